	.target	sm_80

	.elftype	@"ET_EXEC"


//--------------------- .note.nv.tkinfo           --------------------------
	.section	.note.nv.tkinfo,"",@"SHT_NOTE"
	.sectionflags	@"SHF_NOTE_NV_TKINFO"
	.tkinfo
        /*0018*/ 	.word	0x00000002
        /*0030*/ 	.string	""
        /*0030*/ 	.string	"ptxas"
        /*0030*/ 	.string	"Cuda compilation tools, release 13.0, V13.0.88"
        /*0030*/ 	.string	"Build cuda_13.0.r13.0/compiler.36424714_0"
        /*0030*/ 	.string	"-arch sm_80 -m 64 "



//--------------------- .note.nv.cuinfo           --------------------------
	.section	.note.nv.cuinfo,"",@"SHT_NOTE"
	.sectionflags	@"SHF_NOTE_NV_CUINFO"
        /*0018*/ 	.short	0x0002
        /*001a*/ 	.short	0x0050
        /*001c*/ 	.short	0x0082
	.zero		2


//--------------------- .nv.info                  --------------------------
	.section	.nv.info,"",@"SHT_CUDA_INFO"
	.align	4


	//----- nvinfo : EIATTR_REGCOUNT
	.align		4
        /*0000*/ 	.byte	0x04, 0x2f
        /*0002*/ 	.short	(.L_29 - .L_28)
	.align		4
.L_28:
        /*0004*/ 	.word	index@(_Z31router_gemm_kernel_float_outputI13__nv_bfloat16Li128ELi8ELi1ELi256ELi7168EEvPfPKT_S4_)
        /*0008*/ 	.word	0x00000040


	//----- nvinfo : EIATTR_FRAME_SIZE
	.align		4
.L_29:
        /*000c*/ 	.byte	0x04, 0x11
        /*000e*/ 	.short	(.L_31 - .L_30)
	.align		4
.L_30:
        /*0010*/ 	.word	index@(_Z31router_gemm_kernel_float_outputI13__nv_bfloat16Li128ELi8ELi1ELi256ELi7168EEvPfPKT_S4_)
        /*0014*/ 	.word	0x00000000


	//----- nvinfo : EIATTR_REGCOUNT
	.align		4
.L_31:
        /*0018*/ 	.byte	0x04, 0x2f
        /*001a*/ 	.short	(.L_33 - .L_32)
	.align		4
.L_32:
        /*001c*/ 	.word	index@(_Z31router_gemm_kernel_float_outputI13__nv_bfloat16Li128ELi8ELi2ELi256ELi7168EEvPfPKT_S4_)
        /*0020*/ 	.word	0x00000060


	//----- nvinfo : EIATTR_FRAME_SIZE
	.align		4
.L_33:
        /*0024*/ 	.byte	0x04, 0x11
        /*0026*/ 	.short	(.L_35 - .L_34)
	.align		4
.L_34:
        /*0028*/ 	.word	index@(_Z31router_gemm_kernel_float_outputI13__nv_bfloat16Li128ELi8ELi2ELi256ELi7168EEvPfPKT_S4_)
        /*002c*/ 	.word	0x00000000


	//----- nvinfo : EIATTR_REGCOUNT
	.align		4
.L_35:
        /*0030*/ 	.byte	0x04, 0x2f
        /*0032*/ 	.short	(.L_37 - .L_36)
	.align		4
.L_36:
        /*0034*/ 	.word	index@(_Z31router_gemm_kernel_float_outputI13__nv_bfloat16Li128ELi8ELi3ELi256ELi7168EEvPfPKT_S4_)
        /*0038*/ 	.word	0x00000070


	//----- nvinfo : EIATTR_FRAME_SIZE
	.align		4
.L_37:
        /*003c*/ 	.byte	0x04, 0x11
        /*003e*/ 	.short	(.L_39 - .L_38)
	.align		4
.L_38:
        /*0040*/ 	.word	index@(_Z31router_gemm_kernel_float_outputI13__nv_bfloat16Li128ELi8ELi3ELi256ELi7168EEvPfPKT_S4_)
        /*0044*/ 	.word	0x00000000


	//----- nvinfo : EIATTR_REGCOUNT
	.align		4
.L_39:
        /*0048*/ 	.byte	0x04, 0x2f
        /*004a*/ 	.short	(.L_41 - .L_40)
	.align		4
.L_40:
        /*004c*/ 	.word	index@(_Z31router_gemm_kernel_float_outputI13__nv_bfloat16Li128ELi8ELi4ELi256ELi7168EEvPfPKT_S4_)
        /*0050*/ 	.word	0x00000075


	//----- nvinfo : EIATTR_FRAME_SIZE
	.align		4
.L_41:
        /*0054*/ 	.byte	0x04, 0x11
        /*0056*/ 	.short	(.L_43 - .L_42)
	.align		4
.L_42:
        /*0058*/ 	.word	index@(_Z31router_gemm_kernel_float_outputI13__nv_bfloat16Li128ELi8ELi4ELi256ELi7168EEvPfPKT_S4_)
        /*005c*/ 	.word	0x00000000


	//----- nvinfo : EIATTR_REGCOUNT
	.align		4
.L_43:
        /*0060*/ 	.byte	0x04, 0x2f
        /*0062*/ 	.short	(.L_45 - .L_44)
	.align		4
.L_44:
        /*0064*/ 	.word	index@(_Z31router_gemm_kernel_float_outputI13__nv_bfloat16Li128ELi8ELi5ELi256ELi7168EEvPfPKT_S4_)
        /*0068*/ 	.word	0x00000076


	//----- nvinfo : EIATTR_FRAME_SIZE
	.align		4
.L_45:
        /*006c*/ 	.byte	0x04, 0x11
        /*006e*/ 	.short	(.L_47 - .L_46)
	.align		4
.L_46:
        /*0070*/ 	.word	index@(_Z31router_gemm_kernel_float_outputI13__nv_bfloat16Li128ELi8ELi5ELi256ELi7168EEvPfPKT_S4_)
        /*0074*/ 	.word	0x00000000


	//----- nvinfo : EIATTR_REGCOUNT
	.align		4
.L_47:
        /*0078*/ 	.byte	0x04, 0x2f
        /*007a*/ 	.short	(.L_49 - .L_48)
	.align		4
.L_48:
        /*007c*/ 	.word	index@(_Z31router_gemm_kernel_float_outputI13__nv_bfloat16Li128ELi8ELi6ELi256ELi7168EEvPfPKT_S4_)
        /*0080*/ 	.word	0x00000072


	//----- nvinfo : EIATTR_FRAME_SIZE
	.align		4
.L_49:
        /*0084*/ 	.byte	0x04, 0x11
        /*0086*/ 	.short	(.L_51 - .L_50)
	.align		4
.L_50:
        /*0088*/ 	.word	index@(_Z31router_gemm_kernel_float_outputI13__nv_bfloat16Li128ELi8ELi6ELi256ELi7168EEvPfPKT_S4_)
        /*008c*/ 	.word	0x00000000


	//----- nvinfo : EIATTR_REGCOUNT
	.align		4
.L_51:
        /*0090*/ 	.byte	0x04, 0x2f
        /*0092*/ 	.short	(.L_53 - .L_52)
	.align		4
.L_52:
        /*0094*/ 	.word	index@(_Z31router_gemm_kernel_float_outputI13__nv_bfloat16Li128ELi8ELi7ELi256ELi7168EEvPfPKT_S4_)
        /*0098*/ 	.word	0x00000074


	//----- nvinfo : EIATTR_FRAME_SIZE
	.align		4
.L_53:
        /*009c*/ 	.byte	0x04, 0x11
        /*009e*/ 	.short	(.L_55 - .L_54)
	.align		4
.L_54:
        /*00a0*/ 	.word	index@(_Z31router_gemm_kernel_float_outputI13__nv_bfloat16Li128ELi8ELi7ELi256ELi7168EEvPfPKT_S4_)
        /*00a4*/ 	.word	0x00000000


	//----- nvinfo : EIATTR_REGCOUNT
	.align		4
.L_55:
        /*00a8*/ 	.byte	0x04, 0x2f
        /*00aa*/ 	.short	(.L_57 - .L_56)
	.align		4
.L_56:
        /*00ac*/ 	.word	index@(_Z31router_gemm_kernel_float_outputI13__nv_bfloat16Li128ELi8ELi8ELi256ELi7168EEvPfPKT_S4_)
        /*00b0*/ 	.word	0x0000007c


	//----- nvinfo : EIATTR_FRAME_SIZE
	.align		4
.L_57:
        /*00b4*/ 	.byte	0x04, 0x11
        /*00b6*/ 	.short	(.L_59 - .L_58)
	.align		4
.L_58:
        /*00b8*/ 	.word	index@(_Z31router_gemm_kernel_float_outputI13__nv_bfloat16Li128ELi8ELi8ELi256ELi7168EEvPfPKT_S4_)
        /*00bc*/ 	.word	0x00000000


	//----- nvinfo : EIATTR_REGCOUNT
	.align		4
.L_59:
        /*00c0*/ 	.byte	0x04, 0x2f
        /*00c2*/ 	.short	(.L_61 - .L_60)
	.align		4
.L_60:
        /*00c4*/ 	.word	index@(_Z31router_gemm_kernel_float_outputI13__nv_bfloat16Li128ELi8ELi9ELi256ELi7168EEvPfPKT_S4_)
        /*00c8*/ 	.word	0x00000076


	//----- nvinfo : EIATTR_FRAME_SIZE
	.align		4
.L_61:
        /*00cc*/ 	.byte	0x04, 0x11
        /*00ce*/ 	.short	(.L_63 - .L_62)
	.align		4
.L_62:
        /*00d0*/ 	.word	index@(_Z31router_gemm_kernel_float_outputI13__nv_bfloat16Li128ELi8ELi9ELi256ELi7168EEvPfPKT_S4_)
        /*00d4*/ 	.word	0x00000000


	//----- nvinfo : EIATTR_REGCOUNT
	.align		4
.L_63:
        /*00d8*/ 	.byte	0x04, 0x2f
        /*00da*/ 	.short	(.L_65 - .L_64)
	.align		4
.L_64:
        /*00dc*/ 	.word	index@(_Z31router_gemm_kernel_float_outputI13__nv_bfloat16Li128ELi8ELi10ELi256ELi7168EEvPfPKT_S4_)
        /*00e0*/ 	.word	0x00000079


	//----- nvinfo : EIATTR_FRAME_SIZE
	.align		4
.L_65:
        /*00e4*/ 	.byte	0x04, 0x11
        /*00e6*/ 	.short	(.L_67 - .L_66)
	.align		4
.L_66:
        /*00e8*/ 	.word	index@(_Z31router_gemm_kernel_float_outputI13__nv_bfloat16Li128ELi8ELi10ELi256ELi7168EEvPfPKT_S4_)
        /*00ec*/ 	.word	0x00000000


	//----- nvinfo : EIATTR_REGCOUNT
	.align		4
.L_67:
        /*00f0*/ 	.byte	0x04, 0x2f
        /*00f2*/ 	.short	(.L_69 - .L_68)
	.align		4
.L_68:
        /*00f4*/ 	.word	index@(_Z31router_gemm_kernel_float_outputI13__nv_bfloat16Li128ELi8ELi11ELi256ELi7168EEvPfPKT_S4_)
        /*00f8*/ 	.word	0x0000007a


	//----- nvinfo : EIATTR_FRAME_SIZE
	.align		4
.L_69:
        /*00fc*/ 	.byte	0x04, 0x11
        /*00fe*/ 	.short	(.L_71 - .L_70)
	.align		4
.L_70:
        /*0100*/ 	.word	index@(_Z31router_gemm_kernel_float_outputI13__nv_bfloat16Li128ELi8ELi11ELi256ELi7168EEvPfPKT_S4_)
        /*0104*/ 	.word	0x00000000


	//----- nvinfo : EIATTR_REGCOUNT
	.align		4
.L_71:
        /*0108*/ 	.byte	0x04, 0x2f
        /*010a*/ 	.short	(.L_73 - .L_72)
	.align		4
.L_72:
        /*010c*/ 	.word	index@(_Z31router_gemm_kernel_float_outputI13__nv_bfloat16Li128ELi8ELi12ELi256ELi7168EEvPfPKT_S4_)
        /*0110*/ 	.word	0x0000007a


	//----- nvinfo : EIATTR_FRAME_SIZE
	.align		4
.L_73:
        /*0114*/ 	.byte	0x04, 0x11
        /*0116*/ 	.short	(.L_75 - .L_74)
	.align		4
.L_74:
        /*0118*/ 	.word	index@(_Z31router_gemm_kernel_float_outputI13__nv_bfloat16Li128ELi8ELi12ELi256ELi7168EEvPfPKT_S4_)
        /*011c*/ 	.word	0x00000000


	//----- nvinfo : EIATTR_REGCOUNT
	.align		4
.L_75:
        /*0120*/ 	.byte	0x04, 0x2f
        /*0122*/ 	.short	(.L_77 - .L_76)
	.align		4
.L_76:
        /*0124*/ 	.word	index@(_Z31router_gemm_kernel_float_outputI13__nv_bfloat16Li128ELi8ELi13ELi256ELi7168EEvPfPKT_S4_)
        /*0128*/ 	.word	0x00000080


	//----- nvinfo : EIATTR_FRAME_SIZE
	.align		4
.L_77:
        /*012c*/ 	.byte	0x04, 0x11
        /*012e*/ 	.short	(.L_79 - .L_78)
	.align		4
.L_78:
        /*0130*/ 	.word	index@(_Z31router_gemm_kernel_float_outputI13__nv_bfloat16Li128ELi8ELi13ELi256ELi7168EEvPfPKT_S4_)
        /*0134*/ 	.word	0x00000000


	//----- nvinfo : EIATTR_REGCOUNT
	.align		4
.L_79:
        /*0138*/ 	.byte	0x04, 0x2f
        /*013a*/ 	.short	(.L_81 - .L_80)
	.align		4
.L_80:
        /*013c*/ 	.word	index@(_Z31router_gemm_kernel_float_outputI13__nv_bfloat16Li128ELi8ELi14ELi256ELi7168EEvPfPKT_S4_)
        /*0140*/ 	.word	0x00000080


	//----- nvinfo : EIATTR_FRAME_SIZE
	.align		4
.L_81:
        /*0144*/ 	.byte	0x04, 0x11
        /*0146*/ 	.short	(.L_83 - .L_82)
	.align		4
.L_82:
        /*0148*/ 	.word	index@(_Z31router_gemm_kernel_float_outputI13__nv_bfloat16Li128ELi8ELi14ELi256ELi7168EEvPfPKT_S4_)
        /*014c*/ 	.word	0x00000000


	//----- nvinfo : EIATTR_REGCOUNT
	.align		4
.L_83:
        /*0150*/ 	.byte	0x04, 0x2f
        /*0152*/ 	.short	(.L_85 - .L_84)
	.align		4
.L_84:
        /*0154*/ 	.word	index@(_Z31router_gemm_kernel_float_outputI13__nv_bfloat16Li128ELi8ELi15ELi256ELi7168EEvPfPKT_S4_)
        /*0158*/ 	.word	0x00000080


	//----- nvinfo : EIATTR_FRAME_SIZE
	.align		4
.L_85:
        /*015c*/ 	.byte	0x04, 0x11
        /*015e*/ 	.short	(.L_87 - .L_86)
	.align		4
.L_86:
        /*0160*/ 	.word	index@(_Z31router_gemm_kernel_float_outputI13__nv_bfloat16Li128ELi8ELi15ELi256ELi7168EEvPfPKT_S4_)
        /*0164*/ 	.word	0x00000000


	//----- nvinfo : EIATTR_REGCOUNT
	.align		4
.L_87:
        /*0168*/ 	.byte	0x04, 0x2f
        /*016a*/ 	.short	(.L_89 - .L_88)
	.align		4
.L_88:
        /*016c*/ 	.word	index@(_Z31router_gemm_kernel_float_outputI13__nv_bfloat16Li128ELi8ELi16ELi256ELi7168EEvPfPKT_S4_)
        /*0170*/ 	.word	0x0000007d


	//----- nvinfo : EIATTR_FRAME_SIZE
	.align		4
.L_89:
        /*0174*/ 	.byte	0x04, 0x11
        /*0176*/ 	.short	(.L_91 - .L_90)
	.align		4
.L_90:
        /*0178*/ 	.word	index@(_Z31router_gemm_kernel_float_outputI13__nv_bfloat16Li128ELi8ELi16ELi256ELi7168EEvPfPKT_S4_)
        /*017c*/ 	.word	0x00000000


	//----- nvinfo : EIATTR_REGCOUNT
	.align		4
.L_91:
        /*0180*/ 	.byte	0x04, 0x2f
        /*0182*/ 	.short	(.L_93 - .L_92)
	.align		4
.L_92:
        /*0184*/ 	.word	index@(_Z31router_gemm_kernel_float_outputI13__nv_bfloat16Li128ELi8ELi1ELi384ELi7168EEvPfPKT_S4_)
        /*0188*/ 	.word	0x00000040


	//----- nvinfo : EIATTR_FRAME_SIZE
	.align		4
.L_93:
        /*018c*/ 	.byte	0x04, 0x11
        /*018e*/ 	.short	(.L_95 - .L_94)
	.align		4
.L_94:
        /*0190*/ 	.word	index@(_Z31router_gemm_kernel_float_outputI13__nv_bfloat16Li128ELi8ELi1ELi384ELi7168EEvPfPKT_S4_)
        /*0194*/ 	.word	0x00000000


	//----- nvinfo : EIATTR_REGCOUNT
	.align		4
.L_95:
        /*0198*/ 	.byte	0x04, 0x2f
        /*019a*/ 	.short	(.L_97 - .L_96)
	.align		4
.L_96:
        /*019c*/ 	.word	index@(_Z31router_gemm_kernel_float_outputI13__nv_bfloat16Li128ELi8ELi2ELi384ELi7168EEvPfPKT_S4_)
        /*01a0*/ 	.word	0x00000060


	//----- nvinfo : EIATTR_FRAME_SIZE
	.align		4
.L_97:
        /*01a4*/ 	.byte	0x04, 0x11
        /*01a6*/ 	.short	(.L_99 - .L_98)
	.align		4
.L_98:
        /*01a8*/ 	.word	index@(_Z31router_gemm_kernel_float_outputI13__nv_bfloat16Li128ELi8ELi2ELi384ELi7168EEvPfPKT_S4_)
        /*01ac*/ 	.word	0x00000000


	//----- nvinfo : EIATTR_REGCOUNT
	.align		4
.L_99:
        /*01b0*/ 	.byte	0x04, 0x2f
        /*01b2*/ 	.short	(.L_101 - .L_100)
	.align		4
.L_100:
        /*01b4*/ 	.word	index@(_Z31router_gemm_kernel_float_outputI13__nv_bfloat16Li128ELi8ELi3ELi384ELi7168EEvPfPKT_S4_)
        /*01b8*/ 	.word	0x00000070


	//----- nvinfo : EIATTR_FRAME_SIZE
	.align		4
.L_101:
        /*01bc*/ 	.byte	0x04, 0x11
        /*01be*/ 	.short	(.L_103 - .L_102)
	.align		4
.L_102:
        /*01c0*/ 	.word	index@(_Z31router_gemm_kernel_float_outputI13__nv_bfloat16Li128ELi8ELi3ELi384ELi7168EEvPfPKT_S4_)
        /*01c4*/ 	.word	0x00000000


	//----- nvinfo : EIATTR_REGCOUNT
	.align		4
.L_103:
        /*01c8*/ 	.byte	0x04, 0x2f
        /*01ca*/ 	.short	(.L_105 - .L_104)
	.align		4
.L_104:
        /*01cc*/ 	.word	index@(_Z31router_gemm_kernel_float_outputI13__nv_bfloat16Li128ELi8ELi4ELi384ELi7168EEvPfPKT_S4_)
        /*01d0*/ 	.word	0x00000075


	//----- nvinfo : EIATTR_FRAME_SIZE
	.align		4
.L_105:
        /*01d4*/ 	.byte	0x04, 0x11
        /*01d6*/ 	.short	(.L_107 - .L_106)
	.align		4
.L_106:
        /*01d8*/ 	.word	index@(_Z31router_gemm_kernel_float_outputI13__nv_bfloat16Li128ELi8ELi4ELi384ELi7168EEvPfPKT_S4_)
        /*01dc*/ 	.word	0x00000000


	//----- nvinfo : EIATTR_REGCOUNT
	.align		4
.L_107:
        /*01e0*/ 	.byte	0x04, 0x2f
        /*01e2*/ 	.short	(.L_109 - .L_108)
	.align		4
.L_108:
        /*01e4*/ 	.word	index@(_Z31router_gemm_kernel_float_outputI13__nv_bfloat16Li128ELi8ELi5ELi384ELi7168EEvPfPKT_S4_)
        /*01e8*/ 	.word	0x00000076


	//----- nvinfo : EIATTR_FRAME_SIZE
	.align		4
.L_109:
        /*01ec*/ 	.byte	0x04, 0x11
        /*01ee*/ 	.short	(.L_111 - .L_110)
	.align		4
.L_110:
        /*01f0*/ 	.word	index@(_Z31router_gemm_kernel_float_outputI13__nv_bfloat16Li128ELi8ELi5ELi384ELi7168EEvPfPKT_S4_)
        /*01f4*/ 	.word	0x00000000


	//----- nvinfo : EIATTR_REGCOUNT
	.align		4
.L_111:
        /*01f8*/ 	.byte	0x04, 0x2f
        /*01fa*/ 	.short	(.L_113 - .L_112)
	.align		4
.L_112:
        /*01fc*/ 	.word	index@(_Z31router_gemm_kernel_float_outputI13__nv_bfloat16Li128ELi8ELi6ELi384ELi7168EEvPfPKT_S4_)
        /*0200*/ 	.word	0x00000072


	//----- nvinfo : EIATTR_FRAME_SIZE
	.align		4
.L_113:
        /*0204*/ 	.byte	0x04, 0x11
        /*0206*/ 	.short	(.L_115 - .L_114)
	.align		4
.L_114:
        /*0208*/ 	.word	index@(_Z31router_gemm_kernel_float_outputI13__nv_bfloat16Li128ELi8ELi6ELi384ELi7168EEvPfPKT_S4_)
        /*020c*/ 	.word	0x00000000


	//----- nvinfo : EIATTR_REGCOUNT
	.align		4
.L_115:
        /*0210*/ 	.byte	0x04, 0x2f
        /*0212*/ 	.short	(.L_117 - .L_116)
	.align		4
.L_116:
        /*0214*/ 	.word	index@(_Z31router_gemm_kernel_float_outputI13__nv_bfloat16Li128ELi8ELi7ELi384ELi7168EEvPfPKT_S4_)
        /*0218*/ 	.word	0x00000074


	//----- nvinfo : EIATTR_FRAME_SIZE
	.align		4
.L_117:
        /*021c*/ 	.byte	0x04, 0x11
        /*021e*/ 	.short	(.L_119 - .L_118)
	.align		4
.L_118:
        /*0220*/ 	.word	index@(_Z31router_gemm_kernel_float_outputI13__nv_bfloat16Li128ELi8ELi7ELi384ELi7168EEvPfPKT_S4_)
        /*0224*/ 	.word	0x00000000


	//----- nvinfo : EIATTR_REGCOUNT
	.align		4
.L_119:
        /*0228*/ 	.byte	0x04, 0x2f
        /*022a*/ 	.short	(.L_121 - .L_120)
	.align		4
.L_120:
        /*022c*/ 	.word	index@(_Z31router_gemm_kernel_float_outputI13__nv_bfloat16Li128ELi8ELi8ELi384ELi7168EEvPfPKT_S4_)
        /*0230*/ 	.word	0x0000007c


	//----- nvinfo : EIATTR_FRAME_SIZE
	.align		4
.L_121:
        /*0234*/ 	.byte	0x04, 0x11
        /*0236*/ 	.short	(.L_123 - .L_122)
	.align		4
.L_122:
        /*0238*/ 	.word	index@(_Z31router_gemm_kernel_float_outputI13__nv_bfloat16Li128ELi8ELi8ELi384ELi7168EEvPfPKT_S4_)
        /*023c*/ 	.word	0x00000000


	//----- nvinfo : EIATTR_REGCOUNT
	.align		4
.L_123:
        /*0240*/ 	.byte	0x04, 0x2f
        /*0242*/ 	.short	(.L_125 - .L_124)
	.align		4
.L_124:
        /*0244*/ 	.word	index@(_Z31router_gemm_kernel_float_outputI13__nv_bfloat16Li128ELi8ELi9ELi384ELi7168EEvPfPKT_S4_)
        /*0248*/ 	.word	0x00000076


	//----- nvinfo : EIATTR_FRAME_SIZE
	.align		4
.L_125:
        /*024c*/ 	.byte	0x04, 0x11
        /*024e*/ 	.short	(.L_127 - .L_126)
	.align		4
.L_126:
        /*0250*/ 	.word	index@(_Z31router_gemm_kernel_float_outputI13__nv_bfloat16Li128ELi8ELi9ELi384ELi7168EEvPfPKT_S4_)
        /*0254*/ 	.word	0x00000000


	//----- nvinfo : EIATTR_REGCOUNT
	.align		4
.L_127:
        /*0258*/ 	.byte	0x04, 0x2f
        /*025a*/ 	.short	(.L_129 - .L_128)
	.align		4
.L_128:
        /*025c*/ 	.word	index@(_Z31router_gemm_kernel_float_outputI13__nv_bfloat16Li128ELi8ELi10ELi384ELi7168EEvPfPKT_S4_)
        /*0260*/ 	.word	0x00000079


	//----- nvinfo : EIATTR_FRAME_SIZE
	.align		4
.L_129:
        /*0264*/ 	.byte	0x04, 0x11
        /*0266*/ 	.short	(.L_131 - .L_130)
	.align		4
.L_130:
        /*0268*/ 	.word	index@(_Z31router_gemm_kernel_float_outputI13__nv_bfloat16Li128ELi8ELi10ELi384ELi7168EEvPfPKT_S4_)
        /*026c*/ 	.word	0x00000000


	//----- nvinfo : EIATTR_REGCOUNT
	.align		4
.L_131:
        /*0270*/ 	.byte	0x04, 0x2f
        /*0272*/ 	.short	(.L_133 - .L_132)
	.align		4
.L_132:
        /*0274*/ 	.word	index@(_Z31router_gemm_kernel_float_outputI13__nv_bfloat16Li128ELi8ELi11ELi384ELi7168EEvPfPKT_S4_)
        /*0278*/ 	.word	0x0000007a


	//----- nvinfo : EIATTR_FRAME_SIZE
	.align		4
.L_133:
        /*027c*/ 	.byte	0x04, 0x11
        /*027e*/ 	.short	(.L_135 - .L_134)
	.align		4
.L_134:
        /*0280*/ 	.word	index@(_Z31router_gemm_kernel_float_outputI13__nv_bfloat16Li128ELi8ELi11ELi384ELi7168EEvPfPKT_S4_)
        /*0284*/ 	.word	0x00000000


	//----- nvinfo : EIATTR_REGCOUNT
	.align		4
.L_135:
        /*0288*/ 	.byte	0x04, 0x2f
        /*028a*/ 	.short	(.L_137 - .L_136)
	.align		4
.L_136:
        /*028c*/ 	.word	index@(_Z31router_gemm_kernel_float_outputI13__nv_bfloat16Li128ELi8ELi12ELi384ELi7168EEvPfPKT_S4_)
        /*0290*/ 	.word	0x0000007a


	//----- nvinfo : EIATTR_FRAME_SIZE
	.align		4
.L_137:
        /*0294*/ 	.byte	0x04, 0x11
        /*0296*/ 	.short	(.L_139 - .L_138)
	.align		4
.L_138:
        /*0298*/ 	.word	index@(_Z31router_gemm_kernel_float_outputI13__nv_bfloat16Li128ELi8ELi12ELi384ELi7168EEvPfPKT_S4_)
        /*029c*/ 	.word	0x00000000


	//----- nvinfo : EIATTR_REGCOUNT
	.align		4
.L_139:
        /*02a0*/ 	.byte	0x04, 0x2f
        /*02a2*/ 	.short	(.L_141 - .L_140)
	.align		4
.L_140:
        /*02a4*/ 	.word	index@(_Z31router_gemm_kernel_float_outputI13__nv_bfloat16Li128ELi8ELi13ELi384ELi7168EEvPfPKT_S4_)
        /*02a8*/ 	.word	0x00000080


	//----- nvinfo : EIATTR_FRAME_SIZE
	.align		4
.L_141:
        /*02ac*/ 	.byte	0x04, 0x11
        /*02ae*/ 	.short	(.L_143 - .L_142)
	.align		4
.L_142:
        /*02b0*/ 	.word	index@(_Z31router_gemm_kernel_float_outputI13__nv_bfloat16Li128ELi8ELi13ELi384ELi7168EEvPfPKT_S4_)
        /*02b4*/ 	.word	0x00000000


	//----- nvinfo : EIATTR_REGCOUNT
	.align		4
.L_143:
        /*02b8*/ 	.byte	0x04, 0x2f
        /*02ba*/ 	.short	(.L_145 - .L_144)
	.align		4
.L_144:
        /*02bc*/ 	.word	index@(_Z31router_gemm_kernel_float_outputI13__nv_bfloat16Li128ELi8ELi14ELi384ELi7168EEvPfPKT_S4_)
        /*02c0*/ 	.word	0x00000080


	//----- nvinfo : EIATTR_FRAME_SIZE
	.align		4
.L_145:
        /*02c4*/ 	.byte	0x04, 0x11
        /*02c6*/ 	.short	(.L_147 - .L_146)
	.align		4
.L_146:
        /*02c8*/ 	.word	index@(_Z31router_gemm_kernel_float_outputI13__nv_bfloat16Li128ELi8ELi14ELi384ELi7168EEvPfPKT_S4_)
        /*02cc*/ 	.word	0x00000000


	//----- nvinfo : EIATTR_REGCOUNT
	.align		4
.L_147:
        /*02d0*/ 	.byte	0x04, 0x2f
        /*02d2*/ 	.short	(.L_149 - .L_148)
	.align		4
.L_148:
        /*02d4*/ 	.word	index@(_Z31router_gemm_kernel_float_outputI13__nv_bfloat16Li128ELi8ELi15ELi384ELi7168EEvPfPKT_S4_)
        /*02d8*/ 	.word	0x00000080


	//----- nvinfo : EIATTR_FRAME_SIZE
	.align		4
.L_149:
        /*02dc*/ 	.byte	0x04, 0x11
        /*02de*/ 	.short	(.L_151 - .L_150)
	.align		4
.L_150:
        /*02e0*/ 	.word	index@(_Z31router_gemm_kernel_float_outputI13__nv_bfloat16Li128ELi8ELi15ELi384ELi7168EEvPfPKT_S4_)
        /*02e4*/ 	.word	0x00000000


	//----- nvinfo : EIATTR_REGCOUNT
	.align		4
.L_151:
        /*02e8*/ 	.byte	0x04, 0x2f
        /*02ea*/ 	.short	(.L_153 - .L_152)
	.align		4
.L_152:
        /*02ec*/ 	.word	index@(_Z31router_gemm_kernel_float_outputI13__nv_bfloat16Li128ELi8ELi16ELi384ELi7168EEvPfPKT_S4_)
        /*02f0*/ 	.word	0x0000007d


	//----- nvinfo : EIATTR_FRAME_SIZE
	.align		4
.L_153:
        /*02f4*/ 	.byte	0x04, 0x11
        /*02f6*/ 	.short	(.L_155 - .L_154)
	.align		4
.L_154:
        /*02f8*/ 	.word	index@(_Z31router_gemm_kernel_float_outputI13__nv_bfloat16Li128ELi8ELi16ELi384ELi7168EEvPfPKT_S4_)
        /*02fc*/ 	.word	0x00000000


	//----- nvinfo : EIATTR_MIN_STACK_SIZE
	.align		4
.L_155:
        /*0300*/ 	.byte	0x04, 0x12
        /*0302*/ 	.short	(.L_157 - .L_156)
	.align		4
.L_156:
        /*0304*/ 	.word	index@(_Z31router_gemm_kernel_float_outputI13__nv_bfloat16Li128ELi8ELi16ELi384ELi7168EEvPfPKT_S4_)
        /*0308*/ 	.word	0x00000000


	//----- nvinfo : EIATTR_MIN_STACK_SIZE
	.align		4
.L_157:
        /*030c*/ 	.byte	0x04, 0x12
        /*030e*/ 	.short	(.L_159 - .L_158)
	.align		4
.L_158:
        /*0310*/ 	.word	index@(_Z31router_gemm_kernel_float_outputI13__nv_bfloat16Li128ELi8ELi15ELi384ELi7168EEvPfPKT_S4_)
        /*0314*/ 	.word	0x00000000


	//----- nvinfo : EIATTR_MIN_STACK_SIZE
	.align		4
.L_159:
        /*0318*/ 	.byte	0x04, 0x12
        /*031a*/ 	.short	(.L_161 - .L_160)
	.align		4
.L_160:
        /*031c*/ 	.word	index@(_Z31router_gemm_kernel_float_outputI13__nv_bfloat16Li128ELi8ELi14ELi384ELi7168EEvPfPKT_S4_)
        /*0320*/ 	.word	0x00000000


	//----- nvinfo : EIATTR_MIN_STACK_SIZE
	.align		4
.L_161:
        /*0324*/ 	.byte	0x04, 0x12
        /*0326*/ 	.short	(.L_163 - .L_162)
	.align		4
.L_162:
        /*0328*/ 	.word	index@(_Z31router_gemm_kernel_float_outputI13__nv_bfloat16Li128ELi8ELi13ELi384ELi7168EEvPfPKT_S4_)
        /*032c*/ 	.word	0x00000000


	//----- nvinfo : EIATTR_MIN_STACK_SIZE
	.align		4
.L_163:
        /*0330*/ 	.byte	0x04, 0x12
        /*0332*/ 	.short	(.L_165 - .L_164)
	.align		4
.L_164:
        /*0334*/ 	.word	index@(_Z31router_gemm_kernel_float_outputI13__nv_bfloat16Li128ELi8ELi12ELi384ELi7168EEvPfPKT_S4_)
        /*0338*/ 	.word	0x00000000


	//----- nvinfo : EIATTR_MIN_STACK_SIZE
	.align		4
.L_165:
        /*033c*/ 	.byte	0x04, 0x12
        /*033e*/ 	.short	(.L_167 - .L_166)
	.align		4
.L_166:
        /*0340*/ 	.word	index@(_Z31router_gemm_kernel_float_outputI13__nv_bfloat16Li128ELi8ELi11ELi384ELi7168EEvPfPKT_S4_)
        /*0344*/ 	.word	0x00000000


	//----- nvinfo : EIATTR_MIN_STACK_SIZE
	.align		4
.L_167:
        /*0348*/ 	.byte	0x04, 0x12
        /*034a*/ 	.short	(.L_169 - .L_168)
	.align		4
.L_168:
        /*034c*/ 	.word	index@(_Z31router_gemm_kernel_float_outputI13__nv_bfloat16Li128ELi8ELi10ELi384ELi7168EEvPfPKT_S4_)
        /*0350*/ 	.word	0x00000000


	//----- nvinfo : EIATTR_MIN_STACK_SIZE
	.align		4
.L_169:
        /*0354*/ 	.byte	0x04, 0x12
        /*0356*/ 	.short	(.L_171 - .L_170)
	.align		4
.L_170:
        /*0358*/ 	.word	index@(_Z31router_gemm_kernel_float_outputI13__nv_bfloat16Li128ELi8ELi9ELi384ELi7168EEvPfPKT_S4_)
        /*035c*/ 	.word	0x00000000


	//----- nvinfo : EIATTR_MIN_STACK_SIZE
	.align		4
.L_171:
        /*0360*/ 	.byte	0x04, 0x12
        /*0362*/ 	.short	(.L_173 - .L_172)
	.align		4
.L_172:
        /*0364*/ 	.word	index@(_Z31router_gemm_kernel_float_outputI13__nv_bfloat16Li128ELi8ELi8ELi384ELi7168EEvPfPKT_S4_)
        /*0368*/ 	.word	0x00000000


	//----- nvinfo : EIATTR_MIN_STACK_SIZE
	.align		4
.L_173:
        /*036c*/ 	.byte	0x04, 0x12
        /*036e*/ 	.short	(.L_175 - .L_174)
	.align		4
.L_174:
        /*0370*/ 	.word	index@(_Z31router_gemm_kernel_float_outputI13__nv_bfloat16Li128ELi8ELi7ELi384ELi7168EEvPfPKT_S4_)
        /*0374*/ 	.word	0x00000000


	//----- nvinfo : EIATTR_MIN_STACK_SIZE
	.align		4
.L_175:
        /*0378*/ 	.byte	0x04, 0x12
        /*037a*/ 	.short	(.L_177 - .L_176)
	.align		4
.L_176:
        /*037c*/ 	.word	index@(_Z31router_gemm_kernel_float_outputI13__nv_bfloat16Li128ELi8ELi6ELi384ELi7168EEvPfPKT_S4_)
        /*0380*/ 	.word	0x00000000


	//----- nvinfo : EIATTR_MIN_STACK_SIZE
	.align		4
.L_177:
        /*0384*/ 	.byte	0x04, 0x12
        /*0386*/ 	.short	(.L_179 - .L_178)
	.align		4
.L_178:
        /*0388*/ 	.word	index@(_Z31router_gemm_kernel_float_outputI13__nv_bfloat16Li128ELi8ELi5ELi384ELi7168EEvPfPKT_S4_)
        /*038c*/ 	.word	0x00000000


	//----- nvinfo : EIATTR_MIN_STACK_SIZE
	.align		4
.L_179:
        /*0390*/ 	.byte	0x04, 0x12
        /*0392*/ 	.short	(.L_181 - .L_180)
	.align		4
.L_180:
        /*0394*/ 	.word	index@(_Z31router_gemm_kernel_float_outputI13__nv_bfloat16Li128ELi8ELi4ELi384ELi7168EEvPfPKT_S4_)
        /*0398*/ 	.word	0x00000000


	//----- nvinfo : EIATTR_MIN_STACK_SIZE
	.align		4
.L_181:
        /*039c*/ 	.byte	0x04, 0x12
        /*039e*/ 	.short	(.L_183 - .L_182)
	.align		4
.L_182:
        /*03a0*/ 	.word	index@(_Z31router_gemm_kernel_float_outputI13__nv_bfloat16Li128ELi8ELi3ELi384ELi7168EEvPfPKT_S4_)
        /*03a4*/ 	.word	0x00000000


	//----- nvinfo : EIATTR_MIN_STACK_SIZE
	.align		4
.L_183:
        /*03a8*/ 	.byte	0x04, 0x12
        /*03aa*/ 	.short	(.L_185 - .L_184)
	.align		4
.L_184:
        /*03ac*/ 	.word	index@(_Z31router_gemm_kernel_float_outputI13__nv_bfloat16Li128ELi8ELi2ELi384ELi7168EEvPfPKT_S4_)
        /*03b0*/ 	.word	0x00000000


	//----- nvinfo : EIATTR_MIN_STACK_SIZE
	.align		4
.L_185:
        /*03b4*/ 	.byte	0x04, 0x12
        /*03b6*/ 	.short	(.L_187 - .L_186)
	.align		4
.L_186:
        /*03b8*/ 	.word	index@(_Z31router_gemm_kernel_float_outputI13__nv_bfloat16Li128ELi8ELi1ELi384ELi7168EEvPfPKT_S4_)
        /*03bc*/ 	.word	0x00000000


	//----- nvinfo : EIATTR_MIN_STACK_SIZE
	.align		4
.L_187:
        /*03c0*/ 	.byte	0x04, 0x12
        /*03c2*/ 	.short	(.L_189 - .L_188)
	.align		4
.L_188:
        /*03c4*/ 	.word	index@(_Z31router_gemm_kernel_float_outputI13__nv_bfloat16Li128ELi8ELi16ELi256ELi7168EEvPfPKT_S4_)
        /*03c8*/ 	.word	0x00000000


	//----- nvinfo : EIATTR_MIN_STACK_SIZE
	.align		4
.L_189:
        /*03cc*/ 	.byte	0x04, 0x12
        /*03ce*/ 	.short	(.L_191 - .L_190)
	.align		4
.L_190:
        /*03d0*/ 	.word	index@(_Z31router_gemm_kernel_float_outputI13__nv_bfloat16Li128ELi8ELi15ELi256ELi7168EEvPfPKT_S4_)
        /*03d4*/ 	.word	0x00000000


	//----- nvinfo : EIATTR_MIN_STACK_SIZE
	.align		4
.L_191:
        /*03d8*/ 	.byte	0x04, 0x12
        /*03da*/ 	.short	(.L_193 - .L_192)
	.align		4
.L_192:
        /*03dc*/ 	.word	index@(_Z31router_gemm_kernel_float_outputI13__nv_bfloat16Li128ELi8ELi14ELi256ELi7168EEvPfPKT_S4_)
        /*03e0*/ 	.word	0x00000000


	//----- nvinfo : EIATTR_MIN_STACK_SIZE
	.align		4
.L_193:
        /*03e4*/ 	.byte	0x04, 0x12
        /*03e6*/ 	.short	(.L_195 - .L_194)
	.align		4
.L_194:
        /*03e8*/ 	.word	index@(_Z31router_gemm_kernel_float_outputI13__nv_bfloat16Li128ELi8ELi13ELi256ELi7168EEvPfPKT_S4_)
        /*03ec*/ 	.word	0x00000000


	//----- nvinfo : EIATTR_MIN_STACK_SIZE
	.align		4
.L_195:
        /*03f0*/ 	.byte	0x04, 0x12
        /*03f2*/ 	.short	(.L_197 - .L_196)
	.align		4
.L_196:
        /*03f4*/ 	.word	index@(_Z31router_gemm_kernel_float_outputI13__nv_bfloat16Li128ELi8ELi12ELi256ELi7168EEvPfPKT_S4_)
        /*03f8*/ 	.word	0x00000000


	//----- nvinfo : EIATTR_MIN_STACK_SIZE
	.align		4
.L_197:
        /*03fc*/ 	.byte	0x04, 0x12
        /*03fe*/ 	.short	(.L_199 - .L_198)
	.align		4
.L_198:
        /*0400*/ 	.word	index@(_Z31router_gemm_kernel_float_outputI13__nv_bfloat16Li128ELi8ELi11ELi256ELi7168EEvPfPKT_S4_)
        /*0404*/ 	.word	0x00000000


	//----- nvinfo : EIATTR_MIN_STACK_SIZE
	.align		4
.L_199:
        /*0408*/ 	.byte	0x04, 0x12
        /*040a*/ 	.short	(.L_201 - .L_200)
	.align		4
.L_200:
        /*040c*/ 	.word	index@(_Z31router_gemm_kernel_float_outputI13__nv_bfloat16Li128ELi8ELi10ELi256ELi7168EEvPfPKT_S4_)
        /*0410*/ 	.word	0x00000000


	//----- nvinfo : EIATTR_MIN_STACK_SIZE
	.align		4
.L_201:
        /*0414*/ 	.byte	0x04, 0x12
        /*0416*/ 	.short	(.L_203 - .L_202)
	.align		4
.L_202:
        /*0418*/ 	.word	index@(_Z31router_gemm_kernel_float_outputI13__nv_bfloat16Li128ELi8ELi9ELi256ELi7168EEvPfPKT_S4_)
        /*041c*/ 	.word	0x00000000


	//----- nvinfo : EIATTR_MIN_STACK_SIZE
	.align		4
.L_203:
        /*0420*/ 	.byte	0x04, 0x12
        /*0422*/ 	.short	(.L_205 - .L_204)
	.align		4
.L_204:
        /*0424*/ 	.word	index@(_Z31router_gemm_kernel_float_outputI13__nv_bfloat16Li128ELi8ELi8ELi256ELi7168EEvPfPKT_S4_)
        /*0428*/ 	.word	0x00000000


	//----- nvinfo : EIATTR_MIN_STACK_SIZE
	.align		4
.L_205:
        /*042c*/ 	.byte	0x04, 0x12
        /*042e*/ 	.short	(.L_207 - .L_206)
	.align		4
.L_206:
        /*0430*/ 	.word	index@(_Z31router_gemm_kernel_float_outputI13__nv_bfloat16Li128ELi8ELi7ELi256ELi7168EEvPfPKT_S4_)
        /*0434*/ 	.word	0x00000000


	//----- nvinfo : EIATTR_MIN_STACK_SIZE
	.align		4
.L_207:
        /*0438*/ 	.byte	0x04, 0x12
        /*043a*/ 	.short	(.L_209 - .L_208)
	.align		4
.L_208:
        /*043c*/ 	.word	index@(_Z31router_gemm_kernel_float_outputI13__nv_bfloat16Li128ELi8ELi6ELi256ELi7168EEvPfPKT_S4_)
        /*0440*/ 	.word	0x00000000


	//----- nvinfo : EIATTR_MIN_STACK_SIZE
	.align		4
.L_209:
        /*0444*/ 	.byte	0x04, 0x12
        /*0446*/ 	.short	(.L_211 - .L_210)
	.align		4
.L_210:
        /*0448*/ 	.word	index@(_Z31router_gemm_kernel_float_outputI13__nv_bfloat16Li128ELi8ELi5ELi256ELi7168EEvPfPKT_S4_)
        /*044c*/ 	.word	0x00000000


	//----- nvinfo : EIATTR_MIN_STACK_SIZE
	.align		4
.L_211:
        /*0450*/ 	.byte	0x04, 0x12
        /*0452*/ 	.short	(.L_213 - .L_212)
	.align		4
.L_212:
        /*0454*/ 	.word	index@(_Z31router_gemm_kernel_float_outputI13__nv_bfloat16Li128ELi8ELi4ELi256ELi7168EEvPfPKT_S4_)
        /*0458*/ 	.word	0x00000000


	//----- nvinfo : EIATTR_MIN_STACK_SIZE
	.align		4
.L_213:
        /*045c*/ 	.byte	0x04, 0x12
        /*045e*/ 	.short	(.L_215 - .L_214)
	.align		4
.L_214:
        /*0460*/ 	.word	index@(_Z31router_gemm_kernel_float_outputI13__nv_bfloat16Li128ELi8ELi3ELi256ELi7168EEvPfPKT_S4_)
        /*0464*/ 	.word	0x00000000


	//----- nvinfo : EIATTR_MIN_STACK_SIZE
	.align		4
.L_215:
        /*0468*/ 	.byte	0x04, 0x12
        /*046a*/ 	.short	(.L_217 - .L_216)
	.align		4
.L_216:
        /*046c*/ 	.word	index@(_Z31router_gemm_kernel_float_outputI13__nv_bfloat16Li128ELi8ELi2ELi256ELi7168EEvPfPKT_S4_)
        /*0470*/ 	.word	0x00000000


	//----- nvinfo : EIATTR_MIN_STACK_SIZE
	.align		4
.L_217:
        /*0474*/ 	.byte	0x04, 0x12
        /*0476*/ 	.short	(.L_219 - .L_218)
	.align		4
.L_218:
        /*0478*/ 	.word	index@(_Z31router_gemm_kernel_float_outputI13__nv_bfloat16Li128ELi8ELi1ELi256ELi7168EEvPfPKT_S4_)
        /*047c*/ 	.word	0x00000000
.L_219:


//--------------------- .nv.info._Z31router_gemm_kernel_float_outputI13__nv_bfloat16Li128ELi8ELi16ELi384ELi7168EEvPfPKT_S4_ --------------------------
	.section	.nv.info._Z31router_gemm_kernel_float_outputI13__nv_bfloat16Li128ELi8ELi16ELi384ELi7168EEvPfPKT_S4_,"",@"SHT_CUDA_INFO"
	.sectionflags	@""
	.align	4


	//----- nvinfo : EIATTR_CUDA_API_VERSION
	.align		4
        /*0000*/ 	.byte	0x04, 0x37
        /*0002*/ 	.short	(.L_221 - .L_220)
.L_220:
        /*0004*/ 	.word	0x00000082


	//----- nvinfo : EIATTR_SW2861232_WAR
	.align		4
.L_221:
        /*0008*/ 	.byte	0x01, 0x35
	.zero		2


	//----- nvinfo : EIATTR_PARAM_CBANK
	.align		4
        /*000c*/ 	.byte	0x04, 0x0a
        /*000e*/ 	.short	(.L_223 - .L_222)
	.align		4
.L_222:
        /*0010*/ 	.word	index@(.nv.constant0._Z31router_gemm_kernel_float_outputI13__nv_bfloat16Li128ELi8ELi16ELi384ELi7168EEvPfPKT_S4_)
        /*0014*/ 	.short	0x0160
        /*0016*/ 	.short	0x0018


	//----- nvinfo : EIATTR_CBANK_PARAM_SIZE
	.align		4
.L_223:
        /*0018*/ 	.byte	0x03, 0x19
        /*001a*/ 	.short	0x0018


	//----- nvinfo : EIATTR_KPARAM_INFO
	.align		4
        /*001c*/ 	.byte	0x04, 0x17
        /*001e*/ 	.short	(.L_225 - .L_224)
.L_224:
        /*0020*/ 	.word	0x00000000
        /*0024*/ 	.short	0x0002
        /*0026*/ 	.short	0x0010
        /*0028*/ 	.byte	0x00, 0xf0, 0x21, 0x00


	//----- nvinfo : EIATTR_KPARAM_INFO
	.align		4
.L_225:
        /*002c*/ 	.byte	0x04, 0x17
        /*002e*/ 	.short	(.L_227 - .L_226)
.L_226:
        /*0030*/ 	.word	0x00000000
        /*0034*/ 	.short	0x0001
        /*0036*/ 	.short	0x0008
        /*0038*/ 	.byte	0x00, 0xf0, 0x21, 0x00


	//----- nvinfo : EIATTR_KPARAM_INFO
	.align		4
.L_227:
        /*003c*/ 	.byte	0x04, 0x17
        /*003e*/ 	.short	(.L_229 - .L_228)
.L_228:
        /*0040*/ 	.word	0x00000000
        /*0044*/ 	.short	0x0000
        /*0046*/ 	.short	0x0000
        /*0048*/ 	.byte	0x00, 0xf0, 0x21, 0x00


	//----- nvinfo : EIATTR_MAXREG_COUNT
	.align		4
.L_229:
        /*004c*/ 	.byte	0x03, 0x1b
        /*004e*/ 	.short	0x00ff


	//----- nvinfo : EIATTR_NUM_BARRIERS
	.align		4
        /*0050*/ 	.byte	0x02, 0x4c
        /*0052*/ 	.byte	0x01
	.zero		1


	//----- nvinfo : EIATTR_MERCURY_ISA_VERSION
	.align		4
        /*0054*/ 	.byte	0x03, 0x5f
        /*0056*/ 	.short	0x0000


	//----- nvinfo : EIATTR_COOP_GROUP_MASK_REGIDS
	.align		4
        /*0058*/ 	.byte	0x04, 0x29
        /*005a*/ 	.short	(.L_231 - .L_230)


	//   ....[0]....
.L_230:
        /*005c*/ 	.word	0xffffffff


	//   ....[1]....
        /*0060*/ 	.word	0xffffffff


	//   ....[2]....
        /*0064*/ 	.word	0xffffffff


	//   ....[3]....
        /*0068*/ 	.word	0xffffffff


	//   ....[4]....
        /*006c*/ 	.word	0xffffffff


	//   ....[5]....
        /*0070*/ 	.word	0xffffffff


	//   ....[6]....
        /*0074*/ 	.word	0xffffffff


	//   ....[7]....
        /*0078*/ 	.word	0xffffffff


	//   ....[8]....
        /*007c*/ 	.word	0xffffffff


	//   ....[9]....
        /*0080*/ 	.word	0xffffffff


	//   ....[10]....
        /*0084*/ 	.word	0xffffffff


	//   ....[11]....
        /*0088*/ 	.word	0xffffffff


	//   ....[12]....
        /*008c*/ 	.word	0xffffffff


	//   ....[13]....
        /*0090*/ 	.word	0xffffffff


	//   ....[14]....
        /*0094*/ 	.word	0xffffffff


	//   ....[15]....
        /*0098*/ 	.word	0xffffffff


	//   ....[16]....
        /*009c*/ 	.word	0xffffffff


	//   ....[17]....
        /*00a0*/ 	.word	0xffffffff


	//   ....[18]....
        /*00a4*/ 	.word	0xffffffff


	//   ....[19]....
        /*00a8*/ 	.word	0xffffffff


	//   ....[20]....
        /*00ac*/ 	.word	0xffffffff


	//   ....[21]....
        /*00b0*/ 	.word	0xffffffff


	//   ....[22]....
        /*00b4*/ 	.word	0xffffffff


	//   ....[23]....
        /*00b8*/ 	.word	0xffffffff


	//   ....[24]....
        /*00bc*/ 	.word	0xffffffff


	//   ....[25]....
        /*00c0*/ 	.word	0xffffffff


	//   ....[26]....
        /*00c4*/ 	.word	0xffffffff


	//   ....[27]....
        /*00c8*/ 	.word	0xffffffff


	//   ....[28]....
        /*00cc*/ 	.word	0xffffffff


	//   ....[29]....
        /*00d0*/ 	.word	0xffffffff


	//   ....[30]....
        /*00d4*/ 	.word	0xffffffff


	//   ....[31]....
        /*00d8*/ 	.word	0xffffffff


	//   ....[32]....
        /*00dc*/ 	.word	0xffffffff


	//   ....[33]....
        /*00e0*/ 	.word	0xffffffff


	//   ....[34]....
        /*00e4*/ 	.word	0xffffffff


	//   ....[35]....
        /*00e8*/ 	.word	0xffffffff


	//   ....[36]....
        /*00ec*/ 	.word	0xffffffff


	//   ....[37]....
        /*00f0*/ 	.word	0xffffffff


	//   ....[38]....
        /*00f4*/ 	.word	0xffffffff


	//   ....[39]....
        /*00f8*/ 	.word	0xffffffff


	//   ....[40]....
        /*00fc*/ 	.word	0xffffffff


	//   ....[41]....
        /*0100*/ 	.word	0xffffffff


	//   ....[42]....
        /*0104*/ 	.word	0xffffffff


	//   ....[43]....
        /*0108*/ 	.word	0xffffffff


	//   ....[44]....
        /*010c*/ 	.word	0xffffffff


	//   ....[45]....
        /*0110*/ 	.word	0xffffffff


	//   ....[46]....
        /*0114*/ 	.word	0xffffffff


	//   ....[47]....
        /*0118*/ 	.word	0xffffffff


	//   ....[48]....
        /*011c*/ 	.word	0xffffffff


	//   ....[49]....
        /*0120*/ 	.word	0xffffffff


	//   ....[50]....
        /*0124*/ 	.word	0xffffffff


	//   ....[51]....
        /*0128*/ 	.word	0xffffffff


	//   ....[52]....
        /*012c*/ 	.word	0xffffffff


	//   ....[53]....
        /*0130*/ 	.word	0xffffffff


	//   ....[54]....
        /*0134*/ 	.word	0xffffffff


	//   ....[55]....
        /*0138*/ 	.word	0xffffffff


	//   ....[56]....
        /*013c*/ 	.word	0xffffffff


	//   ....[57]....
        /*0140*/ 	.word	0xffffffff


	//   ....[58]....
        /*0144*/ 	.word	0xffffffff


	//   ....[59]....
        /*0148*/ 	.word	0xffffffff


	//   ....[60]....
        /*014c*/ 	.word	0xffffffff


	//   ....[61]....
        /*0150*/ 	.word	0xffffffff


	//   ....[62]....
        /*0154*/ 	.word	0xffffffff


	//   ....[63]....
        /*0158*/ 	.word	0xffffffff


	//   ....[64]....
        /*015c*/ 	.word	0xffffffff


	//   ....[65]....
        /*0160*/ 	.word	0xffffffff


	//   ....[66]....
        /*0164*/ 	.word	0xffffffff


	//   ....[67]....
        /*0168*/ 	.word	0xffffffff


	//   ....[68]....
        /*016c*/ 	.word	0xffffffff


	//   ....[69]....
        /*0170*/ 	.word	0xffffffff


	//   ....[70]....
        /*0174*/ 	.word	0xffffffff


	//   ....[71]....
        /*0178*/ 	.word	0xffffffff


	//   ....[72]....
        /*017c*/ 	.word	0xffffffff


	//   ....[73]....
        /*0180*/ 	.word	0xffffffff


	//   ....[74]....
        /*0184*/ 	.word	0xffffffff


	//   ....[75]....
        /*0188*/ 	.word	0xffffffff


	//   ....[76]....
        /*018c*/ 	.word	0xffffffff


	//   ....[77]....
        /*0190*/ 	.word	0xffffffff


	//   ....[78]....
        /*0194*/ 	.word	0xffffffff


	//   ....[79]....
        /*0198*/ 	.word	0xffffffff


	//----- nvinfo : EIATTR_COOP_GROUP_INSTR_OFFSETS
	.align		4
.L_231:
        /*019c*/ 	.byte	0x04, 0x28
        /*019e*/ 	.short	(.L_233 - .L_232)


	//   ....[0]....
.L_232:
        /*01a0*/ 	.word	0x000065f0


	//   ....[1]....
        /*01a4*/ 	.word	0x000067d0


	//   ....[2]....
        /*01a8*/ 	.word	0x00006d60


	//   ....[3]....
        /*01ac*/ 	.word	0x00006e90


	//   ....[4]....
        /*01b0*/ 	.word	0x00007020


	//   ....[5]....
        /*01b4*/ 	.word	0x00007180


	//   ....[6]....
        /*01b8*/ 	.word	0x000072b0


	//   ....[7]....
        /*01bc*/ 	.word	0x00007d00


	//   ....[8]....
        /*01c0*/ 	.word	0x00007d10


	//   ....[9]....
        /*01c4*/ 	.word	0x00007d20


	//   ....[10]....
        /*01c8*/ 	.word	0x00007d30


	//   ....[11]....
        /*01cc*/ 	.word	0x00007d40


	//   ....[12]....
        /*01d0*/ 	.word	0x00007d50


	//   ....[13]....
        /*01d4*/ 	.word	0x00007d60


	//   ....[14]....
        /*01d8*/ 	.word	0x00007d70


	//   ....[15]....
        /*01dc*/ 	.word	0x00007d80


	//   ....[16]....
        /*01e0*/ 	.word	0x00007d90


	//   ....[17]....
        /*01e4*/ 	.word	0x00007da0


	//   ....[18]....
        /*01e8*/ 	.word	0x00007db0


	//   ....[19]....
        /*01ec*/ 	.word	0x00007dc0


	//   ....[20]....
        /*01f0*/ 	.word	0x00007dd0


	//   ....[21]....
        /*01f4*/ 	.word	0x00007de0


	//   ....[22]....
        /*01f8*/ 	.word	0x00007ed0


	//   ....[23]....
        /*01fc*/ 	.word	0x00007ef0


	//   ....[24]....
        /*0200*/ 	.word	0x00007f00


	//   ....[25]....
        /*0204*/ 	.word	0x00007f10


	//   ....[26]....
        /*0208*/ 	.word	0x00007f20


	//   ....[27]....
        /*020c*/ 	.word	0x00007f30


	//   ....[28]....
        /*0210*/ 	.word	0x00007f40


	//   ....[29]....
        /*0214*/ 	.word	0x00007f50


	//   ....[30]....
        /*0218*/ 	.word	0x00007f60


	//   ....[31]....
        /*021c*/ 	.word	0x00007f70


	//   ....[32]....
        /*0220*/ 	.word	0x00007f80


	//   ....[33]....
        /*0224*/ 	.word	0x00007f90


	//   ....[34]....
        /*0228*/ 	.word	0x00007fa0


	//   ....[35]....
        /*022c*/ 	.word	0x00007fb0


	//   ....[36]....
        /*0230*/ 	.word	0x00007fc0


	//   ....[37]....
        /*0234*/ 	.word	0x000080b0


	//   ....[38]....
        /*0238*/ 	.word	0x000080d0


	//   ....[39]....
        /*023c*/ 	.word	0x000080e0


	//   ....[40]....
        /*0240*/ 	.word	0x000080f0


	//   ....[41]....
        /*0244*/ 	.word	0x00008100


	//   ....[42]....
        /*0248*/ 	.word	0x00008110


	//   ....[43]....
        /*024c*/ 	.word	0x00008120


	//   ....[44]....
        /*0250*/ 	.word	0x00008130


	//   ....[45]....
        /*0254*/ 	.word	0x00008140


	//   ....[46]....
        /*0258*/ 	.word	0x00008150


	//   ....[47]....
        /*025c*/ 	.word	0x00008160


	//   ....[48]....
        /*0260*/ 	.word	0x00008170


	//   ....[49]....
        /*0264*/ 	.word	0x00008180


	//   ....[50]....
        /*0268*/ 	.word	0x00008190


	//   ....[51]....
        /*026c*/ 	.word	0x00008280


	//   ....[52]....
        /*0270*/ 	.word	0x00008290


	//   ....[53]....
        /*0274*/ 	.word	0x000082a0


	//   ....[54]....
        /*0278*/ 	.word	0x000082b0


	//   ....[55]....
        /*027c*/ 	.word	0x000082c0


	//   ....[56]....
        /*0280*/ 	.word	0x000082d0


	//   ....[57]....
        /*0284*/ 	.word	0x000082e0


	//   ....[58]....
        /*0288*/ 	.word	0x000082f0


	//   ....[59]....
        /*028c*/ 	.word	0x00008300


	//   ....[60]....
        /*0290*/ 	.word	0x00008310


	//   ....[61]....
        /*0294*/ 	.word	0x00008320


	//   ....[62]....
        /*0298*/ 	.word	0x00008330


	//   ....[63]....
        /*029c*/ 	.word	0x00008340


	//   ....[64]....
        /*02a0*/ 	.word	0x00008350


	//   ....[65]....
        /*02a4*/ 	.word	0x00008360


	//   ....[66]....
        /*02a8*/ 	.word	0x00008450


	//   ....[67]....
        /*02ac*/ 	.word	0x00008470


	//   ....[68]....
        /*02b0*/ 	.word	0x00008480


	//   ....[69]....
        /*02b4*/ 	.word	0x00008490


	//   ....[70]....
        /*02b8*/ 	.word	0x000084a0


	//   ....[71]....
        /*02bc*/ 	.word	0x000084b0


	//   ....[72]....
        /*02c0*/ 	.word	0x000084c0


	//   ....[73]....
        /*02c4*/ 	.word	0x000084d0


	//   ....[74]....
        /*02c8*/ 	.word	0x000084e0


	//   ....[75]....
        /*02cc*/ 	.word	0x000084f0


	//   ....[76]....
        /*02d0*/ 	.word	0x00008500


	//   ....[77]....
        /*02d4*/ 	.word	0x00008510


	//   ....[78]....
        /*02d8*/ 	.word	0x00008520


	//   ....[79]....
        /*02dc*/ 	.word	0x00008530


	//----- nvinfo : EIATTR_EXIT_INSTR_OFFSETS
	.align		4
.L_233:
        /*02e0*/ 	.byte	0x04, 0x1c
        /*02e2*/ 	.short	(.L_235 - .L_234)


	//   ....[0]....
.L_234:
        /*02e4*/ 	.word	0x00008720


	//   ....[1]....
        /*02e8*/ 	.word	0x00008d50


	//----- nvinfo : EIATTR_MAX_THREADS
	.align		4
.L_235:
        /*02ec*/ 	.byte	0x04, 0x05
        /*02ee*/ 	.short	(.L_237 - .L_236)
.L_236:
        /*02f0*/ 	.word	0x00000080
        /*02f4*/ 	.word	0x00000001
        /*02f8*/ 	.word	0x00000001
.L_237:


//--------------------- .nv.info._Z31router_gemm_kernel_float_outputI13__nv_bfloat16Li128ELi8ELi15ELi384ELi7168EEvPfPKT_S4_ --------------------------
	.section	.nv.info._Z31router_gemm_kernel_float_outputI13__nv_bfloat16Li128ELi8ELi15ELi384ELi7168EEvPfPKT_S4_,"",@"SHT_CUDA_INFO"
	.sectionflags	@""
	.align	4


	//----- nvinfo : EIATTR_CUDA_API_VERSION
	.align		4
        /*0000*/ 	.byte	0x04, 0x37
        /*0002*/ 	.short	(.L_239 - .L_238)
.L_238:
        /*0004*/ 	.word	0x00000082


	//----- nvinfo : EIATTR_SW2861232_WAR
	.align		4
.L_239:
        /*0008*/ 	.byte	0x01, 0x35
	.zero		2


	//----- nvinfo : EIATTR_PARAM_CBANK
	.align		4
        /*000c*/ 	.byte	0x04, 0x0a
        /*000e*/ 	.short	(.L_241 - .L_240)
	.align		4
.L_240:
        /*0010*/ 	.word	index@(.nv.constant0._Z31router_gemm_kernel_float_outputI13__nv_bfloat16Li128ELi8ELi15ELi384ELi7168EEvPfPKT_S4_)
        /*0014*/ 	.short	0x0160
        /*0016*/ 	.short	0x0018


	//----- nvinfo : EIATTR_CBANK_PARAM_SIZE
	.align		4
.L_241:
        /*0018*/ 	.byte	0x03, 0x19
        /*001a*/ 	.short	0x0018


	//----- nvinfo : EIATTR_KPARAM_INFO
	.align		4
        /*001c*/ 	.byte	0x04, 0x17
        /*001e*/ 	.short	(.L_243 - .L_242)
.L_242:
        /*0020*/ 	.word	0x00000000
        /*0024*/ 	.short	0x0002
        /*0026*/ 	.short	0x0010
        /*0028*/ 	.byte	0x00, 0xf0, 0x21, 0x00


	//----- nvinfo : EIATTR_KPARAM_INFO
	.align		4
.L_243:
        /*002c*/ 	.byte	0x04, 0x17
        /*002e*/ 	.short	(.L_245 - .L_244)
.L_244:
        /*0030*/ 	.word	0x00000000
        /*0034*/ 	.short	0x0001
        /*0036*/ 	.short	0x0008
        /*0038*/ 	.byte	0x00, 0xf0, 0x21, 0x00


	//----- nvinfo : EIATTR_KPARAM_INFO
	.align		4
.L_245:
        /*003c*/ 	.byte	0x04, 0x17
        /*003e*/ 	.short	(.L_247 - .L_246)
.L_246:
        /*0040*/ 	.word	0x00000000
        /*0044*/ 	.short	0x0000
        /*0046*/ 	.short	0x0000
        /*0048*/ 	.byte	0x00, 0xf0, 0x21, 0x00


	//----- nvinfo : EIATTR_MAXREG_COUNT
	.align		4
.L_247:
        /*004c*/ 	.byte	0x03, 0x1b
        /*004e*/ 	.short	0x00ff


	//----- nvinfo : EIATTR_NUM_BARRIERS
	.align		4
        /*0050*/ 	.byte	0x02, 0x4c
        /*0052*/ 	.byte	0x01
	.zero		1


	//----- nvinfo : EIATTR_MERCURY_ISA_VERSION
	.align		4
        /*0054*/ 	.byte	0x03, 0x5f
        /*0056*/ 	.short	0x0000


	//----- nvinfo : EIATTR_COOP_GROUP_MASK_REGIDS
	.align		4
        /*0058*/ 	.byte	0x04, 0x29
        /*005a*/ 	.short	(.L_249 - .L_248)


	//   ....[0]....
.L_248:
        /*005c*/ 	.word	0xffffffff


	//   ....[1]....
        /*0060*/ 	.word	0xffffffff


	//   ....[2]....
        /*0064*/ 	.word	0xffffffff


	//   ....[3]....
        /*0068*/ 	.word	0xffffffff


	//   ....[4]....
        /*006c*/ 	.word	0xffffffff


	//   ....[5]....
        /*0070*/ 	.word	0xffffffff


	//   ....[6]....
        /*0074*/ 	.word	0xffffffff


	//   ....[7]....
        /*0078*/ 	.word	0xffffffff


	//   ....[8]....
        /*007c*/ 	.word	0xffffffff


	//   ....[9]....
        /*0080*/ 	.word	0xffffffff


	//   ....[10]....
        /*0084*/ 	.word	0xffffffff


	//   ....[11]....
        /*0088*/ 	.word	0xffffffff


	//   ....[12]....
        /*008c*/ 	.word	0xffffffff


	//   ....[13]....
        /*0090*/ 	.word	0xffffffff


	//   ....[14]....
        /*0094*/ 	.word	0xffffffff


	//   ....[15]....
        /*0098*/ 	.word	0xffffffff


	//   ....[16]....
        /*009c*/ 	.word	0xffffffff


	//   ....[17]....
        /*00a0*/ 	.word	0xffffffff


	//   ....[18]....
        /*00a4*/ 	.word	0xffffffff


	//   ....[19]....
        /*00a8*/ 	.word	0xffffffff


	//   ....[20]....
        /*00ac*/ 	.word	0xffffffff


	//   ....[21]....
        /*00b0*/ 	.word	0xffffffff


	//   ....[22]....
        /*00b4*/ 	.word	0xffffffff


	//   ....[23]....
        /*00b8*/ 	.word	0xffffffff


	//   ....[24]....
        /*00bc*/ 	.word	0xffffffff


	//   ....[25]....
        /*00c0*/ 	.word	0xffffffff


	//   ....[26]....
        /*00c4*/ 	.word	0xffffffff


	//   ....[27]....
        /*00c8*/ 	.word	0xffffffff


	//   ....[28]....
        /*00cc*/ 	.word	0xffffffff


	//   ....[29]....
        /*00d0*/ 	.word	0xffffffff


	//   ....[30]....
        /*00d4*/ 	.word	0xffffffff


	//   ....[31]....
        /*00d8*/ 	.word	0xffffffff


	//   ....[32]....
        /*00dc*/ 	.word	0xffffffff


	//   ....[33]....
        /*00e0*/ 	.word	0xffffffff


	//   ....[34]....
        /*00e4*/ 	.word	0xffffffff


	//   ....[35]....
        /*00e8*/ 	.word	0xffffffff


	//   ....[36]....
        /*00ec*/ 	.word	0xffffffff


	//   ....[37]....
        /*00f0*/ 	.word	0xffffffff


	//   ....[38]....
        /*00f4*/ 	.word	0xffffffff


	//   ....[39]....
        /*00f8*/ 	.word	0xffffffff


	//   ....[40]....
        /*00fc*/ 	.word	0xffffffff


	//   ....[41]....
        /*0100*/ 	.word	0xffffffff


	//   ....[42]....
        /*0104*/ 	.word	0xffffffff


	//   ....[43]....
        /*0108*/ 	.word	0xffffffff


	//   ....[44]....
        /*010c*/ 	.word	0xffffffff


	//   ....[45]....
        /*0110*/ 	.word	0xffffffff


	//   ....[46]....
        /*0114*/ 	.word	0xffffffff


	//   ....[47]....
        /*0118*/ 	.word	0xffffffff


	//   ....[48]....
        /*011c*/ 	.word	0xffffffff


	//   ....[49]....
        /*0120*/ 	.word	0xffffffff


	//   ....[50]....
        /*0124*/ 	.word	0xffffffff


	//   ....[51]....
        /*0128*/ 	.word	0xffffffff


	//   ....[52]....
        /*012c*/ 	.word	0xffffffff


	//   ....[53]....
        /*0130*/ 	.word	0xffffffff


	//   ....[54]....
        /*0134*/ 	.word	0xffffffff


	//   ....[55]....
        /*0138*/ 	.word	0xffffffff


	//   ....[56]....
        /*013c*/ 	.word	0xffffffff


	//   ....[57]....
        /*0140*/ 	.word	0xffffffff


	//   ....[58]....
        /*0144*/ 	.word	0xffffffff


	//   ....[59]....
        /*0148*/ 	.word	0xffffffff


	//   ....[60]....
        /*014c*/ 	.word	0xffffffff


	//   ....[61]....
        /*0150*/ 	.word	0xffffffff


	//   ....[62]....
        /*0154*/ 	.word	0xffffffff


	//   ....[63]....
        /*0158*/ 	.word	0xffffffff


	//   ....[64]....
        /*015c*/ 	.word	0xffffffff


	//   ....[65]....
        /*0160*/ 	.word	0xffffffff


	//   ....[66]....
        /*0164*/ 	.word	0xffffffff


	//   ....[67]....
        /*0168*/ 	.word	0xffffffff


	//   ....[68]....
        /*016c*/ 	.word	0xffffffff


	//   ....[69]....
        /*0170*/ 	.word	0xffffffff


	//   ....[70]....
        /*0174*/ 	.word	0xffffffff


	//   ....[71]....
        /*0178*/ 	.word	0xffffffff


	//   ....[72]....
        /*017c*/ 	.word	0xffffffff


	//   ....[73]....
        /*0180*/ 	.word	0xffffffff


	//   ....[74]....
        /*0184*/ 	.word	0xffffffff


	//----- nvinfo : EIATTR_COOP_GROUP_INSTR_OFFSETS
	.align		4
.L_249:
        /*0188*/ 	.byte	0x04, 0x28
        /*018a*/ 	.short	(.L_251 - .L_250)


	//   ....[0]....
.L_250:
        /*018c*/ 	.word	0x00006890


	//   ....[1]....
        /*0190*/ 	.word	0x000069d0


	//   ....[2]....
        /*0194*/ 	.word	0x00006a40


	//   ....[3]....
        /*0198*/ 	.word	0x00006a80


	//   ....[4]....
        /*019c*/ 	.word	0x00006bf0


	//   ....[5]....
        /*01a0*/ 	.word	0x00006cd0


	//   ....[6]....
        /*01a4*/ 	.word	0x00006fa0


	//   ....[7]....
        /*01a8*/ 	.word	0x00007530


	//   ....[8]....
        /*01ac*/ 	.word	0x00007540


	//   ....[9]....
        /*01b0*/ 	.word	0x00007550


	//   ....[10]....
        /*01b4*/ 	.word	0x00007560


	//   ....[11]....
        /*01b8*/ 	.word	0x00007570


	//   ....[12]....
        /*01bc*/ 	.word	0x00007580


	//   ....[13]....
        /*01c0*/ 	.word	0x00007590


	//   ....[14]....
        /*01c4*/ 	.word	0x000075a0


	//   ....[15]....
        /*01c8*/ 	.word	0x000075b0


	//   ....[16]....
        /*01cc*/ 	.word	0x00007650


	//   ....[17]....
        /*01d0*/ 	.word	0x00007660


	//   ....[18]....
        /*01d4*/ 	.word	0x00007670


	//   ....[19]....
        /*01d8*/ 	.word	0x00007680


	//   ....[20]....
        /*01dc*/ 	.word	0x00007690


	//   ....[21]....
        /*01e0*/ 	.word	0x000076a0


	//   ....[22]....
        /*01e4*/ 	.word	0x000076b0


	//   ....[23]....
        /*01e8*/ 	.word	0x000076c0


	//   ....[24]....
        /*01ec*/ 	.word	0x000076d0


	//   ....[25]....
        /*01f0*/ 	.word	0x000076e0


	//   ....[26]....
        /*01f4*/ 	.word	0x000076f0


	//   ....[27]....
        /*01f8*/ 	.word	0x00007700


	//   ....[28]....
        /*01fc*/ 	.word	0x00007710


	//   ....[29]....
        /*0200*/ 	.word	0x00007720


	//   ....[30]....
        /*0204*/ 	.word	0x00007810


	//   ....[31]....
        /*0208*/ 	.word	0x00007820


	//   ....[32]....
        /*020c*/ 	.word	0x00007830


	//   ....[33]....
        /*0210*/ 	.word	0x00007840


	//   ....[34]....
        /*0214*/ 	.word	0x00007850


	//   ....[35]....
        /*0218*/ 	.word	0x00007860


	//   ....[36]....
        /*021c*/ 	.word	0x00007870


	//   ....[37]....
        /*0220*/ 	.word	0x00007880


	//   ....[38]....
        /*0224*/ 	.word	0x00007890


	//   ....[39]....
        /*0228*/ 	.word	0x000078a0


	//   ....[40]....
        /*022c*/ 	.word	0x000078b0


	//   ....[41]....
        /*0230*/ 	.word	0x000078c0


	//   ....[42]....
        /*0234*/ 	.word	0x000078d0


	//   ....[43]....
        /*0238*/ 	.word	0x000078e0


	//   ....[44]....
        /*023c*/ 	.word	0x000078f0


	//   ....[45]....
        /*0240*/ 	.word	0x000079f0


	//   ....[46]....
        /*0244*/ 	.word	0x00007a00


	//   ....[47]....
        /*0248*/ 	.word	0x00007a10


	//   ....[48]....
        /*024c*/ 	.word	0x00007a20


	//   ....[49]....
        /*0250*/ 	.word	0x00007a30


	//   ....[50]....
        /*0254*/ 	.word	0x00007a40


	//   ....[51]....
        /*0258*/ 	.word	0x00007a50


	//   ....[52]....
        /*025c*/ 	.word	0x00007a60


	//   ....[53]....
        /*0260*/ 	.word	0x00007a70


	//   ....[54]....
        /*0264*/ 	.word	0x00007a80


	//   ....[55]....
        /*0268*/ 	.word	0x00007a90


	//   ....[56]....
        /*026c*/ 	.word	0x00007aa0


	//   ....[57]....
        /*0270*/ 	.word	0x00007ab0


	//   ....[58]....
        /*0274*/ 	.word	0x00007ac0


	//   ....[59]....
        /*0278*/ 	.word	0x00007ad0


	//   ....[60]....
        /*027c*/ 	.word	0x00007bf0


	//   ....[61]....
        /*0280*/ 	.word	0x00007c20


	//   ....[62]....
        /*0284*/ 	.word	0x00007c30


	//   ....[63]....
        /*0288*/ 	.word	0x00007c40


	//   ....[64]....
        /*028c*/ 	.word	0x00007c50


	//   ....[65]....
        /*0290*/ 	.word	0x00007c60


	//   ....[66]....
        /*0294*/ 	.word	0x00007c70


	//   ....[67]....
        /*0298*/ 	.word	0x00007c80


	//   ....[68]....
        /*029c*/ 	.word	0x00007c90


	//   ....[69]....
        /*02a0*/ 	.word	0x00007ca0


	//   ....[70]....
        /*02a4*/ 	.word	0x00007cb0


	//   ....[71]....
        /*02a8*/ 	.word	0x00007cc0


	//   ....[72]....
        /*02ac*/ 	.word	0x00007cd0


	//   ....[73]....
        /*02b0*/ 	.word	0x00007ce0


	//   ....[74]....
        /*02b4*/ 	.word	0x00007cf0


	//----- nvinfo : EIATTR_EXIT_INSTR_OFFSETS
	.align		4
.L_251:
        /*02b8*/ 	.byte	0x04, 0x1c
        /*02ba*/ 	.short	(.L_253 - .L_252)


	//   ....[0]....
.L_252:
        /*02bc*/ 	.word	0x00007f00


	//   ....[1]....
        /*02c0*/ 	.word	0x000084d0


	//----- nvinfo : EIATTR_MAX_THREADS
	.align		4
.L_253:
        /*02c4*/ 	.byte	0x04, 0x05
        /*02c6*/ 	.short	(.L_255 - .L_254)
.L_254:
        /*02c8*/ 	.word	0x00000080
        /*02cc*/ 	.word	0x00000001
        /*02d0*/ 	.word	0x00000001
.L_255:


//--------------------- .nv.info._Z31router_gemm_kernel_float_outputI13__nv_bfloat16Li128ELi8ELi14ELi384ELi7168EEvPfPKT_S4_ --------------------------
	.section	.nv.info._Z31router_gemm_kernel_float_outputI13__nv_bfloat16Li128ELi8ELi14ELi384ELi7168EEvPfPKT_S4_,"",@"SHT_CUDA_INFO"
	.sectionflags	@""
	.align	4


	//----- nvinfo : EIATTR_CUDA_API_VERSION
	.align		4
        /*0000*/ 	.byte	0x04, 0x37
        /*0002*/ 	.short	(.L_257 - .L_256)
.L_256:
        /*0004*/ 	.word	0x00000082


	//----- nvinfo : EIATTR_SW2861232_WAR
	.align		4
.L_257:
        /*0008*/ 	.byte	0x01, 0x35
	.zero		2


	//----- nvinfo : EIATTR_PARAM_CBANK
	.align		4
        /*000c*/ 	.byte	0x04, 0x0a
        /*000e*/ 	.short	(.L_259 - .L_258)
	.align		4
.L_258:
        /*0010*/ 	.word	index@(.nv.constant0._Z31router_gemm_kernel_float_outputI13__nv_bfloat16Li128ELi8ELi14ELi384ELi7168EEvPfPKT_S4_)
        /*0014*/ 	.short	0x0160
        /*0016*/ 	.short	0x0018


	//----- nvinfo : EIATTR_CBANK_PARAM_SIZE
	.align		4
.L_259:
        /*0018*/ 	.byte	0x03, 0x19
        /*001a*/ 	.short	0x0018


	//----- nvinfo : EIATTR_KPARAM_INFO
	.align		4
        /*001c*/ 	.byte	0x04, 0x17
        /*001e*/ 	.short	(.L_261 - .L_260)
.L_260:
        /*0020*/ 	.word	0x00000000
        /*0024*/ 	.short	0x0002
        /*0026*/ 	.short	0x0010
        /*0028*/ 	.byte	0x00, 0xf0, 0x21, 0x00


	//----- nvinfo : EIATTR_KPARAM_INFO
	.align		4
.L_261:
        /*002c*/ 	.byte	0x04, 0x17
        /*002e*/ 	.short	(.L_263 - .L_262)
.L_262:
        /*0030*/ 	.word	0x00000000
        /*0034*/ 	.short	0x0001
        /*0036*/ 	.short	0x0008
        /*0038*/ 	.byte	0x00, 0xf0, 0x21, 0x00


	//----- nvinfo : EIATTR_KPARAM_INFO
	.align		4
.L_263:
        /*003c*/ 	.byte	0x04, 0x17
        /*003e*/ 	.short	(.L_265 - .L_264)
.L_264:
        /*0040*/ 	.word	0x00000000
        /*0044*/ 	.short	0x0000
        /*0046*/ 	.short	0x0000
        /*0048*/ 	.byte	0x00, 0xf0, 0x21, 0x00


	//----- nvinfo : EIATTR_MAXREG_COUNT
	.align		4
.L_265:
        /*004c*/ 	.byte	0x03, 0x1b
        /*004e*/ 	.short	0x00ff


	//----- nvinfo : EIATTR_NUM_BARRIERS
	.align		4
        /*0050*/ 	.byte	0x02, 0x4c
        /*0052*/ 	.byte	0x01
	.zero		1


	//----- nvinfo : EIATTR_MERCURY_ISA_VERSION
	.align		4
        /*0054*/ 	.byte	0x03, 0x5f
        /*0056*/ 	.short	0x0000


	//----- nvinfo : EIATTR_COOP_GROUP_MASK_REGIDS
	.align		4
        /*0058*/ 	.byte	0x04, 0x29
        /*005a*/ 	.short	(.L_267 - .L_266)


	//   ....[0]....
.L_266:
        /*005c*/ 	.word	0xffffffff


	//   ....[1]....
        /*0060*/ 	.word	0xffffffff


	//   ....[2]....
        /*0064*/ 	.word	0xffffffff


	//   ....[3]....
        /*0068*/ 	.word	0xffffffff


	//   ....[4]....
        /*006c*/ 	.word	0xffffffff


	//   ....[5]....
        /*0070*/ 	.word	0xffffffff


	//   ....[6]....
        /*0074*/ 	.word	0xffffffff


	//   ....[7]....
        /*0078*/ 	.word	0xffffffff


	//   ....[8]....
        /*007c*/ 	.word	0xffffffff


	//   ....[9]....
        /*0080*/ 	.word	0xffffffff


	//   ....[10]....
        /*0084*/ 	.word	0xffffffff


	//   ....[11]....
        /*0088*/ 	.word	0xffffffff


	//   ....[12]....
        /*008c*/ 	.word	0xffffffff


	//   ....[13]....
        /*0090*/ 	.word	0xffffffff


	//   ....[14]....
        /*0094*/ 	.word	0xffffffff


	//   ....[15]....
        /*0098*/ 	.word	0xffffffff


	//   ....[16]....
        /*009c*/ 	.word	0xffffffff


	//   ....[17]....
        /*00a0*/ 	.word	0xffffffff


	//   ....[18]....
        /*00a4*/ 	.word	0xffffffff


	//   ....[19]....
        /*00a8*/ 	.word	0xffffffff


	//   ....[20]....
        /*00ac*/ 	.word	0xffffffff


	//   ....[21]....
        /*00b0*/ 	.word	0xffffffff


	//   ....[22]....
        /*00b4*/ 	.word	0xffffffff


	//   ....[23]....
        /*00b8*/ 	.word	0xffffffff


	//   ....[24]....
        /*00bc*/ 	.word	0xffffffff


	//   ....[25]....
        /*00c0*/ 	.word	0xffffffff


	//   ....[26]....
        /*00c4*/ 	.word	0xffffffff


	//   ....[27]....
        /*00c8*/ 	.word	0xffffffff


	//   ....[28]....
        /*00cc*/ 	.word	0xffffffff


	//   ....[29]....
        /*00d0*/ 	.word	0xffffffff


	//   ....[30]....
        /*00d4*/ 	.word	0xffffffff


	//   ....[31]....
        /*00d8*/ 	.word	0xffffffff


	//   ....[32]....
        /*00dc*/ 	.word	0xffffffff


	//   ....[33]....
        /*00e0*/ 	.word	0xffffffff


	//   ....[34]....
        /*00e4*/ 	.word	0xffffffff


	//   ....[35]....
        /*00e8*/ 	.word	0xffffffff


	//   ....[36]....
        /*00ec*/ 	.word	0xffffffff


	//   ....[37]....
        /*00f0*/ 	.word	0xffffffff


	//   ....[38]....
        /*00f4*/ 	.word	0xffffffff


	//   ....[39]....
        /*00f8*/ 	.word	0xffffffff


	//   ....[40]....
        /*00fc*/ 	.word	0xffffffff


	//   ....[41]....
        /*0100*/ 	.word	0xffffffff


	//   ....[42]....
        /*0104*/ 	.word	0xffffffff


	//   ....[43]....
        /*0108*/ 	.word	0xffffffff


	//   ....[44]....
        /*010c*/ 	.word	0xffffffff


	//   ....[45]....
        /*0110*/ 	.word	0xffffffff


	//   ....[46]....
        /*0114*/ 	.word	0xffffffff


	//   ....[47]....
        /*0118*/ 	.word	0xffffffff


	//   ....[48]....
        /*011c*/ 	.word	0xffffffff


	//   ....[49]....
        /*0120*/ 	.word	0xffffffff


	//   ....[50]....
        /*0124*/ 	.word	0xffffffff


	//   ....[51]....
        /*0128*/ 	.word	0xffffffff


	//   ....[52]....
        /*012c*/ 	.word	0xffffffff


	//   ....[53]....
        /*0130*/ 	.word	0xffffffff


	//   ....[54]....
        /*0134*/ 	.word	0xffffffff


	//   ....[55]....
        /*0138*/ 	.word	0xffffffff


	//   ....[56]....
        /*013c*/ 	.word	0xffffffff


	//   ....[57]....
        /*0140*/ 	.word	0xffffffff


	//   ....[58]....
        /*0144*/ 	.word	0xffffffff


	//   ....[59]....
        /*0148*/ 	.word	0xffffffff


	//   ....[60]....
        /*014c*/ 	.word	0xffffffff


	//   ....[61]....
        /*0150*/ 	.word	0xffffffff


	//   ....[62]....
        /*0154*/ 	.word	0xffffffff


	//   ....[63]....
        /*0158*/ 	.word	0xffffffff


	//   ....[64]....
        /*015c*/ 	.word	0xffffffff


	//   ....[65]....
        /*0160*/ 	.word	0xffffffff


	//   ....[66]....
        /*0164*/ 	.word	0xffffffff


	//   ....[67]....
        /*0168*/ 	.word	0xffffffff


	//   ....[68]....
        /*016c*/ 	.word	0xffffffff


	//   ....[69]....
        /*0170*/ 	.word	0xffffffff


	//----- nvinfo : EIATTR_COOP_GROUP_INSTR_OFFSETS
	.align		4
.L_267:
        /*0174*/ 	.byte	0x04, 0x28
        /*0176*/ 	.short	(.L_269 - .L_268)


	//   ....[0]....
.L_268:
        /*0178*/ 	.word	0x00005f00


	//   ....[1]....
        /*017c*/ 	.word	0x000063d0


	//   ....[2]....
        /*0180*/ 	.word	0x00006400


	//   ....[3]....
        /*0184*/ 	.word	0x00006440


	//   ....[4]....
        /*0188*/ 	.word	0x00006490


	//   ....[5]....
        /*018c*/ 	.word	0x00006d80


	//   ....[6]....
        /*0190*/ 	.word	0x00006d90


	//   ....[7]....
        /*0194*/ 	.word	0x00006da0


	//   ....[8]....
        /*0198*/ 	.word	0x00006db0


	//   ....[9]....
        /*019c*/ 	.word	0x00006dc0


	//   ....[10]....
        /*01a0*/ 	.word	0x00006dd0


	//   ....[11]....
        /*01a4*/ 	.word	0x00006de0


	//   ....[12]....
        /*01a8*/ 	.word	0x00006df0


	//   ....[13]....
        /*01ac*/ 	.word	0x00006e00


	//   ....[14]....
        /*01b0*/ 	.word	0x00006e10


	//   ....[15]....
        /*01b4*/ 	.word	0x00006ec0


	//   ....[16]....
        /*01b8*/ 	.word	0x00006ed0


	//   ....[17]....
        /*01bc*/ 	.word	0x00006ee0


	//   ....[18]....
        /*01c0*/ 	.word	0x00006ef0


	//   ....[19]....
        /*01c4*/ 	.word	0x00006f00


	//   ....[20]....
        /*01c8*/ 	.word	0x00006f10


	//   ....[21]....
        /*01cc*/ 	.word	0x00006f20


	//   ....[22]....
        /*01d0*/ 	.word	0x00006f30


	//   ....[23]....
        /*01d4*/ 	.word	0x00006f40


	//   ....[24]....
        /*01d8*/ 	.word	0x00006f50


	//   ....[25]....
        /*01dc*/ 	.word	0x00006f60


	//   ....[26]....
        /*01e0*/ 	.word	0x00006f70


	//   ....[27]....
        /*01e4*/ 	.word	0x00006f80


	//   ....[28]....
        /*01e8*/ 	.word	0x00006f90


	//   ....[29]....
        /*01ec*/ 	.word	0x00007070


	//   ....[30]....
        /*01f0*/ 	.word	0x00007090


	//   ....[31]....
        /*01f4*/ 	.word	0x000070a0


	//   ....[32]....
        /*01f8*/ 	.word	0x000070b0


	//   ....[33]....
        /*01fc*/ 	.word	0x000070c0


	//   ....[34]....
        /*0200*/ 	.word	0x000070d0


	//   ....[35]....
        /*0204*/ 	.word	0x000070e0


	//   ....[36]....
        /*0208*/ 	.word	0x000070f0


	//   ....[37]....
        /*020c*/ 	.word	0x00007100


	//   ....[38]....
        /*0210*/ 	.word	0x00007110


	//   ....[39]....
        /*0214*/ 	.word	0x00007120


	//   ....[40]....
        /*0218*/ 	.word	0x00007130


	//   ....[41]....
        /*021c*/ 	.word	0x00007140


	//   ....[42]....
        /*0220*/ 	.word	0x00007150


	//   ....[43]....
        /*0224*/ 	.word	0x00007230


	//   ....[44]....
        /*0228*/ 	.word	0x00007250


	//   ....[45]....
        /*022c*/ 	.word	0x00007260


	//   ....[46]....
        /*0230*/ 	.word	0x00007270


	//   ....[47]....
        /*0234*/ 	.word	0x00007280


	//   ....[48]....
        /*0238*/ 	.word	0x00007290


	//   ....[49]....
        /*023c*/ 	.word	0x000072a0


	//   ....[50]....
        /*0240*/ 	.word	0x000072b0


	//   ....[51]....
        /*0244*/ 	.word	0x000072c0


	//   ....[52]....
        /*0248*/ 	.word	0x000072d0


	//   ....[53]....
        /*024c*/ 	.word	0x000072e0


	//   ....[54]....
        /*0250*/ 	.word	0x000072f0


	//   ....[55]....
        /*0254*/ 	.word	0x00007300


	//   ....[56]....
        /*0258*/ 	.word	0x00007310


	//   ....[57]....
        /*025c*/ 	.word	0x000073f0


	//   ....[58]....
        /*0260*/ 	.word	0x00007410


	//   ....[59]....
        /*0264*/ 	.word	0x00007420


	//   ....[60]....
        /*0268*/ 	.word	0x00007430


	//   ....[61]....
        /*026c*/ 	.word	0x00007440


	//   ....[62]....
        /*0270*/ 	.word	0x00007450


	//   ....[63]....
        /*0274*/ 	.word	0x00007460


	//   ....[64]....
        /*0278*/ 	.word	0x00007470


	//   ....[65]....
        /*027c*/ 	.word	0x00007480


	//   ....[66]....
        /*0280*/ 	.word	0x00007490


	//   ....[67]....
        /*0284*/ 	.word	0x000074a0


	//   ....[68]....
        /*0288*/ 	.word	0x000074b0


	//   ....[69]....
        /*028c*/ 	.word	0x000074c0


	//----- nvinfo : EIATTR_EXIT_INSTR_OFFSETS
	.align		4
.L_269:
        /*0290*/ 	.byte	0x04, 0x1c
        /*0292*/ 	.short	(.L_271 - .L_270)


	//   ....[0]....
.L_270:
        /*0294*/ 	.word	0x000076e0


	//   ....[1]....
        /*0298*/ 	.word	0x00007c50


	//----- nvinfo : EIATTR_MAX_THREADS
	.align		4
.L_271:
        /*029c*/ 	.byte	0x04, 0x05
        /*029e*/ 	.short	(.L_273 - .L_272)
.L_272:
        /*02a0*/ 	.word	0x00000080
        /*02a4*/ 	.word	0x00000001
        /*02a8*/ 	.word	0x00000001
.L_273:


//--------------------- .nv.info._Z31router_gemm_kernel_float_outputI13__nv_bfloat16Li128ELi8ELi13ELi384ELi7168EEvPfPKT_S4_ --------------------------
	.section	.nv.info._Z31router_gemm_kernel_float_outputI13__nv_bfloat16Li128ELi8ELi13ELi384ELi7168EEvPfPKT_S4_,"",@"SHT_CUDA_INFO"
	.sectionflags	@""
	.align	4


	//----- nvinfo : EIATTR_CUDA_API_VERSION
	.align		4
        /*0000*/ 	.byte	0x04, 0x37
        /*0002*/ 	.short	(.L_275 - .L_274)
.L_274:
        /*0004*/ 	.word	0x00000082


	//----- nvinfo : EIATTR_SW2861232_WAR
	.align		4
.L_275:
        /*0008*/ 	.byte	0x01, 0x35
	.zero		2


	//----- nvinfo : EIATTR_PARAM_CBANK
	.align		4
        /*000c*/ 	.byte	0x04, 0x0a
        /*000e*/ 	.short	(.L_277 - .L_276)
	.align		4
.L_276:
        /*0010*/ 	.word	index@(.nv.constant0._Z31router_gemm_kernel_float_outputI13__nv_bfloat16Li128ELi8ELi13ELi384ELi7168EEvPfPKT_S4_)
        /*0014*/ 	.short	0x0160
        /*0016*/ 	.short	0x0018


	//----- nvinfo : EIATTR_CBANK_PARAM_SIZE
	.align		4
.L_277:
        /*0018*/ 	.byte	0x03, 0x19
        /*001a*/ 	.short	0x0018


	//----- nvinfo : EIATTR_KPARAM_INFO
	.align		4
        /*001c*/ 	.byte	0x04, 0x17
        /*001e*/ 	.short	(.L_279 - .L_278)
.L_278:
        /*0020*/ 	.word	0x00000000
        /*0024*/ 	.short	0x0002
        /*0026*/ 	.short	0x0010
        /*0028*/ 	.byte	0x00, 0xf0, 0x21, 0x00


	//----- nvinfo : EIATTR_KPARAM_INFO
	.align		4
.L_279:
        /*002c*/ 	.byte	0x04, 0x17
        /*002e*/ 	.short	(.L_281 - .L_280)
.L_280:
        /*0030*/ 	.word	0x00000000
        /*0034*/ 	.short	0x0001
        /*0036*/ 	.short	0x0008
        /*0038*/ 	.byte	0x00, 0xf0, 0x21, 0x00


	//----- nvinfo : EIATTR_KPARAM_INFO
	.align		4
.L_281:
        /*003c*/ 	.byte	0x04, 0x17
        /*003e*/ 	.short	(.L_283 - .L_282)
.L_282:
        /*0040*/ 	.word	0x00000000
        /*0044*/ 	.short	0x0000
        /*0046*/ 	.short	0x0000
        /*0048*/ 	.byte	0x00, 0xf0, 0x21, 0x00


	//----- nvinfo : EIATTR_MAXREG_COUNT
	.align		4
.L_283:
        /*004c*/ 	.byte	0x03, 0x1b
        /*004e*/ 	.short	0x00ff


	//----- nvinfo : EIATTR_NUM_BARRIERS
	.align		4
        /*0050*/ 	.byte	0x02, 0x4c
        /*0052*/ 	.byte	0x01
	.zero		1


	//----- nvinfo : EIATTR_MERCURY_ISA_VERSION
	.align		4
        /*0054*/ 	.byte	0x03, 0x5f
        /*0056*/ 	.short	0x0000


	//----- nvinfo : EIATTR_COOP_GROUP_MASK_REGIDS
	.align		4
        /*0058*/ 	.byte	0x04, 0x29
        /*005a*/ 	.short	(.L_285 - .L_284)


	//   ....[0]....
.L_284:
        /*005c*/ 	.word	0xffffffff


	//   ....[1]....
        /*0060*/ 	.word	0xffffffff


	//   ....[2]....
        /*0064*/ 	.word	0xffffffff


	//   ....[3]....
        /*0068*/ 	.word	0xffffffff


	//   ....[4]....
        /*006c*/ 	.word	0xffffffff


	//   ....[5]....
        /*0070*/ 	.word	0xffffffff


	//   ....[6]....
        /*0074*/ 	.word	0xffffffff


	//   ....[7]....
        /*0078*/ 	.word	0xffffffff


	//   ....[8]....
        /*007c*/ 	.word	0xffffffff


	//   ....[9]....
        /*0080*/ 	.word	0xffffffff


	//   ....[10]....
        /*0084*/ 	.word	0xffffffff


	//   ....[11]....
        /*0088*/ 	.word	0xffffffff


	//   ....[12]....
        /*008c*/ 	.word	0xffffffff


	//   ....[13]....
        /*0090*/ 	.word	0xffffffff


	//   ....[14]....
        /*0094*/ 	.word	0xffffffff


	//   ....[15]....
        /*0098*/ 	.word	0xffffffff


	//   ....[16]....
        /*009c*/ 	.word	0xffffffff


	//   ....[17]....
        /*00a0*/ 	.word	0xffffffff


	//   ....[18]....
        /*00a4*/ 	.word	0xffffffff


	//   ....[19]....
        /*00a8*/ 	.word	0xffffffff


	//   ....[20]....
        /*00ac*/ 	.word	0xffffffff


	//   ....[21]....
        /*00b0*/ 	.word	0xffffffff


	//   ....[22]....
        /*00b4*/ 	.word	0xffffffff


	//   ....[23]....
        /*00b8*/ 	.word	0xffffffff


	//   ....[24]....
        /*00bc*/ 	.word	0xffffffff


	//   ....[25]....
        /*00c0*/ 	.word	0xffffffff


	//   ....[26]....
        /*00c4*/ 	.word	0xffffffff


	//   ....[27]....
        /*00c8*/ 	.word	0xffffffff


	//   ....[28]....
        /*00cc*/ 	.word	0xffffffff


	//   ....[29]....
        /*00d0*/ 	.word	0xffffffff


	//   ....[30]....
        /*00d4*/ 	.word	0xffffffff


	//   ....[31]....
        /*00d8*/ 	.word	0xffffffff


	//   ....[32]....
        /*00dc*/ 	.word	0xffffffff


	//   ....[33]....
        /*00e0*/ 	.word	0xffffffff


	//   ....[34]....
        /*00e4*/ 	.word	0xffffffff


	//   ....[35]....
        /*00e8*/ 	.word	0xffffffff


	//   ....[36]....
        /*00ec*/ 	.word	0xffffffff


	//   ....[37]....
        /*00f0*/ 	.word	0xffffffff


	//   ....[38]....
        /*00f4*/ 	.word	0xffffffff


	//   ....[39]....
        /*00f8*/ 	.word	0xffffffff


	//   ....[40]....
        /*00fc*/ 	.word	0xffffffff


	//   ....[41]....
        /*0100*/ 	.word	0xffffffff


	//   ....[42]....
        /*0104*/ 	.word	0xffffffff


	//   ....[43]....
        /*0108*/ 	.word	0xffffffff


	//   ....[44]....
        /*010c*/ 	.word	0xffffffff


	//   ....[45]....
        /*0110*/ 	.word	0xffffffff


	//   ....[46]....
        /*0114*/ 	.word	0xffffffff


	//   ....[47]....
        /*0118*/ 	.word	0xffffffff


	//   ....[48]....
        /*011c*/ 	.word	0xffffffff


	//   ....[49]....
        /*0120*/ 	.word	0xffffffff


	//   ....[50]....
        /*0124*/ 	.word	0xffffffff


	//   ....[51]....
        /*0128*/ 	.word	0xffffffff


	//   ....[52]....
        /*012c*/ 	.word	0xffffffff


	//   ....[53]....
        /*0130*/ 	.word	0xffffffff


	//   ....[54]....
        /*0134*/ 	.word	0xffffffff


	//   ....[55]....
        /*0138*/ 	.word	0xffffffff


	//   ....[56]....
        /*013c*/ 	.word	0xffffffff


	//   ....[57]....
        /*0140*/ 	.word	0xffffffff


	//   ....[58]....
        /*0144*/ 	.word	0xffffffff


	//   ....[59]....
        /*0148*/ 	.word	0xffffffff


	//   ....[60]....
        /*014c*/ 	.word	0xffffffff


	//   ....[61]....
        /*0150*/ 	.word	0xffffffff


	//   ....[62]....
        /*0154*/ 	.word	0xffffffff


	//   ....[63]....
        /*0158*/ 	.word	0xffffffff


	//   ....[64]....
        /*015c*/ 	.word	0xffffffff


	//----- nvinfo : EIATTR_COOP_GROUP_INSTR_OFFSETS
	.align		4
.L_285:
        /*0160*/ 	.byte	0x04, 0x28
        /*0162*/ 	.short	(.L_287 - .L_286)


	//   ....[0]....
.L_286:
        /*0164*/ 	.word	0x00006400


	//   ....[1]....
        /*0168*/ 	.word	0x00006580


	//   ....[2]....
        /*016c*/ 	.word	0x000065a0


	//   ....[3]....
        /*0170*/ 	.word	0x000065b0


	//   ....[4]....
        /*0174*/ 	.word	0x000065c0


	//   ....[5]....
        /*0178*/ 	.word	0x000065d0


	//   ....[6]....
        /*017c*/ 	.word	0x000065e0


	//   ....[7]....
        /*0180*/ 	.word	0x000065f0


	//   ....[8]....
        /*0184*/ 	.word	0x00006600


	//   ....[9]....
        /*0188*/ 	.word	0x00006610


	//   ....[10]....
        /*018c*/ 	.word	0x00006620


	//   ....[11]....
        /*0190*/ 	.word	0x00006630


	//   ....[12]....
        /*0194*/ 	.word	0x00006640


	//   ....[13]....
        /*0198*/ 	.word	0x00006650


	//   ....[14]....
        /*019c*/ 	.word	0x00006720


	//   ....[15]....
        /*01a0*/ 	.word	0x00006740


	//   ....[16]....
        /*01a4*/ 	.word	0x00006750


	//   ....[17]....
        /*01a8*/ 	.word	0x00006760


	//   ....[18]....
        /*01ac*/ 	.word	0x00006770


	//   ....[19]....
        /*01b0*/ 	.word	0x00006780


	//   ....[20]....
        /*01b4*/ 	.word	0x00006790


	//   ....[21]....
        /*01b8*/ 	.word	0x000067a0


	//   ....[22]....
        /*01bc*/ 	.word	0x000067b0


	//   ....[23]....
        /*01c0*/ 	.word	0x000067c0


	//   ....[24]....
        /*01c4*/ 	.word	0x000067d0


	//   ....[25]....
        /*01c8*/ 	.word	0x000067e0


	//   ....[26]....
        /*01cc*/ 	.word	0x000068b0


	//   ....[27]....
        /*01d0*/ 	.word	0x000068c0


	//   ....[28]....
        /*01d4*/ 	.word	0x000068d0


	//   ....[29]....
        /*01d8*/ 	.word	0x000068e0


	//   ....[30]....
        /*01dc*/ 	.word	0x000068f0


	//   ....[31]....
        /*01e0*/ 	.word	0x00006900


	//   ....[32]....
        /*01e4*/ 	.word	0x00006910


	//   ....[33]....
        /*01e8*/ 	.word	0x00006920


	//   ....[34]....
        /*01ec*/ 	.word	0x00006930


	//   ....[35]....
        /*01f0*/ 	.word	0x00006940


	//   ....[36]....
        /*01f4*/ 	.word	0x00006950


	//   ....[37]....
        /*01f8*/ 	.word	0x00006960


	//   ....[38]....
        /*01fc*/ 	.word	0x00006970


	//   ....[39]....
        /*0200*/ 	.word	0x00006a50


	//   ....[40]....
        /*0204*/ 	.word	0x00006a60


	//   ....[41]....
        /*0208*/ 	.word	0x00006a70


	//   ....[42]....
        /*020c*/ 	.word	0x00006a80


	//   ....[43]....
        /*0210*/ 	.word	0x00006a90


	//   ....[44]....
        /*0214*/ 	.word	0x00006aa0


	//   ....[45]....
        /*0218*/ 	.word	0x00006ab0


	//   ....[46]....
        /*021c*/ 	.word	0x00006ac0


	//   ....[47]....
        /*0220*/ 	.word	0x00006ad0


	//   ....[48]....
        /*0224*/ 	.word	0x00006ae0


	//   ....[49]....
        /*0228*/ 	.word	0x00006af0


	//   ....[50]....
        /*022c*/ 	.word	0x00006b00


	//   ....[51]....
        /*0230*/ 	.word	0x00006b10


	//   ....[52]....
        /*0234*/ 	.word	0x00006bf0


	//   ....[53]....
        /*0238*/ 	.word	0x00006c00


	//   ....[54]....
        /*023c*/ 	.word	0x00006c10


	//   ....[55]....
        /*0240*/ 	.word	0x00006c20


	//   ....[56]....
        /*0244*/ 	.word	0x00006c30


	//   ....[57]....
        /*0248*/ 	.word	0x00006c40


	//   ....[58]....
        /*024c*/ 	.word	0x00006c50


	//   ....[59]....
        /*0250*/ 	.word	0x00006c60


	//   ....[60]....
        /*0254*/ 	.word	0x00006c70


	//   ....[61]....
        /*0258*/ 	.word	0x00006c80


	//   ....[62]....
        /*025c*/ 	.word	0x00006c90


	//   ....[63]....
        /*0260*/ 	.word	0x00006ca0


	//   ....[64]....
        /*0264*/ 	.word	0x00006cb0


	//----- nvinfo : EIATTR_EXIT_INSTR_OFFSETS
	.align		4
.L_287:
        /*0268*/ 	.byte	0x04, 0x1c
        /*026a*/ 	.short	(.L_289 - .L_288)


	//   ....[0]....
.L_288:
        /*026c*/ 	.word	0x00006ec0


	//   ....[1]....
        /*0270*/ 	.word	0x000073d0


	//----- nvinfo : EIATTR_MAX_THREADS
	.align		4
.L_289:
        /*0274*/ 	.byte	0x04, 0x05
        /*0276*/ 	.short	(.L_291 - .L_290)
.L_290:
        /*0278*/ 	.word	0x00000080
        /*027c*/ 	.word	0x00000001
        /*0280*/ 	.word	0x00000001
.L_291:


//--------------------- .nv.info._Z31router_gemm_kernel_float_outputI13__nv_bfloat16Li128ELi8ELi12ELi384ELi7168EEvPfPKT_S4_ --------------------------
	.section	.nv.info._Z31router_gemm_kernel_float_outputI13__nv_bfloat16Li128ELi8ELi12ELi384ELi7168EEvPfPKT_S4_,"",@"SHT_CUDA_INFO"
	.sectionflags	@""
	.align	4


	//----- nvinfo : EIATTR_CUDA_API_VERSION
	.align		4
        /*0000*/ 	.byte	0x04, 0x37
        /*0002*/ 	.short	(.L_293 - .L_292)
.L_292:
        /*0004*/ 	.word	0x00000082


	//----- nvinfo : EIATTR_SW2861232_WAR
	.align		4
.L_293:
        /*0008*/ 	.byte	0x01, 0x35
	.zero		2


	//----- nvinfo : EIATTR_PARAM_CBANK
	.align		4
        /*000c*/ 	.byte	0x04, 0x0a
        /*000e*/ 	.short	(.L_295 - .L_294)
	.align		4
.L_294:
        /*0010*/ 	.word	index@(.nv.constant0._Z31router_gemm_kernel_float_outputI13__nv_bfloat16Li128ELi8ELi12ELi384ELi7168EEvPfPKT_S4_)
        /*0014*/ 	.short	0x0160
        /*0016*/ 	.short	0x0018


	//----- nvinfo : EIATTR_CBANK_PARAM_SIZE
	.align		4
.L_295:
        /*0018*/ 	.byte	0x03, 0x19
        /*001a*/ 	.short	0x0018


	//----- nvinfo : EIATTR_KPARAM_INFO
	.align		4
        /*001c*/ 	.byte	0x04, 0x17
        /*001e*/ 	.short	(.L_297 - .L_296)
.L_296:
        /*0020*/ 	.word	0x00000000
        /*0024*/ 	.short	0x0002
        /*0026*/ 	.short	0x0010
        /*0028*/ 	.byte	0x00, 0xf0, 0x21, 0x00


	//----- nvinfo : EIATTR_KPARAM_INFO
	.align		4
.L_297:
        /*002c*/ 	.byte	0x04, 0x17
        /*002e*/ 	.short	(.L_299 - .L_298)
.L_298:
        /*0030*/ 	.word	0x00000000
        /*0034*/ 	.short	0x0001
        /*0036*/ 	.short	0x0008
        /*0038*/ 	.byte	0x00, 0xf0, 0x21, 0x00


	//----- nvinfo : EIATTR_KPARAM_INFO
	.align		4
.L_299:
        /*003c*/ 	.byte	0x04, 0x17
        /*003e*/ 	.short	(.L_301 - .L_300)
.L_300:
        /*0040*/ 	.word	0x00000000
        /*0044*/ 	.short	0x0000
        /*0046*/ 	.short	0x0000
        /*0048*/ 	.byte	0x00, 0xf0, 0x21, 0x00


	//----- nvinfo : EIATTR_MAXREG_COUNT
	.align		4
.L_301:
        /*004c*/ 	.byte	0x03, 0x1b
        /*004e*/ 	.short	0x00ff


	//----- nvinfo : EIATTR_NUM_BARRIERS
	.align		4
        /*0050*/ 	.byte	0x02, 0x4c
        /*0052*/ 	.byte	0x01
	.zero		1


	//----- nvinfo : EIATTR_MERCURY_ISA_VERSION
	.align		4
        /*0054*/ 	.byte	0x03, 0x5f
        /*0056*/ 	.short	0x0000


	//----- nvinfo : EIATTR_COOP_GROUP_MASK_REGIDS
	.align		4
        /*0058*/ 	.byte	0x04, 0x29
        /*005a*/ 	.short	(.L_303 - .L_302)


	//   ....[0]....
.L_302:
        /*005c*/ 	.word	0xffffffff


	//   ....[1]....
        /*0060*/ 	.word	0xffffffff


	//   ....[2]....
        /*0064*/ 	.word	0xffffffff


	//   ....[3]....
        /*0068*/ 	.word	0xffffffff


	//   ....[4]....
        /*006c*/ 	.word	0xffffffff


	//   ....[5]....
        /*0070*/ 	.word	0xffffffff


	//   ....[6]....
        /*0074*/ 	.word	0xffffffff


	//   ....[7]....
        /*0078*/ 	.word	0xffffffff


	//   ....[8]....
        /*007c*/ 	.word	0xffffffff


	//   ....[9]....
        /*0080*/ 	.word	0xffffffff


	//   ....[10]....
        /*0084*/ 	.word	0xffffffff


	//   ....[11]....
        /*0088*/ 	.word	0xffffffff


	//   ....[12]....
        /*008c*/ 	.word	0xffffffff


	//   ....[13]....
        /*0090*/ 	.word	0xffffffff


	//   ....[14]....
        /*0094*/ 	.word	0xffffffff


	//   ....[15]....
        /*0098*/ 	.word	0xffffffff


	//   ....[16]....
        /*009c*/ 	.word	0xffffffff


	//   ....[17]....
        /*00a0*/ 	.word	0xffffffff


	//   ....[18]....
        /*00a4*/ 	.word	0xffffffff


	//   ....[19]....
        /*00a8*/ 	.word	0xffffffff


	//   ....[20]....
        /*00ac*/ 	.word	0xffffffff


	//   ....[21]....
        /*00b0*/ 	.word	0xffffffff


	//   ....[22]....
        /*00b4*/ 	.word	0xffffffff


	//   ....[23]....
        /*00b8*/ 	.word	0xffffffff


	//   ....[24]....
        /*00bc*/ 	.word	0xffffffff


	//   ....[25]....
        /*00c0*/ 	.word	0xffffffff


	//   ....[26]....
        /*00c4*/ 	.word	0xffffffff


	//   ....[27]....
        /*00c8*/ 	.word	0xffffffff


	//   ....[28]....
        /*00cc*/ 	.word	0xffffffff


	//   ....[29]....
        /*00d0*/ 	.word	0xffffffff


	//   ....[30]....
        /*00d4*/ 	.word	0xffffffff


	//   ....[31]....
        /*00d8*/ 	.word	0xffffffff


	//   ....[32]....
        /*00dc*/ 	.word	0xffffffff


	//   ....[33]....
        /*00e0*/ 	.word	0xffffffff


	//   ....[34]....
        /*00e4*/ 	.word	0xffffffff


	//   ....[35]....
        /*00e8*/ 	.word	0xffffffff


	//   ....[36]....
        /*00ec*/ 	.word	0xffffffff


	//   ....[37]....
        /*00f0*/ 	.word	0xffffffff


	//   ....[38]....
        /*00f4*/ 	.word	0xffffffff


	//   ....[39]....
        /*00f8*/ 	.word	0xffffffff


	//   ....[40]....
        /*00fc*/ 	.word	0xffffffff


	//   ....[41]....
        /*0100*/ 	.word	0xffffffff


	//   ....[42]....
        /*0104*/ 	.word	0xffffffff


	//   ....[43]....
        /*0108*/ 	.word	0xffffffff


	//   ....[44]....
        /*010c*/ 	.word	0xffffffff


	//   ....[45]....
        /*0110*/ 	.word	0xffffffff


	//   ....[46]....
        /*0114*/ 	.word	0xffffffff


	//   ....[47]....
        /*0118*/ 	.word	0xffffffff


	//   ....[48]....
        /*011c*/ 	.word	0xffffffff


	//   ....[49]....
        /*0120*/ 	.word	0xffffffff


	//   ....[50]....
        /*0124*/ 	.word	0xffffffff


	//   ....[51]....
        /*0128*/ 	.word	0xffffffff


	//   ....[52]....
        /*012c*/ 	.word	0xffffffff


	//   ....[53]....
        /*0130*/ 	.word	0xffffffff


	//   ....[54]....
        /*0134*/ 	.word	0xffffffff


	//   ....[55]....
        /*0138*/ 	.word	0xffffffff


	//   ....[56]....
        /*013c*/ 	.word	0xffffffff


	//   ....[57]....
        /*0140*/ 	.word	0xffffffff


	//   ....[58]....
        /*0144*/ 	.word	0xffffffff


	//   ....[59]....
        /*0148*/ 	.word	0xffffffff


	//----- nvinfo : EIATTR_COOP_GROUP_INSTR_OFFSETS
	.align		4
.L_303:
        /*014c*/ 	.byte	0x04, 0x28
        /*014e*/ 	.short	(.L_305 - .L_304)


	//   ....[0]....
.L_304:
        /*0150*/ 	.word	0x00005470


	//   ....[1]....
        /*0154*/ 	.word	0x000054e0


	//   ....[2]....
        /*0158*/ 	.word	0x000055f0


	//   ....[3]....
        /*015c*/ 	.word	0x00005e60


	//   ....[4]....
        /*0160*/ 	.word	0x00005e70


	//   ....[5]....
        /*0164*/ 	.word	0x00005e80


	//   ....[6]....
        /*0168*/ 	.word	0x00005e90


	//   ....[7]....
        /*016c*/ 	.word	0x00005ea0


	//   ....[8]....
        /*0170*/ 	.word	0x00005eb0


	//   ....[9]....
        /*0174*/ 	.word	0x00005ec0


	//   ....[10]....
        /*0178*/ 	.word	0x00005ed0


	//   ....[11]....
        /*017c*/ 	.word	0x00005ee0


	//   ....[12]....
        /*0180*/ 	.word	0x00005f80


	//   ....[13]....
        /*0184*/ 	.word	0x00005f90


	//   ....[14]....
        /*0188*/ 	.word	0x00005fa0


	//   ....[15]....
        /*018c*/ 	.word	0x00005fb0


	//   ....[16]....
        /*0190*/ 	.word	0x00005fc0


	//   ....[17]....
        /*0194*/ 	.word	0x00005fd0


	//   ....[18]....
        /*0198*/ 	.word	0x00005fe0


	//   ....[19]....
        /*019c*/ 	.word	0x00005ff0


	//   ....[20]....
        /*01a0*/ 	.word	0x00006000


	//   ....[21]....
        /*01a4*/ 	.word	0x00006010


	//   ....[22]....
        /*01a8*/ 	.word	0x00006020


	//   ....[23]....
        /*01ac*/ 	.word	0x00006030


	//   ....[24]....
        /*01b0*/ 	.word	0x00006100


	//   ....[25]....
        /*01b4*/ 	.word	0x00006110


	//   ....[26]....
        /*01b8*/ 	.word	0x00006120


	//   ....[27]....
        /*01bc*/ 	.word	0x00006130


	//   ....[28]....
        /*01c0*/ 	.word	0x00006140


	//   ....[29]....
        /*01c4*/ 	.word	0x00006150


	//   ....[30]....
        /*01c8*/ 	.word	0x00006160


	//   ....[31]....
        /*01cc*/ 	.word	0x00006170


	//   ....[32]....
        /*01d0*/ 	.word	0x00006180


	//   ....[33]....
        /*01d4*/ 	.word	0x00006190


	//   ....[34]....
        /*01d8*/ 	.word	0x000061a0


	//   ....[35]....
        /*01dc*/ 	.word	0x000061b0


	//   ....[36]....
        /*01e0*/ 	.word	0x00006280


	//   ....[37]....
        /*01e4*/ 	.word	0x00006290


	//   ....[38]....
        /*01e8*/ 	.word	0x000062a0


	//   ....[39]....
        /*01ec*/ 	.word	0x000062b0


	//   ....[40]....
        /*01f0*/ 	.word	0x000062c0


	//   ....[41]....
        /*01f4*/ 	.word	0x000062d0


	//   ....[42]....
        /*01f8*/ 	.word	0x000062e0


	//   ....[43]....
        /*01fc*/ 	.word	0x000062f0


	//   ....[44]....
        /*0200*/ 	.word	0x00006300


	//   ....[45]....
        /*0204*/ 	.word	0x00006310


	//   ....[46]....
        /*0208*/ 	.word	0x00006320


	//   ....[47]....
        /*020c*/ 	.word	0x00006330


	//   ....[48]....
        /*0210*/ 	.word	0x00006400


	//   ....[49]....
        /*0214*/ 	.word	0x00006410


	//   ....[50]....
        /*0218*/ 	.word	0x00006420


	//   ....[51]....
        /*021c*/ 	.word	0x00006430


	//   ....[52]....
        /*0220*/ 	.word	0x00006440


	//   ....[53]....
        /*0224*/ 	.word	0x00006450


	//   ....[54]....
        /*0228*/ 	.word	0x00006460


	//   ....[55]....
        /*022c*/ 	.word	0x00006470


	//   ....[56]....
        /*0230*/ 	.word	0x00006480


	//   ....[57]....
        /*0234*/ 	.word	0x00006490


	//   ....[58]....
        /*0238*/ 	.word	0x000064a0


	//   ....[59]....
        /*023c*/ 	.word	0x000064b0


	//----- nvinfo : EIATTR_EXIT_INSTR_OFFSETS
	.align		4
.L_305:
        /*0240*/ 	.byte	0x04, 0x1c
        /*0242*/ 	.short	(.L_307 - .L_306)


	//   ....[0]....
.L_306:
        /*0244*/ 	.word	0x000066a0


	//   ....[1]....
        /*0248*/ 	.word	0x00006b50


	//----- nvinfo : EIATTR_MAX_THREADS
	.align		4
.L_307:
        /*024c*/ 	.byte	0x04, 0x05
        /*024e*/ 	.short	(.L_309 - .L_308)
.L_308:
        /*0250*/ 	.word	0x00000080
        /*0254*/ 	.word	0x00000001
        /*0258*/ 	.word	0x00000001
.L_309:


//--------------------- .nv.info._Z31router_gemm_kernel_float_outputI13__nv_bfloat16Li128ELi8ELi11ELi384ELi7168EEvPfPKT_S4_ --------------------------
	.section	.nv.info._Z31router_gemm_kernel_float_outputI13__nv_bfloat16Li128ELi8ELi11ELi384ELi7168EEvPfPKT_S4_,"",@"SHT_CUDA_INFO"
	.sectionflags	@""
	.align	4


	//----- nvinfo : EIATTR_CUDA_API_VERSION
	.align		4
        /*0000*/ 	.byte	0x04, 0x37
        /*0002*/ 	.short	(.L_311 - .L_310)
.L_310:
        /*0004*/ 	.word	0x00000082


	//----- nvinfo : EIATTR_SW2861232_WAR
	.align		4
.L_311:
        /*0008*/ 	.byte	0x01, 0x35
	.zero		2


	//----- nvinfo : EIATTR_PARAM_CBANK
	.align		4
        /*000c*/ 	.byte	0x04, 0x0a
        /*000e*/ 	.short	(.L_313 - .L_312)
	.align		4
.L_312:
        /*0010*/ 	.word	index@(.nv.constant0._Z31router_gemm_kernel_float_outputI13__nv_bfloat16Li128ELi8ELi11ELi384ELi7168EEvPfPKT_S4_)
        /*0014*/ 	.short	0x0160
        /*0016*/ 	.short	0x0018


	//----- nvinfo : EIATTR_CBANK_PARAM_SIZE
	.align		4
.L_313:
        /*0018*/ 	.byte	0x03, 0x19
        /*001a*/ 	.short	0x0018


	//----- nvinfo : EIATTR_KPARAM_INFO
	.align		4
        /*001c*/ 	.byte	0x04, 0x17
        /*001e*/ 	.short	(.L_315 - .L_314)
.L_314:
        /*0020*/ 	.word	0x00000000
        /*0024*/ 	.short	0x0002
        /*0026*/ 	.short	0x0010
        /*0028*/ 	.byte	0x00, 0xf0, 0x21, 0x00


	//----- nvinfo : EIATTR_KPARAM_INFO
	.align		4
.L_315:
        /*002c*/ 	.byte	0x04, 0x17
        /*002e*/ 	.short	(.L_317 - .L_316)
.L_316:
        /*0030*/ 	.word	0x00000000
        /*0034*/ 	.short	0x0001
        /*0036*/ 	.short	0x0008
        /*0038*/ 	.byte	0x00, 0xf0, 0x21, 0x00


	//----- nvinfo : EIATTR_KPARAM_INFO
	.align		4
.L_317:
        /*003c*/ 	.byte	0x04, 0x17
        /*003e*/ 	.short	(.L_319 - .L_318)
.L_318:
        /*0040*/ 	.word	0x00000000
        /*0044*/ 	.short	0x0000
        /*0046*/ 	.short	0x0000
        /*0048*/ 	.byte	0x00, 0xf0, 0x21, 0x00


	//----- nvinfo : EIATTR_MAXREG_COUNT
	.align		4
.L_319:
        /*004c*/ 	.byte	0x03, 0x1b
        /*004e*/ 	.short	0x00ff


	//----- nvinfo : EIATTR_NUM_BARRIERS
	.align		4
        /*0050*/ 	.byte	0x02, 0x4c
        /*0052*/ 	.byte	0x01
	.zero		1


	//----- nvinfo : EIATTR_MERCURY_ISA_VERSION
	.align		4
        /*0054*/ 	.byte	0x03, 0x5f
        /*0056*/ 	.short	0x0000


	//----- nvinfo : EIATTR_COOP_GROUP_MASK_REGIDS
	.align		4
        /*0058*/ 	.byte	0x04, 0x29
        /*005a*/ 	.short	(.L_321 - .L_320)


	//   ....[0]....
.L_320:
        /*005c*/ 	.word	0xffffffff


	//   ....[1]....
        /*0060*/ 	.word	0xffffffff


	//   ....[2]....
        /*0064*/ 	.word	0xffffffff


	//   ....[3]....
        /*0068*/ 	.word	0xffffffff


	//   ....[4]....
        /*006c*/ 	.word	0xffffffff


	//   ....[5]....
        /*0070*/ 	.word	0xffffffff


	//   ....[6]....
        /*0074*/ 	.word	0xffffffff


	//   ....[7]....
        /*0078*/ 	.word	0xffffffff


	//   ....[8]....
        /*007c*/ 	.word	0xffffffff


	//   ....[9]....
        /*0080*/ 	.word	0xffffffff


	//   ....[10]....
        /*0084*/ 	.word	0xffffffff


	//   ....[11]....
        /*0088*/ 	.word	0xffffffff


	//   ....[12]....
        /*008c*/ 	.word	0xffffffff


	//   ....[13]....
        /*0090*/ 	.word	0xffffffff


	//   ....[14]....
        /*0094*/ 	.word	0xffffffff


	//   ....[15]....
        /*0098*/ 	.word	0xffffffff


	//   ....[16]....
        /*009c*/ 	.word	0xffffffff


	//   ....[17]....
        /*00a0*/ 	.word	0xffffffff


	//   ....[18]....
        /*00a4*/ 	.word	0xffffffff


	//   ....[19]....
        /*00a8*/ 	.word	0xffffffff


	//   ....[20]....
        /*00ac*/ 	.word	0xffffffff


	//   ....[21]....
        /*00b0*/ 	.word	0xffffffff


	//   ....[22]....
        /*00b4*/ 	.word	0xffffffff


	//   ....[23]....
        /*00b8*/ 	.word	0xffffffff


	//   ....[24]....
        /*00bc*/ 	.word	0xffffffff


	//   ....[25]....
        /*00c0*/ 	.word	0xffffffff


	//   ....[26]....
        /*00c4*/ 	.word	0xffffffff


	//   ....[27]....
        /*00c8*/ 	.word	0xffffffff


	//   ....[28]....
        /*00cc*/ 	.word	0xffffffff


	//   ....[29]....
        /*00d0*/ 	.word	0xffffffff


	//   ....[30]....
        /*00d4*/ 	.word	0xffffffff


	//   ....[31]....
        /*00d8*/ 	.word	0xffffffff


	//   ....[32]....
        /*00dc*/ 	.word	0xffffffff


	//   ....[33]....
        /*00e0*/ 	.word	0xffffffff


	//   ....[34]....
        /*00e4*/ 	.word	0xffffffff


	//   ....[35]....
        /*00e8*/ 	.word	0xffffffff


	//   ....[36]....
        /*00ec*/ 	.word	0xffffffff


	//   ....[37]....
        /*00f0*/ 	.word	0xffffffff


	//   ....[38]....
        /*00f4*/ 	.word	0xffffffff


	//   ....[39]....
        /*00f8*/ 	.word	0xffffffff


	//   ....[40]....
        /*00fc*/ 	.word	0xffffffff


	//   ....[41]....
        /*0100*/ 	.word	0xffffffff


	//   ....[42]....
        /*0104*/ 	.word	0xffffffff


	//   ....[43]....
        /*0108*/ 	.word	0xffffffff


	//   ....[44]....
        /*010c*/ 	.word	0xffffffff


	//   ....[45]....
        /*0110*/ 	.word	0xffffffff


	//   ....[46]....
        /*0114*/ 	.word	0xffffffff


	//   ....[47]....
        /*0118*/ 	.word	0xffffffff


	//   ....[48]....
        /*011c*/ 	.word	0xffffffff


	//   ....[49]....
        /*0120*/ 	.word	0xffffffff


	//   ....[50]....
        /*0124*/ 	.word	0xffffffff


	//   ....[51]....
        /*0128*/ 	.word	0xffffffff


	//   ....[52]....
        /*012c*/ 	.word	0xffffffff


	//   ....[53]....
        /*0130*/ 	.word	0xffffffff


	//   ....[54]....
        /*0134*/ 	.word	0xffffffff


	//----- nvinfo : EIATTR_COOP_GROUP_INSTR_OFFSETS
	.align		4
.L_321:
        /*0138*/ 	.byte	0x04, 0x28
        /*013a*/ 	.short	(.L_323 - .L_322)


	//   ....[0]....
.L_322:
        /*013c*/ 	.word	0x00005690


	//   ....[1]....
        /*0140*/ 	.word	0x000056a0


	//   ....[2]....
        /*0144*/ 	.word	0x000056b0


	//   ....[3]....
        /*0148*/ 	.word	0x000056c0


	//   ....[4]....
        /*014c*/ 	.word	0x000056d0


	//   ....[5]....
        /*0150*/ 	.word	0x000056e0


	//   ....[6]....
        /*0154*/ 	.word	0x000056f0


	//   ....[7]....
        /*0158*/ 	.word	0x00005700


	//   ....[8]....
        /*015c*/ 	.word	0x00005710


	//   ....[9]....
        /*0160*/ 	.word	0x00005720


	//   ....[10]....
        /*0164*/ 	.word	0x00005730


	//   ....[11]....
        /*0168*/ 	.word	0x000057f0


	//   ....[12]....
        /*016c*/ 	.word	0x00005800


	//   ....[13]....
        /*0170*/ 	.word	0x00005810


	//   ....[14]....
        /*0174*/ 	.word	0x00005820


	//   ....[15]....
        /*0178*/ 	.word	0x00005830


	//   ....[16]....
        /*017c*/ 	.word	0x00005840


	//   ....[17]....
        /*0180*/ 	.word	0x00005850


	//   ....[18]....
        /*0184*/ 	.word	0x00005860


	//   ....[19]....
        /*0188*/ 	.word	0x00005870


	//   ....[20]....
        /*018c*/ 	.word	0x00005880


	//   ....[21]....
        /*0190*/ 	.word	0x00005890


	//   ....[22]....
        /*0194*/ 	.word	0x00005950


	//   ....[23]....
        /*0198*/ 	.word	0x00005960


	//   ....[24]....
        /*019c*/ 	.word	0x00005970


	//   ....[25]....
        /*01a0*/ 	.word	0x00005980


	//   ....[26]....
        /*01a4*/ 	.word	0x00005990


	//   ....[27]....
        /*01a8*/ 	.word	0x000059a0


	//   ....[28]....
        /*01ac*/ 	.word	0x000059b0


	//   ....[29]....
        /*01b0*/ 	.word	0x000059c0


	//   ....[30]....
        /*01b4*/ 	.word	0x000059d0


	//   ....[31]....
        /*01b8*/ 	.word	0x000059e0


	//   ....[32]....
        /*01bc*/ 	.word	0x000059f0


	//   ....[33]....
        /*01c0*/ 	.word	0x00005ab0


	//   ....[34]....
        /*01c4*/ 	.word	0x00005ac0


	//   ....[35]....
        /*01c8*/ 	.word	0x00005ad0


	//   ....[36]....
        /*01cc*/ 	.word	0x00005ae0


	//   ....[37]....
        /*01d0*/ 	.word	0x00005af0


	//   ....[38]....
        /*01d4*/ 	.word	0x00005b00


	//   ....[39]....
        /*01d8*/ 	.word	0x00005b10


	//   ....[40]....
        /*01dc*/ 	.word	0x00005b20


	//   ....[41]....
        /*01e0*/ 	.word	0x00005b30


	//   ....[42]....
        /*01e4*/ 	.word	0x00005b40


	//   ....[43]....
        /*01e8*/ 	.word	0x00005b50


	//   ....[44]....
        /*01ec*/ 	.word	0x00005c10


	//   ....[45]....
        /*01f0*/ 	.word	0x00005c20


	//   ....[46]....
        /*01f4*/ 	.word	0x00005c30


	//   ....[47]....
        /*01f8*/ 	.word	0x00005c40


	//   ....[48]....
        /*01fc*/ 	.word	0x00005c50


	//   ....[49]....
        /*0200*/ 	.word	0x00005c60


	//   ....[50]....
        /*0204*/ 	.word	0x00005c70


	//   ....[51]....
        /*0208*/ 	.word	0x00005c80


	//   ....[52]....
        /*020c*/ 	.word	0x00005c90


	//   ....[53]....
        /*0210*/ 	.word	0x00005ca0


	//   ....[54]....
        /*0214*/ 	.word	0x00005cb0


	//----- nvinfo : EIATTR_EXIT_INSTR_OFFSETS
	.align		4
.L_323:
        /*0218*/ 	.byte	0x04, 0x1c
        /*021a*/ 	.short	(.L_325 - .L_324)


	//   ....[0]....
.L_324:
        /*021c*/ 	.word	0x00005e80


	//   ....[1]....
        /*0220*/ 	.word	0x000062d0


	//----- nvinfo : EIATTR_MAX_THREADS
	.align		4
.L_325:
        /*0224*/ 	.byte	0x04, 0x05
        /*0226*/ 	.short	(.L_327 - .L_326)
.L_326:
        /*0228*/ 	.word	0x00000080
        /*022c*/ 	.word	0x00000001
        /*0230*/ 	.word	0x00000001
.L_327:


//--------------------- .nv.info._Z31router_gemm_kernel_float_outputI13__nv_bfloat16Li128ELi8ELi10ELi384ELi7168EEvPfPKT_S4_ --------------------------
	.section	.nv.info._Z31router_gemm_kernel_float_outputI13__nv_bfloat16Li128ELi8ELi10ELi384ELi7168EEvPfPKT_S4_,"",@"SHT_CUDA_INFO"
	.sectionflags	@""
	.align	4


	//----- nvinfo : EIATTR_CUDA_API_VERSION
	.align		4
        /*0000*/ 	.byte	0x04, 0x37
        /*0002*/ 	.short	(.L_329 - .L_328)
.L_328:
        /*0004*/ 	.word	0x00000082


	//----- nvinfo : EIATTR_SW2861232_WAR
	.align		4
.L_329:
        /*0008*/ 	.byte	0x01, 0x35
	.zero		2


	//----- nvinfo : EIATTR_PARAM_CBANK
	.align		4
        /*000c*/ 	.byte	0x04, 0x0a
        /*000e*/ 	.short	(.L_331 - .L_330)
	.align		4
.L_330:
        /*0010*/ 	.word	index@(.nv.constant0._Z31router_gemm_kernel_float_outputI13__nv_bfloat16Li128ELi8ELi10ELi384ELi7168EEvPfPKT_S4_)
        /*0014*/ 	.short	0x0160
        /*0016*/ 	.short	0x0018


	//----- nvinfo : EIATTR_CBANK_PARAM_SIZE
	.align		4
.L_331:
        /*0018*/ 	.byte	0x03, 0x19
        /*001a*/ 	.short	0x0018


	//----- nvinfo : EIATTR_KPARAM_INFO
	.align		4
        /*001c*/ 	.byte	0x04, 0x17
        /*001e*/ 	.short	(.L_333 - .L_332)
.L_332:
        /*0020*/ 	.word	0x00000000
        /*0024*/ 	.short	0x0002
        /*0026*/ 	.short	0x0010
        /*0028*/ 	.byte	0x00, 0xf0, 0x21, 0x00


	//----- nvinfo : EIATTR_KPARAM_INFO
	.align		4
.L_333:
        /*002c*/ 	.byte	0x04, 0x17
        /*002e*/ 	.short	(.L_335 - .L_334)
.L_334:
        /*0030*/ 	.word	0x00000000
        /*0034*/ 	.short	0x0001
        /*0036*/ 	.short	0x0008
        /*0038*/ 	.byte	0x00, 0xf0, 0x21, 0x00


	//----- nvinfo : EIATTR_KPARAM_INFO
	.align		4
.L_335:
        /*003c*/ 	.byte	0x04, 0x17
        /*003e*/ 	.short	(.L_337 - .L_336)
.L_336:
        /*0040*/ 	.word	0x00000000
        /*0044*/ 	.short	0x0000
        /*0046*/ 	.short	0x0000
        /*0048*/ 	.byte	0x00, 0xf0, 0x21, 0x00


	//----- nvinfo : EIATTR_MAXREG_COUNT
	.align		4
.L_337:
        /*004c*/ 	.byte	0x03, 0x1b
        /*004e*/ 	.short	0x00ff


	//----- nvinfo : EIATTR_NUM_BARRIERS
	.align		4
        /*0050*/ 	.byte	0x02, 0x4c
        /*0052*/ 	.byte	0x01
	.zero		1


	//----- nvinfo : EIATTR_MERCURY_ISA_VERSION
	.align		4
        /*0054*/ 	.byte	0x03, 0x5f
        /*0056*/ 	.short	0x0000


	//----- nvinfo : EIATTR_COOP_GROUP_MASK_REGIDS
	.align		4
        /*0058*/ 	.byte	0x04, 0x29
        /*005a*/ 	.short	(.L_339 - .L_338)


	//   ....[0]....
.L_338:
        /*005c*/ 	.word	0xffffffff


	//   ....[1]....
        /*0060*/ 	.word	0xffffffff


	//   ....[2]....
        /*0064*/ 	.word	0xffffffff


	//   ....[3]....
        /*0068*/ 	.word	0xffffffff


	//   ....[4]....
        /*006c*/ 	.word	0xffffffff


	//   ....[5]....
        /*0070*/ 	.word	0xffffffff


	//   ....[6]....
        /*0074*/ 	.word	0xffffffff


	//   ....[7]....
        /*0078*/ 	.word	0xffffffff


	//   ....[8]....
        /*007c*/ 	.word	0xffffffff


	//   ....[9]....
        /*0080*/ 	.word	0xffffffff


	//   ....[10]....
        /*0084*/ 	.word	0xffffffff


	//   ....[11]....
        /*0088*/ 	.word	0xffffffff


	//   ....[12]....
        /*008c*/ 	.word	0xffffffff


	//   ....[13]....
        /*0090*/ 	.word	0xffffffff


	//   ....[14]....
        /*0094*/ 	.word	0xffffffff


	//   ....[15]....
        /*0098*/ 	.word	0xffffffff


	//   ....[16]....
        /*009c*/ 	.word	0xffffffff


	//   ....[17]....
        /*00a0*/ 	.word	0xffffffff


	//   ....[18]....
        /*00a4*/ 	.word	0xffffffff


	//   ....[19]....
        /*00a8*/ 	.word	0xffffffff


	//   ....[20]....
        /*00ac*/ 	.word	0xffffffff


	//   ....[21]....
        /*00b0*/ 	.word	0xffffffff


	//   ....[22]....
        /*00b4*/ 	.word	0xffffffff


	//   ....[23]....
        /*00b8*/ 	.word	0xffffffff


	//   ....[24]....
        /*00bc*/ 	.word	0xffffffff


	//   ....[25]....
        /*00c0*/ 	.word	0xffffffff


	//   ....[26]....
        /*00c4*/ 	.word	0xffffffff


	//   ....[27]....
        /*00c8*/ 	.word	0xffffffff


	//   ....[28]....
        /*00cc*/ 	.word	0xffffffff


	//   ....[29]....
        /*00d0*/ 	.word	0xffffffff


	//   ....[30]....
        /*00d4*/ 	.word	0xffffffff


	//   ....[31]....
        /*00d8*/ 	.word	0xffffffff


	//   ....[32]....
        /*00dc*/ 	.word	0xffffffff


	//   ....[33]....
        /*00e0*/ 	.word	0xffffffff


	//   ....[34]....
        /*00e4*/ 	.word	0xffffffff


	//   ....[35]....
        /*00e8*/ 	.word	0xffffffff


	//   ....[36]....
        /*00ec*/ 	.word	0xffffffff


	//   ....[37]....
        /*00f0*/ 	.word	0xffffffff


	//   ....[38]....
        /*00f4*/ 	.word	0xffffffff


	//   ....[39]....
        /*00f8*/ 	.word	0xffffffff


	//   ....[40]....
        /*00fc*/ 	.word	0xffffffff


	//   ....[41]....
        /*0100*/ 	.word	0xffffffff


	//   ....[42]....
        /*0104*/ 	.word	0xffffffff


	//   ....[43]....
        /*0108*/ 	.word	0xffffffff


	//   ....[44]....
        /*010c*/ 	.word	0xffffffff


	//   ....[45]....
        /*0110*/ 	.word	0xffffffff


	//   ....[46]....
        /*0114*/ 	.word	0xffffffff


	//   ....[47]....
        /*0118*/ 	.word	0xffffffff


	//   ....[48]....
        /*011c*/ 	.word	0xffffffff


	//   ....[49]....
        /*0120*/ 	.word	0xffffffff


	//----- nvinfo : EIATTR_COOP_GROUP_INSTR_OFFSETS
	.align		4
.L_339:
        /*0124*/ 	.byte	0x04, 0x28
        /*0126*/ 	.short	(.L_341 - .L_340)


	//   ....[0]....
.L_340:
        /*0128*/ 	.word	0x00004f20


	//   ....[1]....
        /*012c*/ 	.word	0x00004f30


	//   ....[2]....
        /*0130*/ 	.word	0x00004f40


	//   ....[3]....
        /*0134*/ 	.word	0x00004f50


	//   ....[4]....
        /*0138*/ 	.word	0x00004f60


	//   ....[5]....
        /*013c*/ 	.word	0x00004f70


	//   ....[6]....
        /*0140*/ 	.word	0x00004f80


	//   ....[7]....
        /*0144*/ 	.word	0x00004f90


	//   ....[8]....
        /*0148*/ 	.word	0x00004fa0


	//   ....[9]....
        /*014c*/ 	.word	0x00004fb0


	//   ....[10]....
        /*0150*/ 	.word	0x00005060


	//   ....[11]....
        /*0154*/ 	.word	0x00005070


	//   ....[12]....
        /*0158*/ 	.word	0x00005080


	//   ....[13]....
        /*015c*/ 	.word	0x00005090


	//   ....[14]....
        /*0160*/ 	.word	0x000050a0


	//   ....[15]....
        /*0164*/ 	.word	0x000050b0


	//   ....[16]....
        /*0168*/ 	.word	0x000050c0


	//   ....[17]....
        /*016c*/ 	.word	0x000050d0


	//   ....[18]....
        /*0170*/ 	.word	0x000050e0


	//   ....[19]....
        /*0174*/ 	.word	0x000050f0


	//   ....[20]....
        /*0178*/ 	.word	0x000051a0


	//   ....[21]....
        /*017c*/ 	.word	0x000051b0


	//   ....[22]....
        /*0180*/ 	.word	0x000051c0


	//   ....[23]....
        /*0184*/ 	.word	0x000051d0


	//   ....[24]....
        /*0188*/ 	.word	0x000051e0


	//   ....[25]....
        /*018c*/ 	.word	0x000051f0


	//   ....[26]....
        /*0190*/ 	.word	0x00005200


	//   ....[27]....
        /*0194*/ 	.word	0x00005210


	//   ....[28]....
        /*0198*/ 	.word	0x00005220


	//   ....[29]....
        /*019c*/ 	.word	0x00005230


	//   ....[30]....
        /*01a0*/ 	.word	0x000052e0


	//   ....[31]....
        /*01a4*/ 	.word	0x000052f0


	//   ....[32]....
        /*01a8*/ 	.word	0x00005300


	//   ....[33]....
        /*01ac*/ 	.word	0x00005310


	//   ....[34]....
        /*01b0*/ 	.word	0x00005320


	//   ....[35]....
        /*01b4*/ 	.word	0x00005330


	//   ....[36]....
        /*01b8*/ 	.word	0x00005340


	//   ....[37]....
        /*01bc*/ 	.word	0x00005350


	//   ....[38]....
        /*01c0*/ 	.word	0x00005360


	//   ....[39]....
        /*01c4*/ 	.word	0x00005370


	//   ....[40]....
        /*01c8*/ 	.word	0x00005420


	//   ....[41]....
        /*01cc*/ 	.word	0x00005430


	//   ....[42]....
        /*01d0*/ 	.word	0x00005440


	//   ....[43]....
        /*01d4*/ 	.word	0x00005450


	//   ....[44]....
        /*01d8*/ 	.word	0x00005460


	//   ....[45]....
        /*01dc*/ 	.word	0x00005470


	//   ....[46]....
        /*01e0*/ 	.word	0x00005480


	//   ....[47]....
        /*01e4*/ 	.word	0x00005490


	//   ....[48]....
        /*01e8*/ 	.word	0x000054a0


	//   ....[49]....
        /*01ec*/ 	.word	0x000054b0


	//----- nvinfo : EIATTR_EXIT_INSTR_OFFSETS
	.align		4
.L_341:
        /*01f0*/ 	.byte	0x04, 0x1c
        /*01f2*/ 	.short	(.L_343 - .L_342)


	//   ....[0]....
.L_342:
        /*01f4*/ 	.word	0x00005660


	//   ....[1]....
        /*01f8*/ 	.word	0x00005a50


	//----- nvinfo : EIATTR_MAX_THREADS
	.align		4
.L_343:
        /*01fc*/ 	.byte	0x04, 0x05
        /*01fe*/ 	.short	(.L_345 - .L_344)
.L_344:
        /*0200*/ 	.word	0x00000080
        /*0204*/ 	.word	0x00000001
        /*0208*/ 	.word	0x00000001
.L_345:


//--------------------- .nv.info._Z31router_gemm_kernel_float_outputI13__nv_bfloat16Li128ELi8ELi9ELi384ELi7168EEvPfPKT_S4_ --------------------------
	.section	.nv.info._Z31router_gemm_kernel_float_outputI13__nv_bfloat16Li128ELi8ELi9ELi384ELi7168EEvPfPKT_S4_,"",@"SHT_CUDA_INFO"
	.sectionflags	@""
	.align	4


	//----- nvinfo : EIATTR_CUDA_API_VERSION
	.align		4
        /*0000*/ 	.byte	0x04, 0x37
        /*0002*/ 	.short	(.L_347 - .L_346)
.L_346:
        /*0004*/ 	.word	0x00000082


	//----- nvinfo : EIATTR_SW2861232_WAR
	.align		4
.L_347:
        /*0008*/ 	.byte	0x01, 0x35
	.zero		2


	//----- nvinfo : EIATTR_PARAM_CBANK
	.align		4
        /*000c*/ 	.byte	0x04, 0x0a
        /*000e*/ 	.short	(.L_349 - .L_348)
	.align		4
.L_348:
        /*0010*/ 	.word	index@(.nv.constant0._Z31router_gemm_kernel_float_outputI13__nv_bfloat16Li128ELi8ELi9ELi384ELi7168EEvPfPKT_S4_)
        /*0014*/ 	.short	0x0160
        /*0016*/ 	.short	0x0018


	//----- nvinfo : EIATTR_CBANK_PARAM_SIZE
	.align		4
.L_349:
        /*0018*/ 	.byte	0x03, 0x19
        /*001a*/ 	.short	0x0018


	//----- nvinfo : EIATTR_KPARAM_INFO
	.align		4
        /*001c*/ 	.byte	0x04, 0x17
        /*001e*/ 	.short	(.L_351 - .L_350)
.L_350:
        /*0020*/ 	.word	0x00000000
        /*0024*/ 	.short	0x0002
        /*0026*/ 	.short	0x0010
        /*0028*/ 	.byte	0x00, 0xf0, 0x21, 0x00


	//----- nvinfo : EIATTR_KPARAM_INFO
	.align		4
.L_351:
        /*002c*/ 	.byte	0x04, 0x17
        /*002e*/ 	.short	(.L_353 - .L_352)
.L_352:
        /*0030*/ 	.word	0x00000000
        /*0034*/ 	.short	0x0001
        /*0036*/ 	.short	0x0008
        /*0038*/ 	.byte	0x00, 0xf0, 0x21, 0x00


	//----- nvinfo : EIATTR_KPARAM_INFO
	.align		4
.L_353:
        /*003c*/ 	.byte	0x04, 0x17
        /*003e*/ 	.short	(.L_355 - .L_354)
.L_354:
        /*0040*/ 	.word	0x00000000
        /*0044*/ 	.short	0x0000
        /*0046*/ 	.short	0x0000
        /*0048*/ 	.byte	0x00, 0xf0, 0x21, 0x00


	//----- nvinfo : EIATTR_MAXREG_COUNT
	.align		4
.L_355:
        /*004c*/ 	.byte	0x03, 0x1b
        /*004e*/ 	.short	0x00ff


	//----- nvinfo : EIATTR_NUM_BARRIERS
	.align		4
        /*0050*/ 	.byte	0x02, 0x4c
        /*0052*/ 	.byte	0x01
	.zero		1


	//----- nvinfo : EIATTR_MERCURY_ISA_VERSION
	.align		4
        /*0054*/ 	.byte	0x03, 0x5f
        /*0056*/ 	.short	0x0000


	//----- nvinfo : EIATTR_COOP_GROUP_MASK_REGIDS
	.align		4
        /*0058*/ 	.byte	0x04, 0x29
        /*005a*/ 	.short	(.L_357 - .L_356)


	//   ....[0]....
.L_356:
        /*005c*/ 	.word	0xffffffff


	//   ....[1]....
        /*0060*/ 	.word	0xffffffff


	//   ....[2]....
        /*0064*/ 	.word	0xffffffff


	//   ....[3]....
        /*0068*/ 	.word	0xffffffff


	//   ....[4]....
        /*006c*/ 	.word	0xffffffff


	//   ....[5]....
        /*0070*/ 	.word	0xffffffff


	//   ....[6]....
        /*0074*/ 	.word	0xffffffff


	//   ....[7]....
        /*0078*/ 	.word	0xffffffff


	//   ....[8]....
        /*007c*/ 	.word	0xffffffff


	//   ....[9]....
        /*0080*/ 	.word	0xffffffff


	//   ....[10]....
        /*0084*/ 	.word	0xffffffff


	//   ....[11]....
        /*0088*/ 	.word	0xffffffff


	//   ....[12]....
        /*008c*/ 	.word	0xffffffff


	//   ....[13]....
        /*0090*/ 	.word	0xffffffff


	//   ....[14]....
        /*0094*/ 	.word	0xffffffff


	//   ....[15]....
        /*0098*/ 	.word	0xffffffff


	//   ....[16]....
        /*009c*/ 	.word	0xffffffff


	//   ....[17]....
        /*00a0*/ 	.word	0xffffffff


	//   ....[18]....
        /*00a4*/ 	.word	0xffffffff


	//   ....[19]....
        /*00a8*/ 	.word	0xffffffff


	//   ....[20]....
        /*00ac*/ 	.word	0xffffffff


	//   ....[21]....
        /*00b0*/ 	.word	0xffffffff


	//   ....[22]....
        /*00b4*/ 	.word	0xffffffff


	//   ....[23]....
        /*00b8*/ 	.word	0xffffffff


	//   ....[24]....
        /*00bc*/ 	.word	0xffffffff


	//   ....[25]....
        /*00c0*/ 	.word	0xffffffff


	//   ....[26]....
        /*00c4*/ 	.word	0xffffffff


	//   ....[27]....
        /*00c8*/ 	.word	0xffffffff


	//   ....[28]....
        /*00cc*/ 	.word	0xffffffff


	//   ....[29]....
        /*00d0*/ 	.word	0xffffffff


	//   ....[30]....
        /*00d4*/ 	.word	0xffffffff


	//   ....[31]....
        /*00d8*/ 	.word	0xffffffff


	//   ....[32]....
        /*00dc*/ 	.word	0xffffffff


	//   ....[33]....
        /*00e0*/ 	.word	0xffffffff


	//   ....[34]....
        /*00e4*/ 	.word	0xffffffff


	//   ....[35]....
        /*00e8*/ 	.word	0xffffffff


	//   ....[36]....
        /*00ec*/ 	.word	0xffffffff


	//   ....[37]....
        /*00f0*/ 	.word	0xffffffff


	//   ....[38]....
        /*00f4*/ 	.word	0xffffffff


	//   ....[39]....
        /*00f8*/ 	.word	0xffffffff


	//   ....[40]....
        /*00fc*/ 	.word	0xffffffff


	//   ....[41]....
        /*0100*/ 	.word	0xffffffff


	//   ....[42]....
        /*0104*/ 	.word	0xffffffff


	//   ....[43]....
        /*0108*/ 	.word	0xffffffff


	//   ....[44]....
        /*010c*/ 	.word	0xffffffff


	//----- nvinfo : EIATTR_COOP_GROUP_INSTR_OFFSETS
	.align		4
.L_357:
        /*0110*/ 	.byte	0x04, 0x28
        /*0112*/ 	.short	(.L_359 - .L_358)


	//   ....[0]....
.L_358:
        /*0114*/ 	.word	0x000047b0


	//   ....[1]....
        /*0118*/ 	.word	0x000047c0


	//   ....[2]....
        /*011c*/ 	.word	0x000047d0


	//   ....[3]....
        /*0120*/ 	.word	0x000047e0


	//   ....[4]....
        /*0124*/ 	.word	0x000047f0


	//   ....[5]....
        /*0128*/ 	.word	0x00004800


	//   ....[6]....
        /*012c*/ 	.word	0x00004810


	//   ....[7]....
        /*0130*/ 	.word	0x00004820


	//   ....[8]....
        /*0134*/ 	.word	0x00004830


	//   ....[9]....
        /*0138*/ 	.word	0x000048d0


	//   ....[10]....
        /*013c*/ 	.word	0x000048e0


	//   ....[11]....
        /*0140*/ 	.word	0x000048f0


	//   ....[12]....
        /*0144*/ 	.word	0x00004900


	//   ....[13]....
        /*0148*/ 	.word	0x00004910


	//   ....[14]....
        /*014c*/ 	.word	0x00004920


	//   ....[15]....
        /*0150*/ 	.word	0x00004930


	//   ....[16]....
        /*0154*/ 	.word	0x00004940


	//   ....[17]....
        /*0158*/ 	.word	0x00004950


	//   ....[18]....
        /*015c*/ 	.word	0x000049f0


	//   ....[19]....
        /*0160*/ 	.word	0x00004a00


	//   ....[20]....
        /*0164*/ 	.word	0x00004a10


	//   ....[21]....
        /*0168*/ 	.word	0x00004a20


	//   ....[22]....
        /*016c*/ 	.word	0x00004a30


	//   ....[23]....
        /*0170*/ 	.word	0x00004a40


	//   ....[24]....
        /*0174*/ 	.word	0x00004a50


	//   ....[25]....
        /*0178*/ 	.word	0x00004a60


	//   ....[26]....
        /*017c*/ 	.word	0x00004a70


	//   ....[27]....
        /*0180*/ 	.word	0x00004b10


	//   ....[28]....
        /*0184*/ 	.word	0x00004b20


	//   ....[29]....
        /*0188*/ 	.word	0x00004b30


	//   ....[30]....
        /*018c*/ 	.word	0x00004b40


	//   ....[31]....
        /*0190*/ 	.word	0x00004b50


	//   ....[32]....
        /*0194*/ 	.word	0x00004b60


	//   ....[33]....
        /*0198*/ 	.word	0x00004b70


	//   ....[34]....
        /*019c*/ 	.word	0x00004b80


	//   ....[35]....
        /*01a0*/ 	.word	0x00004b90


	//   ....[36]....
        /*01a4*/ 	.word	0x00004c30


	//   ....[37]....
        /*01a8*/ 	.word	0x00004c40


	//   ....[38]....
        /*01ac*/ 	.word	0x00004c50


	//   ....[39]....
        /*01b0*/ 	.word	0x00004c60


	//   ....[40]....
        /*01b4*/ 	.word	0x00004c70


	//   ....[41]....
        /*01b8*/ 	.word	0x00004c80


	//   ....[42]....
        /*01bc*/ 	.word	0x00004c90


	//   ....[43]....
        /*01c0*/ 	.word	0x00004ca0


	//   ....[44]....
        /*01c4*/ 	.word	0x00004cb0


	//----- nvinfo : EIATTR_EXIT_INSTR_OFFSETS
	.align		4
.L_359:
        /*01c8*/ 	.byte	0x04, 0x1c
        /*01ca*/ 	.short	(.L_361 - .L_360)


	//   ....[0]....
.L_360:
        /*01cc*/ 	.word	0x00004e40


	//   ....[1]....
        /*01d0*/ 	.word	0x000051d0


	//----- nvinfo : EIATTR_MAX_THREADS
	.align		4
.L_361:
        /*01d4*/ 	.byte	0x04, 0x05
        /*01d6*/ 	.short	(.L_363 - .L_362)
.L_362:
        /*01d8*/ 	.word	0x00000080
        /*01dc*/ 	.word	0x00000001
        /*01e0*/ 	.word	0x00000001
.L_363:


//--------------------- .nv.info._Z31router_gemm_kernel_float_outputI13__nv_bfloat16Li128ELi8ELi8ELi384ELi7168EEvPfPKT_S4_ --------------------------
	.section	.nv.info._Z31router_gemm_kernel_float_outputI13__nv_bfloat16Li128ELi8ELi8ELi384ELi7168EEvPfPKT_S4_,"",@"SHT_CUDA_INFO"
	.sectionflags	@""
	.align	4


	//----- nvinfo : EIATTR_CUDA_API_VERSION
	.align		4
        /*0000*/ 	.byte	0x04, 0x37
        /*0002*/ 	.short	(.L_365 - .L_364)
.L_364:
        /*0004*/ 	.word	0x00000082


	//----- nvinfo : EIATTR_SW2861232_WAR
	.align		4
.L_365:
        /*0008*/ 	.byte	0x01, 0x35
	.zero		2


	//----- nvinfo : EIATTR_PARAM_CBANK
	.align		4
        /*000c*/ 	.byte	0x04, 0x0a
        /*000e*/ 	.short	(.L_367 - .L_366)
	.align		4
.L_366:
        /*0010*/ 	.word	index@(.nv.constant0._Z31router_gemm_kernel_float_outputI13__nv_bfloat16Li128ELi8ELi8ELi384ELi7168EEvPfPKT_S4_)
        /*0014*/ 	.short	0x0160
        /*0016*/ 	.short	0x0018


	//----- nvinfo : EIATTR_CBANK_PARAM_SIZE
	.align		4
.L_367:
        /*0018*/ 	.byte	0x03, 0x19
        /*001a*/ 	.short	0x0018


	//----- nvinfo : EIATTR_KPARAM_INFO
	.align		4
        /*001c*/ 	.byte	0x04, 0x17
        /*001e*/ 	.short	(.L_369 - .L_368)
.L_368:
        /*0020*/ 	.word	0x00000000
        /*0024*/ 	.short	0x0002
        /*0026*/ 	.short	0x0010
        /*0028*/ 	.byte	0x00, 0xf0, 0x21, 0x00


	//----- nvinfo : EIATTR_KPARAM_INFO
	.align		4
.L_369:
        /*002c*/ 	.byte	0x04, 0x17
        /*002e*/ 	.short	(.L_371 - .L_370)
.L_370:
        /*0030*/ 	.word	0x00000000
        /*0034*/ 	.short	0x0001
        /*0036*/ 	.short	0x0008
        /*0038*/ 	.byte	0x00, 0xf0, 0x21, 0x00


	//----- nvinfo : EIATTR_KPARAM_INFO
	.align		4
.L_371:
        /*003c*/ 	.byte	0x04, 0x17
        /*003e*/ 	.short	(.L_373 - .L_372)
.L_372:
        /*0040*/ 	.word	0x00000000
        /*0044*/ 	.short	0x0000
        /*0046*/ 	.short	0x0000
        /*0048*/ 	.byte	0x00, 0xf0, 0x21, 0x00


	//----- nvinfo : EIATTR_MAXREG_COUNT
	.align		4
.L_373:
        /*004c*/ 	.byte	0x03, 0x1b
        /*004e*/ 	.short	0x00ff


	//----- nvinfo : EIATTR_NUM_BARRIERS
	.align		4
        /*0050*/ 	.byte	0x02, 0x4c
        /*0052*/ 	.byte	0x01
	.zero		1


	//----- nvinfo : EIATTR_MERCURY_ISA_VERSION
	.align		4
        /*0054*/ 	.byte	0x03, 0x5f
        /*0056*/ 	.short	0x0000


	//----- nvinfo : EIATTR_COOP_GROUP_MASK_REGIDS
	.align		4
        /*0058*/ 	.byte	0x04, 0x29
        /*005a*/ 	.short	(.L_375 - .L_374)


	//   ....[0]....
.L_374:
        /*005c*/ 	.word	0xffffffff


	//   ....[1]....
        /*0060*/ 	.word	0xffffffff


	//   ....[2]....
        /*0064*/ 	.word	0xffffffff


	//   ....[3]....
        /*0068*/ 	.word	0xffffffff


	//   ....[4]....
        /*006c*/ 	.word	0xffffffff


	//   ....[5]....
        /*0070*/ 	.word	0xffffffff


	//   ....[6]....
        /*0074*/ 	.word	0xffffffff


	//   ....[7]....
        /*0078*/ 	.word	0xffffffff


	//   ....[8]....
        /*007c*/ 	.word	0xffffffff


	//   ....[9]....
        /*0080*/ 	.word	0xffffffff


	//   ....[10]....
        /*0084*/ 	.word	0xffffffff


	//   ....[11]....
        /*0088*/ 	.word	0xffffffff


	//   ....[12]....
        /*008c*/ 	.word	0xffffffff


	//   ....[13]....
        /*0090*/ 	.word	0xffffffff


	//   ....[14]....
        /*0094*/ 	.word	0xffffffff


	//   ....[15]....
        /*0098*/ 	.word	0xffffffff


	//   ....[16]....
        /*009c*/ 	.word	0xffffffff


	//   ....[17]....
        /*00a0*/ 	.word	0xffffffff


	//   ....[18]....
        /*00a4*/ 	.word	0xffffffff


	//   ....[19]....
        /*00a8*/ 	.word	0xffffffff


	//   ....[20]....
        /*00ac*/ 	.word	0xffffffff


	//   ....[21]....
        /*00b0*/ 	.word	0xffffffff


	//   ....[22]....
        /*00b4*/ 	.word	0xffffffff


	//   ....[23]....
        /*00b8*/ 	.word	0xffffffff


	//   ....[24]....
        /*00bc*/ 	.word	0xffffffff


	//   ....[25]....
        /*00c0*/ 	.word	0xffffffff


	//   ....[26]....
        /*00c4*/ 	.word	0xffffffff


	//   ....[27]....
        /*00c8*/ 	.word	0xffffffff


	//   ....[28]....
        /*00cc*/ 	.word	0xffffffff


	//   ....[29]....
        /*00d0*/ 	.word	0xffffffff


	//   ....[30]....
        /*00d4*/ 	.word	0xffffffff


	//   ....[31]....
        /*00d8*/ 	.word	0xffffffff


	//   ....[32]....
        /*00dc*/ 	.word	0xffffffff


	//   ....[33]....
        /*00e0*/ 	.word	0xffffffff


	//   ....[34]....
        /*00e4*/ 	.word	0xffffffff


	//   ....[35]....
        /*00e8*/ 	.word	0xffffffff


	//   ....[36]....
        /*00ec*/ 	.word	0xffffffff


	//   ....[37]....
        /*00f0*/ 	.word	0xffffffff


	//   ....[38]....
        /*00f4*/ 	.word	0xffffffff


	//   ....[39]....
        /*00f8*/ 	.word	0xffffffff


	//----- nvinfo : EIATTR_COOP_GROUP_INSTR_OFFSETS
	.align		4
.L_375:
        /*00fc*/ 	.byte	0x04, 0x28
        /*00fe*/ 	.short	(.L_377 - .L_376)


	//   ....[0]....
.L_376:
        /*0100*/ 	.word	0x00004040


	//   ....[1]....
        /*0104*/ 	.word	0x00004050


	//   ....[2]....
        /*0108*/ 	.word	0x00004060


	//   ....[3]....
        /*010c*/ 	.word	0x00004070


	//   ....[4]....
        /*0110*/ 	.word	0x00004080


	//   ....[5]....
        /*0114*/ 	.word	0x00004090


	//   ....[6]....
        /*0118*/ 	.word	0x000040a0


	//   ....[7]....
        /*011c*/ 	.word	0x000040b0


	//   ....[8]....
        /*0120*/ 	.word	0x00004140


	//   ....[9]....
        /*0124*/ 	.word	0x00004150


	//   ....[10]....
        /*0128*/ 	.word	0x00004160


	//   ....[11]....
        /*012c*/ 	.word	0x00004170


	//   ....[12]....
        /*0130*/ 	.word	0x00004180


	//   ....[13]....
        /*0134*/ 	.word	0x00004190


	//   ....[14]....
        /*0138*/ 	.word	0x000041a0


	//   ....[15]....
        /*013c*/ 	.word	0x000041b0


	//   ....[16]....
        /*0140*/ 	.word	0x00004240


	//   ....[17]....
        /*0144*/ 	.word	0x00004250


	//   ....[18]....
        /*0148*/ 	.word	0x00004260


	//   ....[19]....
        /*014c*/ 	.word	0x00004270


	//   ....[20]....
        /*0150*/ 	.word	0x00004280


	//   ....[21]....
        /*0154*/ 	.word	0x00004290


	//   ....[22]....
        /*0158*/ 	.word	0x000042a0


	//   ....[23]....
        /*015c*/ 	.word	0x000042b0


	//   ....[24]....
        /*0160*/ 	.word	0x00004340


	//   ....[25]....
        /*0164*/ 	.word	0x00004350


	//   ....[26]....
        /*0168*/ 	.word	0x00004360


	//   ....[27]....
        /*016c*/ 	.word	0x00004370


	//   ....[28]....
        /*0170*/ 	.word	0x00004380


	//   ....[29]....
        /*0174*/ 	.word	0x00004390


	//   ....[30]....
        /*0178*/ 	.word	0x000043a0


	//   ....[31]....
        /*017c*/ 	.word	0x000043b0


	//   ....[32]....
        /*0180*/ 	.word	0x00004440


	//   ....[33]....
        /*0184*/ 	.word	0x00004450


	//   ....[34]....
        /*0188*/ 	.word	0x00004460


	//   ....[35]....
        /*018c*/ 	.word	0x00004470


	//   ....[36]....
        /*0190*/ 	.word	0x00004480


	//   ....[37]....
        /*0194*/ 	.word	0x00004490


	//   ....[38]....
        /*0198*/ 	.word	0x000044a0


	//   ....[39]....
        /*019c*/ 	.word	0x000044b0


	//----- nvinfo : EIATTR_EXIT_INSTR_OFFSETS
	.align		4
.L_377:
        /*01a0*/ 	.byte	0x04, 0x1c
        /*01a2*/ 	.short	(.L_379 - .L_378)


	//   ....[0]....
.L_378:
        /*01a4*/ 	.word	0x00004620


	//   ....[1]....
        /*01a8*/ 	.word	0x00004950


	//----- nvinfo : EIATTR_MAX_THREADS
	.align		4
.L_379:
        /*01ac*/ 	.byte	0x04, 0x05
        /*01ae*/ 	.short	(.L_381 - .L_380)
.L_380:
        /*01b0*/ 	.word	0x00000080
        /*01b4*/ 	.word	0x00000001
        /*01b8*/ 	.word	0x00000001
.L_381:


//--------------------- .nv.info._Z31router_gemm_kernel_float_outputI13__nv_bfloat16Li128ELi8ELi7ELi384ELi7168EEvPfPKT_S4_ --------------------------
	.section	.nv.info._Z31router_gemm_kernel_float_outputI13__nv_bfloat16Li128ELi8ELi7ELi384ELi7168EEvPfPKT_S4_,"",@"SHT_CUDA_INFO"
	.sectionflags	@""
	.align	4


	//----- nvinfo : EIATTR_CUDA_API_VERSION
	.align		4
        /*0000*/ 	.byte	0x04, 0x37
        /*0002*/ 	.short	(.L_383 - .L_382)
.L_382:
        /*0004*/ 	.word	0x00000082


	//----- nvinfo : EIATTR_SW2861232_WAR
	.align		4
.L_383:
        /*0008*/ 	.byte	0x01, 0x35
	.zero		2


	//----- nvinfo : EIATTR_PARAM_CBANK
	.align		4
        /*000c*/ 	.byte	0x04, 0x0a
        /*000e*/ 	.short	(.L_385 - .L_384)
	.align		4
.L_384:
        /*0010*/ 	.word	index@(.nv.constant0._Z31router_gemm_kernel_float_outputI13__nv_bfloat16Li128ELi8ELi7ELi384ELi7168EEvPfPKT_S4_)
        /*0014*/ 	.short	0x0160
        /*0016*/ 	.short	0x0018


	//----- nvinfo : EIATTR_CBANK_PARAM_SIZE
	.align		4
.L_385:
        /*0018*/ 	.byte	0x03, 0x19
        /*001a*/ 	.short	0x0018


	//----- nvinfo : EIATTR_KPARAM_INFO
	.align		4
        /*001c*/ 	.byte	0x04, 0x17
        /*001e*/ 	.short	(.L_387 - .L_386)
.L_386:
        /*0020*/ 	.word	0x00000000
        /*0024*/ 	.short	0x0002
        /*0026*/ 	.short	0x0010
        /*0028*/ 	.byte	0x00, 0xf0, 0x21, 0x00


	//----- nvinfo : EIATTR_KPARAM_INFO
	.align		4
.L_387:
        /*002c*/ 	.byte	0x04, 0x17
        /*002e*/ 	.short	(.L_389 - .L_388)
.L_388:
        /*0030*/ 	.word	0x00000000
        /*0034*/ 	.short	0x0001
        /*0036*/ 	.short	0x0008
        /*0038*/ 	.byte	0x00, 0xf0, 0x21, 0x00


	//----- nvinfo : EIATTR_KPARAM_INFO
	.align		4
.L_389:
        /*003c*/ 	.byte	0x04, 0x17
        /*003e*/ 	.short	(.L_391 - .L_390)
.L_390:
        /*0040*/ 	.word	0x00000000
        /*0044*/ 	.short	0x0000
        /*0046*/ 	.short	0x0000
        /*0048*/ 	.byte	0x00, 0xf0, 0x21, 0x00


	//----- nvinfo : EIATTR_MAXREG_COUNT
	.align		4
.L_391:
        /*004c*/ 	.byte	0x03, 0x1b
        /*004e*/ 	.short	0x00ff


	//----- nvinfo : EIATTR_NUM_BARRIERS
	.align		4
        /*0050*/ 	.byte	0x02, 0x4c
        /*0052*/ 	.byte	0x01
	.zero		1


	//----- nvinfo : EIATTR_MERCURY_ISA_VERSION
	.align		4
        /*0054*/ 	.byte	0x03, 0x5f
        /*0056*/ 	.short	0x0000


	//----- nvinfo : EIATTR_COOP_GROUP_MASK_REGIDS
	.align		4
        /*0058*/ 	.byte	0x04, 0x29
        /*005a*/ 	.short	(.L_393 - .L_392)


	//   ....[0]....
.L_392:
        /*005c*/ 	.word	0xffffffff


	//   ....[1]....
        /*0060*/ 	.word	0xffffffff


	//   ....[2]....
        /*0064*/ 	.word	0xffffffff


	//   ....[3]....
        /*0068*/ 	.word	0xffffffff


	//   ....[4]....
        /*006c*/ 	.word	0xffffffff


	//   ....[5]....
        /*0070*/ 	.word	0xffffffff


	//   ....[6]....
        /*0074*/ 	.word	0xffffffff


	//   ....[7]....
        /*0078*/ 	.word	0xffffffff


	//   ....[8]....
        /*007c*/ 	.word	0xffffffff


	//   ....[9]....
        /*0080*/ 	.word	0xffffffff


	//   ....[10]....
        /*0084*/ 	.word	0xffffffff


	//   ....[11]....
        /*0088*/ 	.word	0xffffffff


	//   ....[12]....
        /*008c*/ 	.word	0xffffffff


	//   ....[13]....
        /*0090*/ 	.word	0xffffffff


	//   ....[14]....
        /*0094*/ 	.word	0xffffffff


	//   ....[15]....
        /*0098*/ 	.word	0xffffffff


	//   ....[16]....
        /*009c*/ 	.word	0xffffffff


	//   ....[17]....
        /*00a0*/ 	.word	0xffffffff


	//   ....[18]....
        /*00a4*/ 	.word	0xffffffff


	//   ....[19]....
        /*00a8*/ 	.word	0xffffffff


	//   ....[20]....
        /*00ac*/ 	.word	0xffffffff


	//   ....[21]....
        /*00b0*/ 	.word	0xffffffff


	//   ....[22]....
        /*00b4*/ 	.word	0xffffffff


	//   ....[23]....
        /*00b8*/ 	.word	0xffffffff


	//   ....[24]....
        /*00bc*/ 	.word	0xffffffff


	//   ....[25]....
        /*00c0*/ 	.word	0xffffffff


	//   ....[26]....
        /*00c4*/ 	.word	0xffffffff


	//   ....[27]....
        /*00c8*/ 	.word	0xffffffff


	//   ....[28]....
        /*00cc*/ 	.word	0xffffffff


	//   ....[29]....
        /*00d0*/ 	.word	0xffffffff


	//   ....[30]....
        /*00d4*/ 	.word	0xffffffff


	//   ....[31]....
        /*00d8*/ 	.word	0xffffffff


	//   ....[32]....
        /*00dc*/ 	.word	0xffffffff


	//   ....[33]....
        /*00e0*/ 	.word	0xffffffff


	//   ....[34]....
        /*00e4*/ 	.word	0xffffffff


	//----- nvinfo : EIATTR_COOP_GROUP_INSTR_OFFSETS
	.align		4
.L_393:
        /*00e8*/ 	.byte	0x04, 0x28
        /*00ea*/ 	.short	(.L_395 - .L_394)


	//   ....[0]....
.L_394:
        /*00ec*/ 	.word	0x000038d0


	//   ....[1]....
        /*00f0*/ 	.word	0x000038e0


	//   ....[2]....
        /*00f4*/ 	.word	0x000038f0


	//   ....[3]....
        /*00f8*/ 	.word	0x00003900


	//   ....[4]....
        /*00fc*/ 	.word	0x00003910


	//   ....[5]....
        /*0100*/ 	.word	0x00003920


	//   ....[6]....
        /*0104*/ 	.word	0x00003930


	//   ....[7]....
        /*0108*/ 	.word	0x000039b0


	//   ....[8]....
        /*010c*/ 	.word	0x000039c0


	//   ....[9]....
        /*0110*/ 	.word	0x000039d0


	//   ....[10]....
        /*0114*/ 	.word	0x000039e0


	//   ....[11]....
        /*0118*/ 	.word	0x000039f0


	//   ....[12]....
        /*011c*/ 	.word	0x00003a00


	//   ....[13]....
        /*0120*/ 	.word	0x00003a10


	//   ....[14]....
        /*0124*/ 	.word	0x00003a90


	//   ....[15]....
        /*0128*/ 	.word	0x00003aa0


	//   ....[16]....
        /*012c*/ 	.word	0x00003ab0


	//   ....[17]....
        /*0130*/ 	.word	0x00003ac0


	//   ....[18]....
        /*0134*/ 	.word	0x00003ad0


	//   ....[19]....
        /*0138*/ 	.word	0x00003ae0


	//   ....[20]....
        /*013c*/ 	.word	0x00003af0


	//   ....[21]....
        /*0140*/ 	.word	0x00003b70


	//   ....[22]....
        /*0144*/ 	.word	0x00003b80


	//   ....[23]....
        /*0148*/ 	.word	0x00003b90


	//   ....[24]....
        /*014c*/ 	.word	0x00003ba0


	//   ....[25]....
        /*0150*/ 	.word	0x00003bb0


	//   ....[26]....
        /*0154*/ 	.word	0x00003bc0


	//   ....[27]....
        /*0158*/ 	.word	0x00003bd0


	//   ....[28]....
        /*015c*/ 	.word	0x00003c50


	//   ....[29]....
        /*0160*/ 	.word	0x00003c60


	//   ....[30]....
        /*0164*/ 	.word	0x00003c70


	//   ....[31]....
        /*0168*/ 	.word	0x00003c80


	//   ....[32]....
        /*016c*/ 	.word	0x00003c90


	//   ....[33]....
        /*0170*/ 	.word	0x00003ca0


	//   ....[34]....
        /*0174*/ 	.word	0x00003cb0


	//----- nvinfo : EIATTR_EXIT_INSTR_OFFSETS
	.align		4
.L_395:
        /*0178*/ 	.byte	0x04, 0x1c
        /*017a*/ 	.short	(.L_397 - .L_396)


	//   ....[0]....
.L_396:
        /*017c*/ 	.word	0x00003e00


	//   ....[1]....
        /*0180*/ 	.word	0x000040d0


	//----- nvinfo : EIATTR_MAX_THREADS
	.align		4
.L_397:
        /*0184*/ 	.byte	0x04, 0x05
        /*0186*/ 	.short	(.L_399 - .L_398)
.L_398:
        /*0188*/ 	.word	0x00000080
        /*018c*/ 	.word	0x00000001
        /*0190*/ 	.word	0x00000001
.L_399:


//--------------------- .nv.info._Z31router_gemm_kernel_float_outputI13__nv_bfloat16Li128ELi8ELi6ELi384ELi7168EEvPfPKT_S4_ --------------------------
	.section	.nv.info._Z31router_gemm_kernel_float_outputI13__nv_bfloat16Li128ELi8ELi6ELi384ELi7168EEvPfPKT_S4_,"",@"SHT_CUDA_INFO"
	.sectionflags	@""
	.align	4


	//----- nvinfo : EIATTR_CUDA_API_VERSION
	.align		4
        /*0000*/ 	.byte	0x04, 0x37
        /*0002*/ 	.short	(.L_401 - .L_400)
.L_400:
        /*0004*/ 	.word	0x00000082


	//----- nvinfo : EIATTR_SW2861232_WAR
	.align		4
.L_401:
        /*0008*/ 	.byte	0x01, 0x35
	.zero		2


	//----- nvinfo : EIATTR_PARAM_CBANK
	.align		4
        /*000c*/ 	.byte	0x04, 0x0a
        /*000e*/ 	.short	(.L_403 - .L_402)
	.align		4
.L_402:
        /*0010*/ 	.word	index@(.nv.constant0._Z31router_gemm_kernel_float_outputI13__nv_bfloat16Li128ELi8ELi6ELi384ELi7168EEvPfPKT_S4_)
        /*0014*/ 	.short	0x0160
        /*0016*/ 	.short	0x0018


	//----- nvinfo : EIATTR_CBANK_PARAM_SIZE
	.align		4
.L_403:
        /*0018*/ 	.byte	0x03, 0x19
        /*001a*/ 	.short	0x0018


	//----- nvinfo : EIATTR_KPARAM_INFO
	.align		4
        /*001c*/ 	.byte	0x04, 0x17
        /*001e*/ 	.short	(.L_405 - .L_404)
.L_404:
        /*0020*/ 	.word	0x00000000
        /*0024*/ 	.short	0x0002
        /*0026*/ 	.short	0x0010
        /*0028*/ 	.byte	0x00, 0xf0, 0x21, 0x00


	//----- nvinfo : EIATTR_KPARAM_INFO
	.align		4
.L_405:
        /*002c*/ 	.byte	0x04, 0x17
        /*002e*/ 	.short	(.L_407 - .L_406)
.L_406:
        /*0030*/ 	.word	0x00000000
        /*0034*/ 	.short	0x0001
        /*0036*/ 	.short	0x0008
        /*0038*/ 	.byte	0x00, 0xf0, 0x21, 0x00


	//----- nvinfo : EIATTR_KPARAM_INFO
	.align		4
.L_407:
        /*003c*/ 	.byte	0x04, 0x17
        /*003e*/ 	.short	(.L_409 - .L_408)
.L_408:
        /*0040*/ 	.word	0x00000000
        /*0044*/ 	.short	0x0000
        /*0046*/ 	.short	0x0000
        /*0048*/ 	.byte	0x00, 0xf0, 0x21, 0x00


	//----- nvinfo : EIATTR_MAXREG_COUNT
	.align		4
.L_409:
        /*004c*/ 	.byte	0x03, 0x1b
        /*004e*/ 	.short	0x00ff


	//----- nvinfo : EIATTR_NUM_BARRIERS
	.align		4
        /*0050*/ 	.byte	0x02, 0x4c
        /*0052*/ 	.byte	0x01
	.zero		1


	//----- nvinfo : EIATTR_MERCURY_ISA_VERSION
	.align		4
        /*0054*/ 	.byte	0x03, 0x5f
        /*0056*/ 	.short	0x0000


	//----- nvinfo : EIATTR_COOP_GROUP_MASK_REGIDS
	.align		4
        /*0058*/ 	.byte	0x04, 0x29
        /*005a*/ 	.short	(.L_411 - .L_410)


	//   ....[0]....
.L_410:
        /*005c*/ 	.word	0xffffffff


	//   ....[1]....
        /*0060*/ 	.word	0xffffffff


	//   ....[2]....
        /*0064*/ 	.word	0xffffffff


	//   ....[3]....
        /*0068*/ 	.word	0xffffffff


	//   ....[4]....
        /*006c*/ 	.word	0xffffffff


	//   ....[5]....
        /*0070*/ 	.word	0xffffffff


	//   ....[6]....
        /*0074*/ 	.word	0xffffffff


	//   ....[7]....
        /*0078*/ 	.word	0xffffffff


	//   ....[8]....
        /*007c*/ 	.word	0xffffffff


	//   ....[9]....
        /*0080*/ 	.word	0xffffffff


	//   ....[10]....
        /*0084*/ 	.word	0xffffffff


	//   ....[11]....
        /*0088*/ 	.word	0xffffffff


	//   ....[12]....
        /*008c*/ 	.word	0xffffffff


	//   ....[13]....
        /*0090*/ 	.word	0xffffffff


	//   ....[14]....
        /*0094*/ 	.word	0xffffffff


	//   ....[15]....
        /*0098*/ 	.word	0xffffffff


	//   ....[16]....
        /*009c*/ 	.word	0xffffffff


	//   ....[17]....
        /*00a0*/ 	.word	0xffffffff


	//   ....[18]....
        /*00a4*/ 	.word	0xffffffff


	//   ....[19]....
        /*00a8*/ 	.word	0xffffffff


	//   ....[20]....
        /*00ac*/ 	.word	0xffffffff


	//   ....[21]....
        /*00b0*/ 	.word	0xffffffff


	//   ....[22]....
        /*00b4*/ 	.word	0xffffffff


	//   ....[23]....
        /*00b8*/ 	.word	0xffffffff


	//   ....[24]....
        /*00bc*/ 	.word	0xffffffff


	//   ....[25]....
        /*00c0*/ 	.word	0xffffffff


	//   ....[26]....
        /*00c4*/ 	.word	0xffffffff


	//   ....[27]....
        /*00c8*/ 	.word	0xffffffff


	//   ....[28]....
        /*00cc*/ 	.word	0xffffffff


	//   ....[29]....
        /*00d0*/ 	.word	0xffffffff


	//----- nvinfo : EIATTR_COOP_GROUP_INSTR_OFFSETS
	.align		4
.L_411:
        /*00d4*/ 	.byte	0x04, 0x28
        /*00d6*/ 	.short	(.L_413 - .L_412)


	//   ....[0]....
.L_412:
        /*00d8*/ 	.word	0x00003160


	//   ....[1]....
        /*00dc*/ 	.word	0x00003170


	//   ....[2]....
        /*00e0*/ 	.word	0x00003180


	//   ....[3]....
        /*00e4*/ 	.word	0x00003190


	//   ....[4]....
        /*00e8*/ 	.word	0x000031a0


	//   ....[5]....
        /*00ec*/ 	.word	0x000031b0


	//   ....[6]....
        /*00f0*/ 	.word	0x00003220


	//   ....[7]....
        /*00f4*/ 	.word	0x00003230


	//   ....[8]....
        /*00f8*/ 	.word	0x00003240


	//   ....[9]....
        /*00fc*/ 	.word	0x00003250


	//   ....[10]....
        /*0100*/ 	.word	0x00003260


	//   ....[11]....
        /*0104*/ 	.word	0x00003270


	//   ....[12]....
        /*0108*/ 	.word	0x000032e0


	//   ....[13]....
        /*010c*/ 	.word	0x000032f0


	//   ....[14]....
        /*0110*/ 	.word	0x00003300


	//   ....[15]....
        /*0114*/ 	.word	0x00003310


	//   ....[16]....
        /*0118*/ 	.word	0x00003320


	//   ....[17]....
        /*011c*/ 	.word	0x00003330


	//   ....[18]....
        /*0120*/ 	.word	0x000033a0


	//   ....[19]....
        /*0124*/ 	.word	0x000033b0


	//   ....[20]....
        /*0128*/ 	.word	0x000033c0


	//   ....[21]....
        /*012c*/ 	.word	0x000033d0


	//   ....[22]....
        /*0130*/ 	.word	0x000033e0


	//   ....[23]....
        /*0134*/ 	.word	0x000033f0


	//   ....[24]....
        /*0138*/ 	.word	0x00003460


	//   ....[25]....
        /*013c*/ 	.word	0x00003470


	//   ....[26]....
        /*0140*/ 	.word	0x00003480


	//   ....[27]....
        /*0144*/ 	.word	0x00003490


	//   ....[28]....
        /*0148*/ 	.word	0x000034a0


	//   ....[29]....
        /*014c*/ 	.word	0x000034b0


	//----- nvinfo : EIATTR_EXIT_INSTR_OFFSETS
	.align		4
.L_413:
        /*0150*/ 	.byte	0x04, 0x1c
        /*0152*/ 	.short	(.L_415 - .L_414)


	//   ....[0]....
.L_414:
        /*0154*/ 	.word	0x000035e0


	//   ....[1]....
        /*0158*/ 	.word	0x00003850


	//----- nvinfo : EIATTR_MAX_THREADS
	.align		4
.L_415:
        /*015c*/ 	.byte	0x04, 0x05
        /*015e*/ 	.short	(.L_417 - .L_416)
.L_416:
        /*0160*/ 	.word	0x00000080
        /*0164*/ 	.word	0x00000001
        /*0168*/ 	.word	0x00000001
.L_417:


//--------------------- .nv.info._Z31router_gemm_kernel_float_outputI13__nv_bfloat16Li128ELi8ELi5ELi384ELi7168EEvPfPKT_S4_ --------------------------
	.section	.nv.info._Z31router_gemm_kernel_float_outputI13__nv_bfloat16Li128ELi8ELi5ELi384ELi7168EEvPfPKT_S4_,"",@"SHT_CUDA_INFO"
	.sectionflags	@""
	.align	4


	//----- nvinfo : EIATTR_CUDA_API_VERSION
	.align		4
        /*0000*/ 	.byte	0x04, 0x37
        /*0002*/ 	.short	(.L_419 - .L_418)
.L_418:
        /*0004*/ 	.word	0x00000082


	//----- nvinfo : EIATTR_SW2861232_WAR
	.align		4
.L_419:
        /*0008*/ 	.byte	0x01, 0x35
	.zero		2


	//----- nvinfo : EIATTR_PARAM_CBANK
	.align		4
        /*000c*/ 	.byte	0x04, 0x0a
        /*000e*/ 	.short	(.L_421 - .L_420)
	.align		4
.L_420:
        /*0010*/ 	.word	index@(.nv.constant0._Z31router_gemm_kernel_float_outputI13__nv_bfloat16Li128ELi8ELi5ELi384ELi7168EEvPfPKT_S4_)
        /*0014*/ 	.short	0x0160
        /*0016*/ 	.short	0x0018


	//----- nvinfo : EIATTR_CBANK_PARAM_SIZE
	.align		4
.L_421:
        /*0018*/ 	.byte	0x03, 0x19
        /*001a*/ 	.short	0x0018


	//----- nvinfo : EIATTR_KPARAM_INFO
	.align		4
        /*001c*/ 	.byte	0x04, 0x17
        /*001e*/ 	.short	(.L_423 - .L_422)
.L_422:
        /*0020*/ 	.word	0x00000000
        /*0024*/ 	.short	0x0002
        /*0026*/ 	.short	0x0010
        /*0028*/ 	.byte	0x00, 0xf0, 0x21, 0x00


	//----- nvinfo : EIATTR_KPARAM_INFO
	.align		4
.L_423:
        /*002c*/ 	.byte	0x04, 0x17
        /*002e*/ 	.short	(.L_425 - .L_424)
.L_424:
        /*0030*/ 	.word	0x00000000
        /*0034*/ 	.short	0x0001
        /*0036*/ 	.short	0x0008
        /*0038*/ 	.byte	0x00, 0xf0, 0x21, 0x00


	//----- nvinfo : EIATTR_KPARAM_INFO
	.align		4
.L_425:
        /*003c*/ 	.byte	0x04, 0x17
        /*003e*/ 	.short	(.L_427 - .L_426)
.L_426:
        /*0040*/ 	.word	0x00000000
        /*0044*/ 	.short	0x0000
        /*0046*/ 	.short	0x0000
        /*0048*/ 	.byte	0x00, 0xf0, 0x21, 0x00


	//----- nvinfo : EIATTR_MAXREG_COUNT
	.align		4
.L_427:
        /*004c*/ 	.byte	0x03, 0x1b
        /*004e*/ 	.short	0x00ff


	//----- nvinfo : EIATTR_NUM_BARRIERS
	.align		4
        /*0050*/ 	.byte	0x02, 0x4c
        /*0052*/ 	.byte	0x01
	.zero		1


	//----- nvinfo : EIATTR_MERCURY_ISA_VERSION
	.align		4
        /*0054*/ 	.byte	0x03, 0x5f
        /*0056*/ 	.short	0x0000


	//----- nvinfo : EIATTR_COOP_GROUP_MASK_REGIDS
	.align		4
        /*0058*/ 	.byte	0x04, 0x29
        /*005a*/ 	.short	(.L_429 - .L_428)


	//   ....[0]....
.L_428:
        /*005c*/ 	.word	0xffffffff


	//   ....[1]....
        /*0060*/ 	.word	0xffffffff


	//   ....[2]....
        /*0064*/ 	.word	0xffffffff


	//   ....[3]....
        /*0068*/ 	.word	0xffffffff


	//   ....[4]....
        /*006c*/ 	.word	0xffffffff


	//   ....[5]....
        /*0070*/ 	.word	0xffffffff


	//   ....[6]....
        /*0074*/ 	.word	0xffffffff


	//   ....[7]....
        /*0078*/ 	.word	0xffffffff


	//   ....[8]....
        /*007c*/ 	.word	0xffffffff


	//   ....[9]....
        /*0080*/ 	.word	0xffffffff


	//   ....[10]....
        /*0084*/ 	.word	0xffffffff


	//   ....[11]....
        /*0088*/ 	.word	0xffffffff


	//   ....[12]....
        /*008c*/ 	.word	0xffffffff


	//   ....[13]....
        /*0090*/ 	.word	0xffffffff


	//   ....[14]....
        /*0094*/ 	.word	0xffffffff


	//   ....[15]....
        /*0098*/ 	.word	0xffffffff


	//   ....[16]....
        /*009c*/ 	.word	0xffffffff


	//   ....[17]....
        /*00a0*/ 	.word	0xffffffff


	//   ....[18]....
        /*00a4*/ 	.word	0xffffffff


	//   ....[19]....
        /*00a8*/ 	.word	0xffffffff


	//   ....[20]....
        /*00ac*/ 	.word	0xffffffff


	//   ....[21]....
        /*00b0*/ 	.word	0xffffffff


	//   ....[22]....
        /*00b4*/ 	.word	0xffffffff


	//   ....[23]....
        /*00b8*/ 	.word	0xffffffff


	//   ....[24]....
        /*00bc*/ 	.word	0xffffffff


	//----- nvinfo : EIATTR_COOP_GROUP_INSTR_OFFSETS
	.align		4
.L_429:
        /*00c0*/ 	.byte	0x04, 0x28
        /*00c2*/ 	.short	(.L_431 - .L_430)


	//   ....[0]....
.L_430:
        /*00c4*/ 	.word	0x000029e0


	//   ....[1]....
        /*00c8*/ 	.word	0x00002a00


	//   ....[2]....
        /*00cc*/ 	.word	0x00002a10


	//   ....[3]....
        /*00d0*/ 	.word	0x00002a20


	//   ....[4]....
        /*00d4*/ 	.word	0x00002a30


	//   ....[5]....
        /*00d8*/ 	.word	0x00002a70


	//   ....[6]....
        /*00dc*/ 	.word	0x00002a90


	//   ....[7]....
        /*00e0*/ 	.word	0x00002ab0


	//   ....[8]....
        /*00e4*/ 	.word	0x00002ac0


	//   ....[9]....
        /*00e8*/ 	.word	0x00002ad0


	//   ....[10]....
        /*00ec*/ 	.word	0x00002b10


	//   ....[11]....
        /*00f0*/ 	.word	0x00002b30


	//   ....[12]....
        /*00f4*/ 	.word	0x00002b50


	//   ....[13]....
        /*00f8*/ 	.word	0x00002b60


	//   ....[14]....
        /*00fc*/ 	.word	0x00002b70


	//   ....[15]....
        /*0100*/ 	.word	0x00002bb0


	//   ....[16]....
        /*0104*/ 	.word	0x00002bd0


	//   ....[17]....
        /*0108*/ 	.word	0x00002bf0


	//   ....[18]....
        /*010c*/ 	.word	0x00002c00


	//   ....[19]....
        /*0110*/ 	.word	0x00002c10


	//   ....[20]....
        /*0114*/ 	.word	0x00002c60


	//   ....[21]....
        /*0118*/ 	.word	0x00002c80


	//   ....[22]....
        /*011c*/ 	.word	0x00002c90


	//   ....[23]....
        /*0120*/ 	.word	0x00002ca0


	//   ....[24]....
        /*0124*/ 	.word	0x00002cb0


	//----- nvinfo : EIATTR_EXIT_INSTR_OFFSETS
	.align		4
.L_431:
        /*0128*/ 	.byte	0x04, 0x1c
        /*012a*/ 	.short	(.L_433 - .L_432)


	//   ....[0]....
.L_432:
        /*012c*/ 	.word	0x00002dc0


	//   ....[1]....
        /*0130*/ 	.word	0x00002fd0


	//----- nvinfo : EIATTR_MAX_THREADS
	.align		4
.L_433:
        /*0134*/ 	.byte	0x04, 0x05
        /*0136*/ 	.short	(.L_435 - .L_434)
.L_434:
        /*0138*/ 	.word	0x00000080
        /*013c*/ 	.word	0x00000001
        /*0140*/ 	.word	0x00000001
.L_435:


//--------------------- .nv.info._Z31router_gemm_kernel_float_outputI13__nv_bfloat16Li128ELi8ELi4ELi384ELi7168EEvPfPKT_S4_ --------------------------
	.section	.nv.info._Z31router_gemm_kernel_float_outputI13__nv_bfloat16Li128ELi8ELi4ELi384ELi7168EEvPfPKT_S4_,"",@"SHT_CUDA_INFO"
	.sectionflags	@""
	.align	4


	//----- nvinfo : EIATTR_CUDA_API_VERSION
	.align		4
        /*0000*/ 	.byte	0x04, 0x37
        /*0002*/ 	.short	(.L_437 - .L_436)
.L_436:
        /*0004*/ 	.word	0x00000082


	//----- nvinfo : EIATTR_SW2861232_WAR
	.align		4
.L_437:
        /*0008*/ 	.byte	0x01, 0x35
	.zero		2


	//----- nvinfo : EIATTR_PARAM_CBANK
	.align		4
        /*000c*/ 	.byte	0x04, 0x0a
        /*000e*/ 	.short	(.L_439 - .L_438)
	.align		4
.L_438:
        /*0010*/ 	.word	index@(.nv.constant0._Z31router_gemm_kernel_float_outputI13__nv_bfloat16Li128ELi8ELi4ELi384ELi7168EEvPfPKT_S4_)
        /*0014*/ 	.short	0x0160
        /*0016*/ 	.short	0x0018


	//----- nvinfo : EIATTR_CBANK_PARAM_SIZE
	.align		4
.L_439:
        /*0018*/ 	.byte	0x03, 0x19
        /*001a*/ 	.short	0x0018


	//----- nvinfo : EIATTR_KPARAM_INFO
	.align		4
        /*001c*/ 	.byte	0x04, 0x17
        /*001e*/ 	.short	(.L_441 - .L_440)
.L_440:
        /*0020*/ 	.word	0x00000000
        /*0024*/ 	.short	0x0002
        /*0026*/ 	.short	0x0010
        /*0028*/ 	.byte	0x00, 0xf0, 0x21, 0x00


	//----- nvinfo : EIATTR_KPARAM_INFO
	.align		4
.L_441:
        /*002c*/ 	.byte	0x04, 0x17
        /*002e*/ 	.short	(.L_443 - .L_442)
.L_442:
        /*0030*/ 	.word	0x00000000
        /*0034*/ 	.short	0x0001
        /*0036*/ 	.short	0x0008
        /*0038*/ 	.byte	0x00, 0xf0, 0x21, 0x00


	//----- nvinfo : EIATTR_KPARAM_INFO
	.align		4
.L_443:
        /*003c*/ 	.byte	0x04, 0x17
        /*003e*/ 	.short	(.L_445 - .L_444)
.L_444:
        /*0040*/ 	.word	0x00000000
        /*0044*/ 	.short	0x0000
        /*0046*/ 	.short	0x0000
        /*0048*/ 	.byte	0x00, 0xf0, 0x21, 0x00


	//----- nvinfo : EIATTR_MAXREG_COUNT
	.align		4
.L_445:
        /*004c*/ 	.byte	0x03, 0x1b
        /*004e*/ 	.short	0x00ff


	//----- nvinfo : EIATTR_NUM_BARRIERS
	.align		4
        /*0050*/ 	.byte	0x02, 0x4c
        /*0052*/ 	.byte	0x01
	.zero		1


	//----- nvinfo : EIATTR_MERCURY_ISA_VERSION
	.align		4
        /*0054*/ 	.byte	0x03, 0x5f
        /*0056*/ 	.short	0x0000


	//----- nvinfo : EIATTR_COOP_GROUP_MASK_REGIDS
	.align		4
        /*0058*/ 	.byte	0x04, 0x29
        /*005a*/ 	.short	(.L_447 - .L_446)


	//   ....[0]....
.L_446:
        /*005c*/ 	.word	0xffffffff


	//   ....[1]....
        /*0060*/ 	.word	0xffffffff


	//   ....[2]....
        /*0064*/ 	.word	0xffffffff


	//   ....[3]....
        /*0068*/ 	.word	0xffffffff


	//   ....[4]....
        /*006c*/ 	.word	0xffffffff


	//   ....[5]....
        /*0070*/ 	.word	0xffffffff


	//   ....[6]....
        /*0074*/ 	.word	0xffffffff


	//   ....[7]....
        /*0078*/ 	.word	0xffffffff


	//   ....[8]....
        /*007c*/ 	.word	0xffffffff


	//   ....[9]....
        /*0080*/ 	.word	0xffffffff


	//   ....[10]....
        /*0084*/ 	.word	0xffffffff


	//   ....[11]....
        /*0088*/ 	.word	0xffffffff


	//   ....[12]....
        /*008c*/ 	.word	0xffffffff


	//   ....[13]....
        /*0090*/ 	.word	0xffffffff


	//   ....[14]....
        /*0094*/ 	.word	0xffffffff


	//   ....[15]....
        /*0098*/ 	.word	0xffffffff


	//   ....[16]....
        /*009c*/ 	.word	0xffffffff


	//   ....[17]....
        /*00a0*/ 	.word	0xffffffff


	//   ....[18]....
        /*00a4*/ 	.word	0xffffffff


	//   ....[19]....
        /*00a8*/ 	.word	0xffffffff


	//----- nvinfo : EIATTR_COOP_GROUP_INSTR_OFFSETS
	.align		4
.L_447:
        /*00ac*/ 	.byte	0x04, 0x28
        /*00ae*/ 	.short	(.L_449 - .L_448)


	//   ....[0]....
.L_448:
        /*00b0*/ 	.word	0x00002280


	//   ....[1]....
        /*00b4*/ 	.word	0x00002290


	//   ....[2]....
        /*00b8*/ 	.word	0x000022a0


	//   ....[3]....
        /*00bc*/ 	.word	0x000022b0


	//   ....[4]....
        /*00c0*/ 	.word	0x00002300


	//   ....[5]....
        /*00c4*/ 	.word	0x00002310


	//   ....[6]....
        /*00c8*/ 	.word	0x00002320


	//   ....[7]....
        /*00cc*/ 	.word	0x00002330


	//   ....[8]....
        /*00d0*/ 	.word	0x00002380


	//   ....[9]....
        /*00d4*/ 	.word	0x00002390


	//   ....[10]....
        /*00d8*/ 	.word	0x000023a0


	//   ....[11]....
        /*00dc*/ 	.word	0x000023b0


	//   ....[12]....
        /*00e0*/ 	.word	0x00002400


	//   ....[13]....
        /*00e4*/ 	.word	0x00002410


	//   ....[14]....
        /*00e8*/ 	.word	0x00002420


	//   ....[15]....
        /*00ec*/ 	.word	0x00002430


	//   ....[16]....
        /*00f0*/ 	.word	0x00002480


	//   ....[17]....
        /*00f4*/ 	.word	0x00002490


	//   ....[18]....
        /*00f8*/ 	.word	0x000024a0


	//   ....[19]....
        /*00fc*/ 	.word	0x000024b0


	//----- nvinfo : EIATTR_EXIT_INSTR_OFFSETS
	.align		4
.L_449:
        /*0100*/ 	.byte	0x04, 0x1c
        /*0102*/ 	.short	(.L_451 - .L_450)


	//   ....[0]....
.L_450:
        /*0104*/ 	.word	0x000025a0


	//   ....[1]....
        /*0108*/ 	.word	0x00002750


	//----- nvinfo : EIATTR_MAX_THREADS
	.align		4
.L_451:
        /*010c*/ 	.byte	0x04, 0x05
        /*010e*/ 	.short	(.L_453 - .L_452)
.L_452:
        /*0110*/ 	.word	0x00000080
        /*0114*/ 	.word	0x00000001
        /*0118*/ 	.word	0x00000001
.L_453:


//--------------------- .nv.info._Z31router_gemm_kernel_float_outputI13__nv_bfloat16Li128ELi8ELi3ELi384ELi7168EEvPfPKT_S4_ --------------------------
	.section	.nv.info._Z31router_gemm_kernel_float_outputI13__nv_bfloat16Li128ELi8ELi3ELi384ELi7168EEvPfPKT_S4_,"",@"SHT_CUDA_INFO"
	.sectionflags	@""
	.align	4


	//----- nvinfo : EIATTR_CUDA_API_VERSION
	.align		4
        /*0000*/ 	.byte	0x04, 0x37
        /*0002*/ 	.short	(.L_455 - .L_454)
.L_454:
        /*0004*/ 	.word	0x00000082


	//----- nvinfo : EIATTR_SW2861232_WAR
	.align		4
.L_455:
        /*0008*/ 	.byte	0x01, 0x35
	.zero		2


	//----- nvinfo : EIATTR_PARAM_CBANK
	.align		4
        /*000c*/ 	.byte	0x04, 0x0a
        /*000e*/ 	.short	(.L_457 - .L_456)
	.align		4
.L_456:
        /*0010*/ 	.word	index@(.nv.constant0._Z31router_gemm_kernel_float_outputI13__nv_bfloat16Li128ELi8ELi3ELi384ELi7168EEvPfPKT_S4_)
        /*0014*/ 	.short	0x0160
        /*0016*/ 	.short	0x0018


	//----- nvinfo : EIATTR_CBANK_PARAM_SIZE
	.align		4
.L_457:
        /*0018*/ 	.byte	0x03, 0x19
        /*001a*/ 	.short	0x0018


	//----- nvinfo : EIATTR_KPARAM_INFO
	.align		4
        /*001c*/ 	.byte	0x04, 0x17
        /*001e*/ 	.short	(.L_459 - .L_458)
.L_458:
        /*0020*/ 	.word	0x00000000
        /*0024*/ 	.short	0x0002
        /*0026*/ 	.short	0x0010
        /*0028*/ 	.byte	0x00, 0xf0, 0x21, 0x00


	//----- nvinfo : EIATTR_KPARAM_INFO
	.align		4
.L_459:
        /*002c*/ 	.byte	0x04, 0x17
        /*002e*/ 	.short	(.L_461 - .L_460)
.L_460:
        /*0030*/ 	.word	0x00000000
        /*0034*/ 	.short	0x0001
        /*0036*/ 	.short	0x0008
        /*0038*/ 	.byte	0x00, 0xf0, 0x21, 0x00


	//----- nvinfo : EIATTR_KPARAM_INFO
	.align		4
.L_461:
        /*003c*/ 	.byte	0x04, 0x17
        /*003e*/ 	.short	(.L_463 - .L_462)
.L_462:
        /*0040*/ 	.word	0x00000000
        /*0044*/ 	.short	0x0000
        /*0046*/ 	.short	0x0000
        /*0048*/ 	.byte	0x00, 0xf0, 0x21, 0x00


	//----- nvinfo : EIATTR_MAXREG_COUNT
	.align		4
.L_463:
        /*004c*/ 	.byte	0x03, 0x1b
        /*004e*/ 	.short	0x00ff


	//----- nvinfo : EIATTR_NUM_BARRIERS
	.align		4
        /*0050*/ 	.byte	0x02, 0x4c
        /*0052*/ 	.byte	0x01
	.zero		1


	//----- nvinfo : EIATTR_MERCURY_ISA_VERSION
	.align		4
        /*0054*/ 	.byte	0x03, 0x5f
        /*0056*/ 	.short	0x0000


	//----- nvinfo : EIATTR_COOP_GROUP_MASK_REGIDS
	.align		4
        /*0058*/ 	.byte	0x04, 0x29
        /*005a*/ 	.short	(.L_465 - .L_464)


	//   ....[0]....
.L_464:
        /*005c*/ 	.word	0xffffffff


	//   ....[1]....
        /*0060*/ 	.word	0xffffffff


	//   ....[2]....
        /*0064*/ 	.word	0xffffffff


	//   ....[3]....
        /*0068*/ 	.word	0xffffffff


	//   ....[4]....
        /*006c*/ 	.word	0xffffffff


	//   ....[5]....
        /*0070*/ 	.word	0xffffffff


	//   ....[6]....
        /*0074*/ 	.word	0xffffffff


	//   ....[7]....
        /*0078*/ 	.word	0xffffffff


	//   ....[8]....
        /*007c*/ 	.word	0xffffffff


	//   ....[9]....
        /*0080*/ 	.word	0xffffffff


	//   ....[10]....
        /*0084*/ 	.word	0xffffffff


	//   ....[11]....
        /*0088*/ 	.word	0xffffffff


	//   ....[12]....
        /*008c*/ 	.word	0xffffffff


	//   ....[13]....
        /*0090*/ 	.word	0xffffffff


	//   ....[14]....
        /*0094*/ 	.word	0xffffffff


	//----- nvinfo : EIATTR_COOP_GROUP_INSTR_OFFSETS
	.align		4
.L_465:
        /*0098*/ 	.byte	0x04, 0x28
        /*009a*/ 	.short	(.L_467 - .L_466)


	//   ....[0]....
.L_466:
        /*009c*/ 	.word	0x00001b10


	//   ....[1]....
        /*00a0*/ 	.word	0x00001b20


	//   ....[2]....
        /*00a4*/ 	.word	0x00001b30


	//   ....[3]....
        /*00a8*/ 	.word	0x00001b70


	//   ....[4]....
        /*00ac*/ 	.word	0x00001b80


	//   ....[5]....
        /*00b0*/ 	.word	0x00001b90


	//   ....[6]....
        /*00b4*/ 	.word	0x00001bd0


	//   ....[7]....
        /*00b8*/ 	.word	0x00001be0


	//   ....[8]....
        /*00bc*/ 	.word	0x00001bf0


	//   ....[9]....
        /*00c0*/ 	.word	0x00001c30


	//   ....[10]....
        /*00c4*/ 	.word	0x00001c40


	//   ....[11]....
        /*00c8*/ 	.word	0x00001c50


	//   ....[12]....
        /*00cc*/ 	.word	0x00001c90


	//   ....[13]....
        /*00d0*/ 	.word	0x00001ca0


	//   ....[14]....
        /*00d4*/ 	.word	0x00001cb0


	//----- nvinfo : EIATTR_EXIT_INSTR_OFFSETS
	.align		4
.L_467:
        /*00d8*/ 	.byte	0x04, 0x1c
        /*00da*/ 	.short	(.L_469 - .L_468)


	//   ....[0]....
.L_468:
        /*00dc*/ 	.word	0x00001d80


	//   ....[1]....
        /*00e0*/ 	.word	0x00001ed0


	//----- nvinfo : EIATTR_MAX_THREADS
	.align		4
.L_469:
        /*00e4*/ 	.byte	0x04, 0x05
        /*00e6*/ 	.short	(.L_471 - .L_470)
.L_470:
        /*00e8*/ 	.word	0x00000080
        /*00ec*/ 	.word	0x00000001
        /*00f0*/ 	.word	0x00000001
.L_471:


//--------------------- .nv.info._Z31router_gemm_kernel_float_outputI13__nv_bfloat16Li128ELi8ELi2ELi384ELi7168EEvPfPKT_S4_ --------------------------
	.section	.nv.info._Z31router_gemm_kernel_float_outputI13__nv_bfloat16Li128ELi8ELi2ELi384ELi7168EEvPfPKT_S4_,"",@"SHT_CUDA_INFO"
	.sectionflags	@""
	.align	4


	//----- nvinfo : EIATTR_CUDA_API_VERSION
	.align		4
        /*0000*/ 	.byte	0x04, 0x37
        /*0002*/ 	.short	(.L_473 - .L_472)
.L_472:
        /*0004*/ 	.word	0x00000082


	//----- nvinfo : EIATTR_SW2861232_WAR
	.align		4
.L_473:
        /*0008*/ 	.byte	0x01, 0x35
	.zero		2


	//----- nvinfo : EIATTR_PARAM_CBANK
	.align		4
        /*000c*/ 	.byte	0x04, 0x0a
        /*000e*/ 	.short	(.L_475 - .L_474)
	.align		4
.L_474:
        /*0010*/ 	.word	index@(.nv.constant0._Z31router_gemm_kernel_float_outputI13__nv_bfloat16Li128ELi8ELi2ELi384ELi7168EEvPfPKT_S4_)
        /*0014*/ 	.short	0x0160
        /*0016*/ 	.short	0x0018


	//----- nvinfo : EIATTR_CBANK_PARAM_SIZE
	.align		4
.L_475:
        /*0018*/ 	.byte	0x03, 0x19
        /*001a*/ 	.short	0x0018


	//----- nvinfo : EIATTR_KPARAM_INFO
	.align		4
        /*001c*/ 	.byte	0x04, 0x17
        /*001e*/ 	.short	(.L_477 - .L_476)
.L_476:
        /*0020*/ 	.word	0x00000000
        /*0024*/ 	.short	0x0002
        /*0026*/ 	.short	0x0010
        /*0028*/ 	.byte	0x00, 0xf0, 0x21, 0x00


	//----- nvinfo : EIATTR_KPARAM_INFO
	.align		4
.L_477:
        /*002c*/ 	.byte	0x04, 0x17
        /*002e*/ 	.short	(.L_479 - .L_478)
.L_478:
        /*0030*/ 	.word	0x00000000
        /*0034*/ 	.short	0x0001
        /*0036*/ 	.short	0x0008
        /*0038*/ 	.byte	0x00, 0xf0, 0x21, 0x00


	//----- nvinfo : EIATTR_KPARAM_INFO
	.align		4
.L_479:
        /*003c*/ 	.byte	0x04, 0x17
        /*003e*/ 	.short	(.L_481 - .L_480)
.L_480:
        /*0040*/ 	.word	0x00000000
        /*0044*/ 	.short	0x0000
        /*0046*/ 	.short	0x0000
        /*0048*/ 	.byte	0x00, 0xf0, 0x21, 0x00


	//----- nvinfo : EIATTR_MAXREG_COUNT
	.align		4
.L_481:
        /*004c*/ 	.byte	0x03, 0x1b
        /*004e*/ 	.short	0x00ff


	//----- nvinfo : EIATTR_NUM_BARRIERS
	.align		4
        /*0050*/ 	.byte	0x02, 0x4c
        /*0052*/ 	.byte	0x01
	.zero		1


	//----- nvinfo : EIATTR_MERCURY_ISA_VERSION
	.align		4
        /*0054*/ 	.byte	0x03, 0x5f
        /*0056*/ 	.short	0x0000


	//----- nvinfo : EIATTR_COOP_GROUP_MASK_REGIDS
	.align		4
        /*0058*/ 	.byte	0x04, 0x29
        /*005a*/ 	.short	(.L_483 - .L_482)


	//   ....[0]....
.L_482:
        /*005c*/ 	.word	0xffffffff


	//   ....[1]....
        /*0060*/ 	.word	0xffffffff


	//   ....[2]....
        /*0064*/ 	.word	0xffffffff


	//   ....[3]....
        /*0068*/ 	.word	0xffffffff


	//   ....[4]....
        /*006c*/ 	.word	0xffffffff


	//   ....[5]....
        /*0070*/ 	.word	0xffffffff


	//   ....[6]....
        /*0074*/ 	.word	0xffffffff


	//   ....[7]....
        /*0078*/ 	.word	0xffffffff


	//   ....[8]....
        /*007c*/ 	.word	0xffffffff


	//   ....[9]....
        /*0080*/ 	.word	0xffffffff


	//----- nvinfo : EIATTR_COOP_GROUP_INSTR_OFFSETS
	.align		4
.L_483:
        /*0084*/ 	.byte	0x04, 0x28
        /*0086*/ 	.short	(.L_485 - .L_484)


	//   ....[0]....
.L_484:
        /*0088*/ 	.word	0x000013a0


	//   ....[1]....
        /*008c*/ 	.word	0x000013b0


	//   ....[2]....
        /*0090*/ 	.word	0x000013e0


	//   ....[3]....
        /*0094*/ 	.word	0x000013f0


	//   ....[4]....
        /*0098*/ 	.word	0x00001420


	//   ....[5]....
        /*009c*/ 	.word	0x00001430


	//   ....[6]....
        /*00a0*/ 	.word	0x00001460


	//   ....[7]....
        /*00a4*/ 	.word	0x00001470


	//   ....[8]....
        /*00a8*/ 	.word	0x000014b0


	//   ....[9]....
        /*00ac*/ 	.word	0x000014c0


	//----- nvinfo : EIATTR_EXIT_INSTR_OFFSETS
	.align		4
.L_485:
        /*00b0*/ 	.byte	0x04, 0x1c
        /*00b2*/ 	.short	(.L_487 - .L_486)


	//   ....[0]....
.L_486:
        /*00b4*/ 	.word	0x00001560


	//   ....[1]....
        /*00b8*/ 	.word	0x00001650


	//----- nvinfo : EIATTR_MAX_THREADS
	.align		4
.L_487:
        /*00bc*/ 	.byte	0x04, 0x05
        /*00be*/ 	.short	(.L_489 - .L_488)
.L_488:
        /*00c0*/ 	.word	0x00000080
        /*00c4*/ 	.word	0x00000001
        /*00c8*/ 	.word	0x00000001
.L_489:


//--------------------- .nv.info._Z31router_gemm_kernel_float_outputI13__nv_bfloat16Li128ELi8ELi1ELi384ELi7168EEvPfPKT_S4_ --------------------------
	.section	.nv.info._Z31router_gemm_kernel_float_outputI13__nv_bfloat16Li128ELi8ELi1ELi384ELi7168EEvPfPKT_S4_,"",@"SHT_CUDA_INFO"
	.sectionflags	@""
	.align	4


	//----- nvinfo : EIATTR_CUDA_API_VERSION
	.align		4
        /*0000*/ 	.byte	0x04, 0x37
        /*0002*/ 	.short	(.L_491 - .L_490)
.L_490:
        /*0004*/ 	.word	0x00000082


	//----- nvinfo : EIATTR_SW2861232_WAR
	.align		4
.L_491:
        /*0008*/ 	.byte	0x01, 0x35
	.zero		2


	//----- nvinfo : EIATTR_PARAM_CBANK
	.align		4
        /*000c*/ 	.byte	0x04, 0x0a
        /*000e*/ 	.short	(.L_493 - .L_492)
	.align		4
.L_492:
        /*0010*/ 	.word	index@(.nv.constant0._Z31router_gemm_kernel_float_outputI13__nv_bfloat16Li128ELi8ELi1ELi384ELi7168EEvPfPKT_S4_)
        /*0014*/ 	.short	0x0160
        /*0016*/ 	.short	0x0018


	//----- nvinfo : EIATTR_CBANK_PARAM_SIZE
	.align		4
.L_493:
        /*0018*/ 	.byte	0x03, 0x19
        /*001a*/ 	.short	0x0018


	//----- nvinfo : EIATTR_KPARAM_INFO
	.align		4
        /*001c*/ 	.byte	0x04, 0x17
        /*001e*/ 	.short	(.L_495 - .L_494)
.L_494:
        /*0020*/ 	.word	0x00000000
        /*0024*/ 	.short	0x0002
        /*0026*/ 	.short	0x0010
        /*0028*/ 	.byte	0x00, 0xf0, 0x21, 0x00


	//----- nvinfo : EIATTR_KPARAM_INFO
	.align		4
.L_495:
        /*002c*/ 	.byte	0x04, 0x17
        /*002e*/ 	.short	(.L_497 - .L_496)
.L_496:
        /*0030*/ 	.word	0x00000000
        /*0034*/ 	.short	0x0001
        /*0036*/ 	.short	0x0008
        /*0038*/ 	.byte	0x00, 0xf0, 0x21, 0x00


	//----- nvinfo : EIATTR_KPARAM_INFO
	.align		4
.L_497:
        /*003c*/ 	.byte	0x04, 0x17
        /*003e*/ 	.short	(.L_499 - .L_498)
.L_498:
        /*0040*/ 	.word	0x00000000
        /*0044*/ 	.short	0x0000
        /*0046*/ 	.short	0x0000
        /*0048*/ 	.byte	0x00, 0xf0, 0x21, 0x00


	//----- nvinfo : EIATTR_MAXREG_COUNT
	.align		4
.L_499:
        /*004c*/ 	.byte	0x03, 0x1b
        /*004e*/ 	.short	0x00ff


	//----- nvinfo : EIATTR_NUM_BARRIERS
	.align		4
        /*0050*/ 	.byte	0x02, 0x4c
        /*0052*/ 	.byte	0x01
	.zero		1


	//----- nvinfo : EIATTR_MERCURY_ISA_VERSION
	.align		4
        /*0054*/ 	.byte	0x03, 0x5f
        /*0056*/ 	.short	0x0000


	//----- nvinfo : EIATTR_COOP_GROUP_MASK_REGIDS
	.align		4
        /*0058*/ 	.byte	0x04, 0x29
        /*005a*/ 	.short	(.L_501 - .L_500)


	//   ....[0]....
.L_500:
        /*005c*/ 	.word	0xffffffff


	//   ....[1]....
        /*0060*/ 	.word	0xffffffff


	//   ....[2]....
        /*0064*/ 	.word	0xffffffff


	//   ....[3]....
        /*0068*/ 	.word	0xffffffff


	//   ....[4]....
        /*006c*/ 	.word	0xffffffff


	//----- nvinfo : EIATTR_COOP_GROUP_INSTR_OFFSETS
	.align		4
.L_501:
        /*0070*/ 	.byte	0x04, 0x28
        /*0072*/ 	.short	(.L_503 - .L_502)


	//   ....[0]....
.L_502:
        /*0074*/ 	.word	0x00000c30


	//   ....[1]....
        /*0078*/ 	.word	0x00000c50


	//   ....[2]....
        /*007c*/ 	.word	0x00000c70


	//   ....[3]....
        /*0080*/ 	.word	0x00000c90


	//   ....[4]....
        /*0084*/ 	.word	0x00000cc0


	//----- nvinfo : EIATTR_EXIT_INSTR_OFFSETS
	.align		4
.L_503:
        /*0088*/ 	.byte	0x04, 0x1c
        /*008a*/ 	.short	(.L_505 - .L_504)


	//   ....[0]....
.L_504:
        /*008c*/ 	.word	0x00000d40


	//   ....[1]....
        /*0090*/ 	.word	0x00000dd0


	//----- nvinfo : EIATTR_MAX_THREADS
	.align		4
.L_505:
        /*0094*/ 	.byte	0x04, 0x05
        /*0096*/ 	.short	(.L_507 - .L_506)
.L_506:
        /*0098*/ 	.word	0x00000080
        /*009c*/ 	.word	0x00000001
        /*00a0*/ 	.word	0x00000001
.L_507:


//--------------------- .nv.info._Z31router_gemm_kernel_float_outputI13__nv_bfloat16Li128ELi8ELi16ELi256ELi7168EEvPfPKT_S4_ --------------------------
	.section	.nv.info._Z31router_gemm_kernel_float_outputI13__nv_bfloat16Li128ELi8ELi16ELi256ELi7168EEvPfPKT_S4_,"",@"SHT_CUDA_INFO"
	.sectionflags	@""
	.align	4


	//----- nvinfo : EIATTR_CUDA_API_VERSION
	.align		4
        /*0000*/ 	.byte	0x04, 0x37
        /*0002*/ 	.short	(.L_509 - .L_508)
.L_508:
        /*0004*/ 	.word	0x00000082


	//----- nvinfo : EIATTR_SW2861232_WAR
	.align		4
.L_509:
        /*0008*/ 	.byte	0x01, 0x35
	.zero		2


	//----- nvinfo : EIATTR_PARAM_CBANK
	.align		4
        /*000c*/ 	.byte	0x04, 0x0a
        /*000e*/ 	.short	(.L_511 - .L_510)
	.align		4
.L_510:
        /*0010*/ 	.word	index@(.nv.constant0._Z31router_gemm_kernel_float_outputI13__nv_bfloat16Li128ELi8ELi16ELi256ELi7168EEvPfPKT_S4_)
        /*0014*/ 	.short	0x0160
        /*0016*/ 	.short	0x0018


	//----- nvinfo : EIATTR_CBANK_PARAM_SIZE
	.align		4
.L_511:
        /*0018*/ 	.byte	0x03, 0x19
        /*001a*/ 	.short	0x0018


	//----- nvinfo : EIATTR_KPARAM_INFO
	.align		4
        /*001c*/ 	.byte	0x04, 0x17
        /*001e*/ 	.short	(.L_513 - .L_512)
.L_512:
        /*0020*/ 	.word	0x00000000
        /*0024*/ 	.short	0x0002
        /*0026*/ 	.short	0x0010
        /*0028*/ 	.byte	0x00, 0xf0, 0x21, 0x00


	//----- nvinfo : EIATTR_KPARAM_INFO
	.align		4
.L_513:
        /*002c*/ 	.byte	0x04, 0x17
        /*002e*/ 	.short	(.L_515 - .L_514)
.L_514:
        /*0030*/ 	.word	0x00000000
        /*0034*/ 	.short	0x0001
        /*0036*/ 	.short	0x0008
        /*0038*/ 	.byte	0x00, 0xf0, 0x21, 0x00


	//----- nvinfo : EIATTR_KPARAM_INFO
	.align		4
.L_515:
        /*003c*/ 	.byte	0x04, 0x17
        /*003e*/ 	.short	(.L_517 - .L_516)
.L_516:
        /*0040*/ 	.word	0x00000000
        /*0044*/ 	.short	0x0000
        /*0046*/ 	.short	0x0000
        /*0048*/ 	.byte	0x00, 0xf0, 0x21, 0x00


	//----- nvinfo : EIATTR_MAXREG_COUNT
	.align		4
.L_517:
        /*004c*/ 	.byte	0x03, 0x1b
        /*004e*/ 	.short	0x00ff


	//----- nvinfo : EIATTR_NUM_BARRIERS
	.align		4
        /*0050*/ 	.byte	0x02, 0x4c
        /*0052*/ 	.byte	0x01
	.zero		1


	//----- nvinfo : EIATTR_MERCURY_ISA_VERSION
	.align		4
        /*0054*/ 	.byte	0x03, 0x5f
        /*0056*/ 	.short	0x0000


	//----- nvinfo : EIATTR_COOP_GROUP_MASK_REGIDS
	.align		4
        /*0058*/ 	.byte	0x04, 0x29
        /*005a*/ 	.short	(.L_519 - .L_518)


	//   ....[0]....
.L_518:
        /*005c*/ 	.word	0xffffffff


	//   ....[1]....
        /*0060*/ 	.word	0xffffffff


	//   ....[2]....
        /*0064*/ 	.word	0xffffffff


	//   ....[3]....
        /*0068*/ 	.word	0xffffffff


	//   ....[4]....
        /*006c*/ 	.word	0xffffffff


	//   ....[5]....
        /*0070*/ 	.word	0xffffffff


	//   ....[6]....
        /*0074*/ 	.word	0xffffffff


	//   ....[7]....
        /*0078*/ 	.word	0xffffffff


	//   ....[8]....
        /*007c*/ 	.word	0xffffffff


	//   ....[9]....
        /*0080*/ 	.word	0xffffffff


	//   ....[10]....
        /*0084*/ 	.word	0xffffffff


	//   ....[11]....
        /*0088*/ 	.word	0xffffffff


	//   ....[12]....
        /*008c*/ 	.word	0xffffffff


	//   ....[13]....
        /*0090*/ 	.word	0xffffffff


	//   ....[14]....
        /*0094*/ 	.word	0xffffffff


	//   ....[15]....
        /*0098*/ 	.word	0xffffffff


	//   ....[16]....
        /*009c*/ 	.word	0xffffffff


	//   ....[17]....
        /*00a0*/ 	.word	0xffffffff


	//   ....[18]....
        /*00a4*/ 	.word	0xffffffff


	//   ....[19]....
        /*00a8*/ 	.word	0xffffffff


	//   ....[20]....
        /*00ac*/ 	.word	0xffffffff


	//   ....[21]....
        /*00b0*/ 	.word	0xffffffff


	//   ....[22]....
        /*00b4*/ 	.word	0xffffffff


	//   ....[23]....
        /*00b8*/ 	.word	0xffffffff


	//   ....[24]....
        /*00bc*/ 	.word	0xffffffff


	//   ....[25]....
        /*00c0*/ 	.word	0xffffffff


	//   ....[26]....
        /*00c4*/ 	.word	0xffffffff


	//   ....[27]....
        /*00c8*/ 	.word	0xffffffff


	//   ....[28]....
        /*00cc*/ 	.word	0xffffffff


	//   ....[29]....
        /*00d0*/ 	.word	0xffffffff


	//   ....[30]....
        /*00d4*/ 	.word	0xffffffff


	//   ....[31]....
        /*00d8*/ 	.word	0xffffffff


	//   ....[32]....
        /*00dc*/ 	.word	0xffffffff


	//   ....[33]....
        /*00e0*/ 	.word	0xffffffff


	//   ....[34]....
        /*00e4*/ 	.word	0xffffffff


	//   ....[35]....
        /*00e8*/ 	.word	0xffffffff


	//   ....[36]....
        /*00ec*/ 	.word	0xffffffff


	//   ....[37]....
        /*00f0*/ 	.word	0xffffffff


	//   ....[38]....
        /*00f4*/ 	.word	0xffffffff


	//   ....[39]....
        /*00f8*/ 	.word	0xffffffff


	//   ....[40]....
        /*00fc*/ 	.word	0xffffffff


	//   ....[41]....
        /*0100*/ 	.word	0xffffffff


	//   ....[42]....
        /*0104*/ 	.word	0xffffffff


	//   ....[43]....
        /*0108*/ 	.word	0xffffffff


	//   ....[44]....
        /*010c*/ 	.word	0xffffffff


	//   ....[45]....
        /*0110*/ 	.word	0xffffffff


	//   ....[46]....
        /*0114*/ 	.word	0xffffffff


	//   ....[47]....
        /*0118*/ 	.word	0xffffffff


	//   ....[48]....
        /*011c*/ 	.word	0xffffffff


	//   ....[49]....
        /*0120*/ 	.word	0xffffffff


	//   ....[50]....
        /*0124*/ 	.word	0xffffffff


	//   ....[51]....
        /*0128*/ 	.word	0xffffffff


	//   ....[52]....
        /*012c*/ 	.word	0xffffffff


	//   ....[53]....
        /*0130*/ 	.word	0xffffffff


	//   ....[54]....
        /*0134*/ 	.word	0xffffffff


	//   ....[55]....
        /*0138*/ 	.word	0xffffffff


	//   ....[56]....
        /*013c*/ 	.word	0xffffffff


	//   ....[57]....
        /*0140*/ 	.word	0xffffffff


	//   ....[58]....
        /*0144*/ 	.word	0xffffffff


	//   ....[59]....
        /*0148*/ 	.word	0xffffffff


	//   ....[60]....
        /*014c*/ 	.word	0xffffffff


	//   ....[61]....
        /*0150*/ 	.word	0xffffffff


	//   ....[62]....
        /*0154*/ 	.word	0xffffffff


	//   ....[63]....
        /*0158*/ 	.word	0xffffffff


	//   ....[64]....
        /*015c*/ 	.word	0xffffffff


	//   ....[65]....
        /*0160*/ 	.word	0xffffffff


	//   ....[66]....
        /*0164*/ 	.word	0xffffffff


	//   ....[67]....
        /*0168*/ 	.word	0xffffffff


	//   ....[68]....
        /*016c*/ 	.word	0xffffffff


	//   ....[69]....
        /*0170*/ 	.word	0xffffffff


	//   ....[70]....
        /*0174*/ 	.word	0xffffffff


	//   ....[71]....
        /*0178*/ 	.word	0xffffffff


	//   ....[72]....
        /*017c*/ 	.word	0xffffffff


	//   ....[73]....
        /*0180*/ 	.word	0xffffffff


	//   ....[74]....
        /*0184*/ 	.word	0xffffffff


	//   ....[75]....
        /*0188*/ 	.word	0xffffffff


	//   ....[76]....
        /*018c*/ 	.word	0xffffffff


	//   ....[77]....
        /*0190*/ 	.word	0xffffffff


	//   ....[78]....
        /*0194*/ 	.word	0xffffffff


	//   ....[79]....
        /*0198*/ 	.word	0xffffffff


	//----- nvinfo : EIATTR_COOP_GROUP_INSTR_OFFSETS
	.align		4
.L_519:
        /*019c*/ 	.byte	0x04, 0x28
        /*019e*/ 	.short	(.L_521 - .L_520)


	//   ....[0]....
.L_520:
        /*01a0*/ 	.word	0x000065f0


	//   ....[1]....
        /*01a4*/ 	.word	0x000067d0


	//   ....[2]....
        /*01a8*/ 	.word	0x00006d60


	//   ....[3]....
        /*01ac*/ 	.word	0x00006e90


	//   ....[4]....
        /*01b0*/ 	.word	0x00007020


	//   ....[5]....
        /*01b4*/ 	.word	0x00007180


	//   ....[6]....
        /*01b8*/ 	.word	0x000072b0


	//   ....[7]....
        /*01bc*/ 	.word	0x00007d00


	//   ....[8]....
        /*01c0*/ 	.word	0x00007d10


	//   ....[9]....
        /*01c4*/ 	.word	0x00007d20


	//   ....[10]....
        /*01c8*/ 	.word	0x00007d30


	//   ....[11]....
        /*01cc*/ 	.word	0x00007d40


	//   ....[12]....
        /*01d0*/ 	.word	0x00007d50


	//   ....[13]....
        /*01d4*/ 	.word	0x00007d60


	//   ....[14]....
        /*01d8*/ 	.word	0x00007d70


	//   ....[15]....
        /*01dc*/ 	.word	0x00007d80


	//   ....[16]....
        /*01e0*/ 	.word	0x00007d90


	//   ....[17]....
        /*01e4*/ 	.word	0x00007da0


	//   ....[18]....
        /*01e8*/ 	.word	0x00007db0


	//   ....[19]....
        /*01ec*/ 	.word	0x00007dc0


	//   ....[20]....
        /*01f0*/ 	.word	0x00007dd0


	//   ....[21]....
        /*01f4*/ 	.word	0x00007de0


	//   ....[22]....
        /*01f8*/ 	.word	0x00007ed0


	//   ....[23]....
        /*01fc*/ 	.word	0x00007ef0


	//   ....[24]....
        /*0200*/ 	.word	0x00007f00


	//   ....[25]....
        /*0204*/ 	.word	0x00007f10


	//   ....[26]....
        /*0208*/ 	.word	0x00007f20


	//   ....[27]....
        /*020c*/ 	.word	0x00007f30


	//   ....[28]....
        /*0210*/ 	.word	0x00007f40


	//   ....[29]....
        /*0214*/ 	.word	0x00007f50


	//   ....[30]....
        /*0218*/ 	.word	0x00007f60


	//   ....[31]....
        /*021c*/ 	.word	0x00007f70


	//   ....[32]....
        /*0220*/ 	.word	0x00007f80


	//   ....[33]....
        /*0224*/ 	.word	0x00007f90


	//   ....[34]....
        /*0228*/ 	.word	0x00007fa0


	//   ....[35]....
        /*022c*/ 	.word	0x00007fb0


	//   ....[36]....
        /*0230*/ 	.word	0x00007fc0


	//   ....[37]....
        /*0234*/ 	.word	0x000080b0


	//   ....[38]....
        /*0238*/ 	.word	0x000080d0


	//   ....[39]....
        /*023c*/ 	.word	0x000080e0


	//   ....[40]....
        /*0240*/ 	.word	0x000080f0


	//   ....[41]....
        /*0244*/ 	.word	0x00008100


	//   ....[42]....
        /*0248*/ 	.word	0x00008110


	//   ....[43]....
        /*024c*/ 	.word	0x00008120


	//   ....[44]....
        /*0250*/ 	.word	0x00008130


	//   ....[45]....
        /*0254*/ 	.word	0x00008140


	//   ....[46]....
        /*0258*/ 	.word	0x00008150


	//   ....[47]....
        /*025c*/ 	.word	0x00008160


	//   ....[48]....
        /*0260*/ 	.word	0x00008170


	//   ....[49]....
        /*0264*/ 	.word	0x00008180


	//   ....[50]....
        /*0268*/ 	.word	0x00008190


	//   ....[51]....
        /*026c*/ 	.word	0x00008280


	//   ....[52]....
        /*0270*/ 	.word	0x00008290


	//   ....[53]....
        /*0274*/ 	.word	0x000082a0


	//   ....[54]....
        /*0278*/ 	.word	0x000082b0


	//   ....[55]....
        /*027c*/ 	.word	0x000082c0


	//   ....[56]....
        /*0280*/ 	.word	0x000082d0


	//   ....[57]....
        /*0284*/ 	.word	0x000082e0


	//   ....[58]....
        /*0288*/ 	.word	0x000082f0


	//   ....[59]....
        /*028c*/ 	.word	0x00008300


	//   ....[60]....
        /*0290*/ 	.word	0x00008310


	//   ....[61]....
        /*0294*/ 	.word	0x00008320


	//   ....[62]....
        /*0298*/ 	.word	0x00008330


	//   ....[63]....
        /*029c*/ 	.word	0x00008340


	//   ....[64]....
        /*02a0*/ 	.word	0x00008350


	//   ....[65]....
        /*02a4*/ 	.word	0x00008360


	//   ....[66]....
        /*02a8*/ 	.word	0x00008450


	//   ....[67]....
        /*02ac*/ 	.word	0x00008470


	//   ....[68]....
        /*02b0*/ 	.word	0x00008480


	//   ....[69]....
        /*02b4*/ 	.word	0x00008490


	//   ....[70]....
        /*02b8*/ 	.word	0x000084a0


	//   ....[71]....
        /*02bc*/ 	.word	0x000084b0


	//   ....[72]....
        /*02c0*/ 	.word	0x000084c0


	//   ....[73]....
        /*02c4*/ 	.word	0x000084d0


	//   ....[74]....
        /*02c8*/ 	.word	0x000084e0


	//   ....[75]....
        /*02cc*/ 	.word	0x000084f0


	//   ....[76]....
        /*02d0*/ 	.word	0x00008500


	//   ....[77]....
        /*02d4*/ 	.word	0x00008510


	//   ....[78]....
        /*02d8*/ 	.word	0x00008520


	//   ....[79]....
        /*02dc*/ 	.word	0x00008530


	//----- nvinfo : EIATTR_EXIT_INSTR_OFFSETS
	.align		4
.L_521:
        /*02e0*/ 	.byte	0x04, 0x1c
        /*02e2*/ 	.short	(.L_523 - .L_522)


	//   ....[0]....
.L_522:
        /*02e4*/ 	.word	0x00008720


	//   ....[1]....
        /*02e8*/ 	.word	0x00008d50


	//----- nvinfo : EIATTR_MAX_THREADS
	.align		4
.L_523:
        /*02ec*/ 	.byte	0x04, 0x05
        /*02ee*/ 	.short	(.L_525 - .L_524)
.L_524:
        /*02f0*/ 	.word	0x00000080
        /*02f4*/ 	.word	0x00000001
        /*02f8*/ 	.word	0x00000001
.L_525:


//--------------------- .nv.info._Z31router_gemm_kernel_float_outputI13__nv_bfloat16Li128ELi8ELi15ELi256ELi7168EEvPfPKT_S4_ --------------------------
	.section	.nv.info._Z31router_gemm_kernel_float_outputI13__nv_bfloat16Li128ELi8ELi15ELi256ELi7168EEvPfPKT_S4_,"",@"SHT_CUDA_INFO"
	.sectionflags	@""
	.align	4


	//----- nvinfo : EIATTR_CUDA_API_VERSION
	.align		4
        /*0000*/ 	.byte	0x04, 0x37
        /*0002*/ 	.short	(.L_527 - .L_526)
.L_526:
        /*0004*/ 	.word	0x00000082


	//----- nvinfo : EIATTR_SW2861232_WAR
	.align		4
.L_527:
        /*0008*/ 	.byte	0x01, 0x35
	.zero		2


	//----- nvinfo : EIATTR_PARAM_CBANK
	.align		4
        /*000c*/ 	.byte	0x04, 0x0a
        /*000e*/ 	.short	(.L_529 - .L_528)
	.align		4
.L_528:
        /*0010*/ 	.word	index@(.nv.constant0._Z31router_gemm_kernel_float_outputI13__nv_bfloat16Li128ELi8ELi15ELi256ELi7168EEvPfPKT_S4_)
        /*0014*/ 	.short	0x0160
        /*0016*/ 	.short	0x0018


	//----- nvinfo : EIATTR_CBANK_PARAM_SIZE
	.align		4
.L_529:
        /*0018*/ 	.byte	0x03, 0x19
        /*001a*/ 	.short	0x0018


	//----- nvinfo : EIATTR_KPARAM_INFO
	.align		4
        /*001c*/ 	.byte	0x04, 0x17
        /*001e*/ 	.short	(.L_531 - .L_530)
.L_530:
        /*0020*/ 	.word	0x00000000
        /*0024*/ 	.short	0x0002
        /*0026*/ 	.short	0x0010
        /*0028*/ 	.byte	0x00, 0xf0, 0x21, 0x00


	//----- nvinfo : EIATTR_KPARAM_INFO
	.align		4
.L_531:
        /*002c*/ 	.byte	0x04, 0x17
        /*002e*/ 	.short	(.L_533 - .L_532)
.L_532:
        /*0030*/ 	.word	0x00000000
        /*0034*/ 	.short	0x0001
        /*0036*/ 	.short	0x0008
        /*0038*/ 	.byte	0x00, 0xf0, 0x21, 0x00


	//----- nvinfo : EIATTR_KPARAM_INFO
	.align		4
.L_533:
        /*003c*/ 	.byte	0x04, 0x17
        /*003e*/ 	.short	(.L_535 - .L_534)
.L_534:
        /*0040*/ 	.word	0x00000000
        /*0044*/ 	.short	0x0000
        /*0046*/ 	.short	0x0000
        /*0048*/ 	.byte	0x00, 0xf0, 0x21, 0x00


	//----- nvinfo : EIATTR_MAXREG_COUNT
	.align		4
.L_535:
        /*004c*/ 	.byte	0x03, 0x1b
        /*004e*/ 	.short	0x00ff


	//----- nvinfo : EIATTR_NUM_BARRIERS
	.align		4
        /*0050*/ 	.byte	0x02, 0x4c
        /*0052*/ 	.byte	0x01
	.zero		1


	//----- nvinfo : EIATTR_MERCURY_ISA_VERSION
	.align		4
        /*0054*/ 	.byte	0x03, 0x5f
        /*0056*/ 	.short	0x0000


	//----- nvinfo : EIATTR_COOP_GROUP_MASK_REGIDS
	.align		4
        /*0058*/ 	.byte	0x04, 0x29
        /*005a*/ 	.short	(.L_537 - .L_536)


	//   ....[0]....
.L_536:
        /*005c*/ 	.word	0xffffffff


	//   ....[1]....
        /*0060*/ 	.word	0xffffffff


	//   ....[2]....
        /*0064*/ 	.word	0xffffffff


	//   ....[3]....
        /*0068*/ 	.word	0xffffffff


	//   ....[4]....
        /*006c*/ 	.word	0xffffffff


	//   ....[5]....
        /*0070*/ 	.word	0xffffffff


	//   ....[6]....
        /*0074*/ 	.word	0xffffffff


	//   ....[7]....
        /*0078*/ 	.word	0xffffffff


	//   ....[8]....
        /*007c*/ 	.word	0xffffffff


	//   ....[9]....
        /*0080*/ 	.word	0xffffffff


	//   ....[10]....
        /*0084*/ 	.word	0xffffffff


	//   ....[11]....
        /*0088*/ 	.word	0xffffffff


	//   ....[12]....
        /*008c*/ 	.word	0xffffffff


	//   ....[13]....
        /*0090*/ 	.word	0xffffffff


	//   ....[14]....
        /*0094*/ 	.word	0xffffffff


	//   ....[15]....
        /*0098*/ 	.word	0xffffffff


	//   ....[16]....
        /*009c*/ 	.word	0xffffffff


	//   ....[17]....
        /*00a0*/ 	.word	0xffffffff


	//   ....[18]....
        /*00a4*/ 	.word	0xffffffff


	//   ....[19]....
        /*00a8*/ 	.word	0xffffffff


	//   ....[20]....
        /*00ac*/ 	.word	0xffffffff


	//   ....[21]....
        /*00b0*/ 	.word	0xffffffff


	//   ....[22]....
        /*00b4*/ 	.word	0xffffffff


	//   ....[23]....
        /*00b8*/ 	.word	0xffffffff


	//   ....[24]....
        /*00bc*/ 	.word	0xffffffff


	//   ....[25]....
        /*00c0*/ 	.word	0xffffffff


	//   ....[26]....
        /*00c4*/ 	.word	0xffffffff


	//   ....[27]....
        /*00c8*/ 	.word	0xffffffff


	//   ....[28]....
        /*00cc*/ 	.word	0xffffffff


	//   ....[29]....
        /*00d0*/ 	.word	0xffffffff


	//   ....[30]....
        /*00d4*/ 	.word	0xffffffff


	//   ....[31]....
        /*00d8*/ 	.word	0xffffffff


	//   ....[32]....
        /*00dc*/ 	.word	0xffffffff


	//   ....[33]....
        /*00e0*/ 	.word	0xffffffff


	//   ....[34]....
        /*00e4*/ 	.word	0xffffffff


	//   ....[35]....
        /*00e8*/ 	.word	0xffffffff


	//   ....[36]....
        /*00ec*/ 	.word	0xffffffff


	//   ....[37]....
        /*00f0*/ 	.word	0xffffffff


	//   ....[38]....
        /*00f4*/ 	.word	0xffffffff


	//   ....[39]....
        /*00f8*/ 	.word	0xffffffff


	//   ....[40]....
        /*00fc*/ 	.word	0xffffffff


	//   ....[41]....
        /*0100*/ 	.word	0xffffffff


	//   ....[42]....
        /*0104*/ 	.word	0xffffffff


	//   ....[43]....
        /*0108*/ 	.word	0xffffffff


	//   ....[44]....
        /*010c*/ 	.word	0xffffffff


	//   ....[45]....
        /*0110*/ 	.word	0xffffffff


	//   ....[46]....
        /*0114*/ 	.word	0xffffffff


	//   ....[47]....
        /*0118*/ 	.word	0xffffffff


	//   ....[48]....
        /*011c*/ 	.word	0xffffffff


	//   ....[49]....
        /*0120*/ 	.word	0xffffffff


	//   ....[50]....
        /*0124*/ 	.word	0xffffffff


	//   ....[51]....
        /*0128*/ 	.word	0xffffffff


	//   ....[52]....
        /*012c*/ 	.word	0xffffffff


	//   ....[53]....
        /*0130*/ 	.word	0xffffffff


	//   ....[54]....
        /*0134*/ 	.word	0xffffffff


	//   ....[55]....
        /*0138*/ 	.word	0xffffffff


	//   ....[56]....
        /*013c*/ 	.word	0xffffffff


	//   ....[57]....
        /*0140*/ 	.word	0xffffffff


	//   ....[58]....
        /*0144*/ 	.word	0xffffffff


	//   ....[59]....
        /*0148*/ 	.word	0xffffffff


	//   ....[60]....
        /*014c*/ 	.word	0xffffffff


	//   ....[61]....
        /*0150*/ 	.word	0xffffffff


	//   ....[62]....
        /*0154*/ 	.word	0xffffffff


	//   ....[63]....
        /*0158*/ 	.word	0xffffffff


	//   ....[64]....
        /*015c*/ 	.word	0xffffffff


	//   ....[65]....
        /*0160*/ 	.word	0xffffffff


	//   ....[66]....
        /*0164*/ 	.word	0xffffffff


	//   ....[67]....
        /*0168*/ 	.word	0xffffffff


	//   ....[68]....
        /*016c*/ 	.word	0xffffffff


	//   ....[69]....
        /*0170*/ 	.word	0xffffffff


	//   ....[70]....
        /*0174*/ 	.word	0xffffffff


	//   ....[71]....
        /*0178*/ 	.word	0xffffffff


	//   ....[72]....
        /*017c*/ 	.word	0xffffffff


	//   ....[73]....
        /*0180*/ 	.word	0xffffffff


	//   ....[74]....
        /*0184*/ 	.word	0xffffffff


	//----- nvinfo : EIATTR_COOP_GROUP_INSTR_OFFSETS
	.align		4
.L_537:
        /*0188*/ 	.byte	0x04, 0x28
        /*018a*/ 	.short	(.L_539 - .L_538)


	//   ....[0]....
.L_538:
        /*018c*/ 	.word	0x00006890


	//   ....[1]....
        /*0190*/ 	.word	0x000069d0


	//   ....[2]....
        /*0194*/ 	.word	0x00006a40


	//   ....[3]....
        /*0198*/ 	.word	0x00006a80


	//   ....[4]....
        /*019c*/ 	.word	0x00006bf0


	//   ....[5]....
        /*01a0*/ 	.word	0x00006cd0


	//   ....[6]....
        /*01a4*/ 	.word	0x00006fa0


	//   ....[7]....
        /*01a8*/ 	.word	0x00007530


	//   ....[8]....
        /*01ac*/ 	.word	0x00007540


	//   ....[9]....
        /*01b0*/ 	.word	0x00007550


	//   ....[10]....
        /*01b4*/ 	.word	0x00007560


	//   ....[11]....
        /*01b8*/ 	.word	0x00007570


	//   ....[12]....
        /*01bc*/ 	.word	0x00007580


	//   ....[13]....
        /*01c0*/ 	.word	0x00007590


	//   ....[14]....
        /*01c4*/ 	.word	0x000075a0


	//   ....[15]....
        /*01c8*/ 	.word	0x000075b0


	//   ....[16]....
        /*01cc*/ 	.word	0x00007650


	//   ....[17]....
        /*01d0*/ 	.word	0x00007660


	//   ....[18]....
        /*01d4*/ 	.word	0x00007670


	//   ....[19]....
        /*01d8*/ 	.word	0x00007680


	//   ....[20]....
        /*01dc*/ 	.word	0x00007690


	//   ....[21]....
        /*01e0*/ 	.word	0x000076a0


	//   ....[22]....
        /*01e4*/ 	.word	0x000076b0


	//   ....[23]....
        /*01e8*/ 	.word	0x000076c0


	//   ....[24]....
        /*01ec*/ 	.word	0x000076d0


	//   ....[25]....
        /*01f0*/ 	.word	0x000076e0


	//   ....[26]....
        /*01f4*/ 	.word	0x000076f0


	//   ....[27]....
        /*01f8*/ 	.word	0x00007700


	//   ....[28]....
        /*01fc*/ 	.word	0x00007710


	//   ....[29]....
        /*0200*/ 	.word	0x00007720


	//   ....[30]....
        /*0204*/ 	.word	0x00007810


	//   ....[31]....
        /*0208*/ 	.word	0x00007820


	//   ....[32]....
        /*020c*/ 	.word	0x00007830


	//   ....[33]....
        /*0210*/ 	.word	0x00007840


	//   ....[34]....
        /*0214*/ 	.word	0x00007850


	//   ....[35]....
        /*0218*/ 	.word	0x00007860


	//   ....[36]....
        /*021c*/ 	.word	0x00007870


	//   ....[37]....
        /*0220*/ 	.word	0x00007880


	//   ....[38]....
        /*0224*/ 	.word	0x00007890


	//   ....[39]....
        /*0228*/ 	.word	0x000078a0


	//   ....[40]....
        /*022c*/ 	.word	0x000078b0


	//   ....[41]....
        /*0230*/ 	.word	0x000078c0


	//   ....[42]....
        /*0234*/ 	.word	0x000078d0


	//   ....[43]....
        /*0238*/ 	.word	0x000078e0


	//   ....[44]....
        /*023c*/ 	.word	0x000078f0


	//   ....[45]....
        /*0240*/ 	.word	0x000079f0


	//   ....[46]....
        /*0244*/ 	.word	0x00007a00


	//   ....[47]....
        /*0248*/ 	.word	0x00007a10


	//   ....[48]....
        /*024c*/ 	.word	0x00007a20


	//   ....[49]....
        /*0250*/ 	.word	0x00007a30


	//   ....[50]....
        /*0254*/ 	.word	0x00007a40


	//   ....[51]....
        /*0258*/ 	.word	0x00007a50


	//   ....[52]....
        /*025c*/ 	.word	0x00007a60


	//   ....[53]....
        /*0260*/ 	.word	0x00007a70


	//   ....[54]....
        /*0264*/ 	.word	0x00007a80


	//   ....[55]....
        /*0268*/ 	.word	0x00007a90


	//   ....[56]....
        /*026c*/ 	.word	0x00007aa0


	//   ....[57]....
        /*0270*/ 	.word	0x00007ab0


	//   ....[58]....
        /*0274*/ 	.word	0x00007ac0


	//   ....[59]....
        /*0278*/ 	.word	0x00007ad0


	//   ....[60]....
        /*027c*/ 	.word	0x00007bf0


	//   ....[61]....
        /*0280*/ 	.word	0x00007c20


	//   ....[62]....
        /*0284*/ 	.word	0x00007c30


	//   ....[63]....
        /*0288*/ 	.word	0x00007c40


	//   ....[64]....
        /*028c*/ 	.word	0x00007c50


	//   ....[65]....
        /*0290*/ 	.word	0x00007c60


	//   ....[66]....
        /*0294*/ 	.word	0x00007c70


	//   ....[67]....
        /*0298*/ 	.word	0x00007c80


	//   ....[68]....
        /*029c*/ 	.word	0x00007c90


	//   ....[69]....
        /*02a0*/ 	.word	0x00007ca0


	//   ....[70]....
        /*02a4*/ 	.word	0x00007cb0


	//   ....[71]....
        /*02a8*/ 	.word	0x00007cc0


	//   ....[72]....
        /*02ac*/ 	.word	0x00007cd0


	//   ....[73]....
        /*02b0*/ 	.word	0x00007ce0


	//   ....[74]....
        /*02b4*/ 	.word	0x00007cf0


	//----- nvinfo : EIATTR_EXIT_INSTR_OFFSETS
	.align		4
.L_539:
        /*02b8*/ 	.byte	0x04, 0x1c
        /*02ba*/ 	.short	(.L_541 - .L_540)


	//   ....[0]....
.L_540:
        /*02bc*/ 	.word	0x00007f00


	//   ....[1]....
        /*02c0*/ 	.word	0x000084d0


	//----- nvinfo : EIATTR_MAX_THREADS
	.align		4
.L_541:
        /*02c4*/ 	.byte	0x04, 0x05
        /*02c6*/ 	.short	(.L_543 - .L_542)
.L_542:
        /*02c8*/ 	.word	0x00000080
        /*02cc*/ 	.word	0x00000001
        /*02d0*/ 	.word	0x00000001
.L_543:


//--------------------- .nv.info._Z31router_gemm_kernel_float_outputI13__nv_bfloat16Li128ELi8ELi14ELi256ELi7168EEvPfPKT_S4_ --------------------------
	.section	.nv.info._Z31router_gemm_kernel_float_outputI13__nv_bfloat16Li128ELi8ELi14ELi256ELi7168EEvPfPKT_S4_,"",@"SHT_CUDA_INFO"
	.sectionflags	@""
	.align	4


	//----- nvinfo : EIATTR_CUDA_API_VERSION
	.align		4
        /*0000*/ 	.byte	0x04, 0x37
        /*0002*/ 	.short	(.L_545 - .L_544)
.L_544:
        /*0004*/ 	.word	0x00000082


	//----- nvinfo : EIATTR_SW2861232_WAR
	.align		4
.L_545:
        /*0008*/ 	.byte	0x01, 0x35
	.zero		2


	//----- nvinfo : EIATTR_PARAM_CBANK
	.align		4
        /*000c*/ 	.byte	0x04, 0x0a
        /*000e*/ 	.short	(.L_547 - .L_546)
	.align		4
.L_546:
        /*0010*/ 	.word	index@(.nv.constant0._Z31router_gemm_kernel_float_outputI13__nv_bfloat16Li128ELi8ELi14ELi256ELi7168EEvPfPKT_S4_)
        /*0014*/ 	.short	0x0160
        /*0016*/ 	.short	0x0018


	//----- nvinfo : EIATTR_CBANK_PARAM_SIZE
	.align		4
.L_547:
        /*0018*/ 	.byte	0x03, 0x19
        /*001a*/ 	.short	0x0018


	//----- nvinfo : EIATTR_KPARAM_INFO
	.align		4
        /*001c*/ 	.byte	0x04, 0x17
        /*001e*/ 	.short	(.L_549 - .L_548)
.L_548:
        /*0020*/ 	.word	0x00000000
        /*0024*/ 	.short	0x0002
        /*0026*/ 	.short	0x0010
        /*0028*/ 	.byte	0x00, 0xf0, 0x21, 0x00


	//----- nvinfo : EIATTR_KPARAM_INFO
	.align		4
.L_549:
        /*002c*/ 	.byte	0x04, 0x17
        /*002e*/ 	.short	(.L_551 - .L_550)
.L_550:
        /*0030*/ 	.word	0x00000000
        /*0034*/ 	.short	0x0001
        /*0036*/ 	.short	0x0008
        /*0038*/ 	.byte	0x00, 0xf0, 0x21, 0x00


	//----- nvinfo : EIATTR_KPARAM_INFO
	.align		4
.L_551:
        /*003c*/ 	.byte	0x04, 0x17
        /*003e*/ 	.short	(.L_553 - .L_552)
.L_552:
        /*0040*/ 	.word	0x00000000
        /*0044*/ 	.short	0x0000
        /*0046*/ 	.short	0x0000
        /*0048*/ 	.byte	0x00, 0xf0, 0x21, 0x00


	//----- nvinfo : EIATTR_MAXREG_COUNT
	.align		4
.L_553:
        /*004c*/ 	.byte	0x03, 0x1b
        /*004e*/ 	.short	0x00ff


	//----- nvinfo : EIATTR_NUM_BARRIERS
	.align		4
        /*0050*/ 	.byte	0x02, 0x4c
        /*0052*/ 	.byte	0x01
	.zero		1


	//----- nvinfo : EIATTR_MERCURY_ISA_VERSION
	.align		4
        /*0054*/ 	.byte	0x03, 0x5f
        /*0056*/ 	.short	0x0000


	//----- nvinfo : EIATTR_COOP_GROUP_MASK_REGIDS
	.align		4
        /*0058*/ 	.byte	0x04, 0x29
        /*005a*/ 	.short	(.L_555 - .L_554)


	//   ....[0]....
.L_554:
        /*005c*/ 	.word	0xffffffff


	//   ....[1]....
        /*0060*/ 	.word	0xffffffff


	//   ....[2]....
        /*0064*/ 	.word	0xffffffff


	//   ....[3]....
        /*0068*/ 	.word	0xffffffff


	//   ....[4]....
        /*006c*/ 	.word	0xffffffff


	//   ....[5]....
        /*0070*/ 	.word	0xffffffff


	//   ....[6]....
        /*0074*/ 	.word	0xffffffff


	//   ....[7]....
        /*0078*/ 	.word	0xffffffff


	//   ....[8]....
        /*007c*/ 	.word	0xffffffff


	//   ....[9]....
        /*0080*/ 	.word	0xffffffff


	//   ....[10]....
        /*0084*/ 	.word	0xffffffff


	//   ....[11]....
        /*0088*/ 	.word	0xffffffff


	//   ....[12]....
        /*008c*/ 	.word	0xffffffff


	//   ....[13]....
        /*0090*/ 	.word	0xffffffff


	//   ....[14]....
        /*0094*/ 	.word	0xffffffff


	//   ....[15]....
        /*0098*/ 	.word	0xffffffff


	//   ....[16]....
        /*009c*/ 	.word	0xffffffff


	//   ....[17]....
        /*00a0*/ 	.word	0xffffffff


	//   ....[18]....
        /*00a4*/ 	.word	0xffffffff


	//   ....[19]....
        /*00a8*/ 	.word	0xffffffff


	//   ....[20]....
        /*00ac*/ 	.word	0xffffffff


	//   ....[21]....
        /*00b0*/ 	.word	0xffffffff


	//   ....[22]....
        /*00b4*/ 	.word	0xffffffff


	//   ....[23]....
        /*00b8*/ 	.word	0xffffffff


	//   ....[24]....
        /*00bc*/ 	.word	0xffffffff


	//   ....[25]....
        /*00c0*/ 	.word	0xffffffff


	//   ....[26]....
        /*00c4*/ 	.word	0xffffffff


	//   ....[27]....
        /*00c8*/ 	.word	0xffffffff


	//   ....[28]....
        /*00cc*/ 	.word	0xffffffff


	//   ....[29]....
        /*00d0*/ 	.word	0xffffffff


	//   ....[30]....
        /*00d4*/ 	.word	0xffffffff


	//   ....[31]....
        /*00d8*/ 	.word	0xffffffff


	//   ....[32]....
        /*00dc*/ 	.word	0xffffffff


	//   ....[33]....
        /*00e0*/ 	.word	0xffffffff


	//   ....[34]....
        /*00e4*/ 	.word	0xffffffff


	//   ....[35]....
        /*00e8*/ 	.word	0xffffffff


	//   ....[36]....
        /*00ec*/ 	.word	0xffffffff


	//   ....[37]....
        /*00f0*/ 	.word	0xffffffff


	//   ....[38]....
        /*00f4*/ 	.word	0xffffffff


	//   ....[39]....
        /*00f8*/ 	.word	0xffffffff


	//   ....[40]....
        /*00fc*/ 	.word	0xffffffff


	//   ....[41]....
        /*0100*/ 	.word	0xffffffff


	//   ....[42]....
        /*0104*/ 	.word	0xffffffff


	//   ....[43]....
        /*0108*/ 	.word	0xffffffff


	//   ....[44]....
        /*010c*/ 	.word	0xffffffff


	//   ....[45]....
        /*0110*/ 	.word	0xffffffff


	//   ....[46]....
        /*0114*/ 	.word	0xffffffff


	//   ....[47]....
        /*0118*/ 	.word	0xffffffff


	//   ....[48]....
        /*011c*/ 	.word	0xffffffff


	//   ....[49]....
        /*0120*/ 	.word	0xffffffff


	//   ....[50]....
        /*0124*/ 	.word	0xffffffff


	//   ....[51]....
        /*0128*/ 	.word	0xffffffff


	//   ....[52]....
        /*012c*/ 	.word	0xffffffff


	//   ....[53]....
        /*0130*/ 	.word	0xffffffff


	//   ....[54]....
        /*0134*/ 	.word	0xffffffff


	//   ....[55]....
        /*0138*/ 	.word	0xffffffff


	//   ....[56]....
        /*013c*/ 	.word	0xffffffff


	//   ....[57]....
        /*0140*/ 	.word	0xffffffff


	//   ....[58]....
        /*0144*/ 	.word	0xffffffff


	//   ....[59]....
        /*0148*/ 	.word	0xffffffff


	//   ....[60]....
        /*014c*/ 	.word	0xffffffff


	//   ....[61]....
        /*0150*/ 	.word	0xffffffff


	//   ....[62]....
        /*0154*/ 	.word	0xffffffff


	//   ....[63]....
        /*0158*/ 	.word	0xffffffff


	//   ....[64]....
        /*015c*/ 	.word	0xffffffff


	//   ....[65]....
        /*0160*/ 	.word	0xffffffff


	//   ....[66]....
        /*0164*/ 	.word	0xffffffff


	//   ....[67]....
        /*0168*/ 	.word	0xffffffff


	//   ....[68]....
        /*016c*/ 	.word	0xffffffff


	//   ....[69]....
        /*0170*/ 	.word	0xffffffff


	//----- nvinfo : EIATTR_COOP_GROUP_INSTR_OFFSETS
	.align		4
.L_555:
        /*0174*/ 	.byte	0x04, 0x28
        /*0176*/ 	.short	(.L_557 - .L_556)


	//   ....[0]....
.L_556:
        /*0178*/ 	.word	0x00005f00


	//   ....[1]....
        /*017c*/ 	.word	0x000063d0


	//   ....[2]....
        /*0180*/ 	.word	0x00006400


	//   ....[3]....
        /*0184*/ 	.word	0x00006440


	//   ....[4]....
        /*0188*/ 	.word	0x00006490


	//   ....[5]....
        /*018c*/ 	.word	0x00006d80


	//   ....[6]....
        /*0190*/ 	.word	0x00006d90


	//   ....[7]....
        /*0194*/ 	.word	0x00006da0


	//   ....[8]....
        /*0198*/ 	.word	0x00006db0


	//   ....[9]....
        /*019c*/ 	.word	0x00006dc0


	//   ....[10]....
        /*01a0*/ 	.word	0x00006dd0


	//   ....[11]....
        /*01a4*/ 	.word	0x00006de0


	//   ....[12]....
        /*01a8*/ 	.word	0x00006df0


	//   ....[13]....
        /*01ac*/ 	.word	0x00006e00


	//   ....[14]....
        /*01b0*/ 	.word	0x00006e10


	//   ....[15]....
        /*01b4*/ 	.word	0x00006ec0


	//   ....[16]....
        /*01b8*/ 	.word	0x00006ed0


	//   ....[17]....
        /*01bc*/ 	.word	0x00006ee0


	//   ....[18]....
        /*01c0*/ 	.word	0x00006ef0


	//   ....[19]....
        /*01c4*/ 	.word	0x00006f00


	//   ....[20]....
        /*01c8*/ 	.word	0x00006f10


	//   ....[21]....
        /*01cc*/ 	.word	0x00006f20


	//   ....[22]....
        /*01d0*/ 	.word	0x00006f30


	//   ....[23]....
        /*01d4*/ 	.word	0x00006f40


	//   ....[24]....
        /*01d8*/ 	.word	0x00006f50


	//   ....[25]....
        /*01dc*/ 	.word	0x00006f60


	//   ....[26]....
        /*01e0*/ 	.word	0x00006f70


	//   ....[27]....
        /*01e4*/ 	.word	0x00006f80


	//   ....[28]....
        /*01e8*/ 	.word	0x00006f90


	//   ....[29]....
        /*01ec*/ 	.word	0x00007070


	//   ....[30]....
        /*01f0*/ 	.word	0x00007090


	//   ....[31]....
        /*01f4*/ 	.word	0x000070a0


	//   ....[32]....
        /*01f8*/ 	.word	0x000070b0


	//   ....[33]....
        /*01fc*/ 	.word	0x000070c0


	//   ....[34]....
        /*0200*/ 	.word	0x000070d0


	//   ....[35]....
        /*0204*/ 	.word	0x000070e0


	//   ....[36]....
        /*0208*/ 	.word	0x000070f0


	//   ....[37]....
        /*020c*/ 	.word	0x00007100


	//   ....[38]....
        /*0210*/ 	.word	0x00007110


	//   ....[39]....
        /*0214*/ 	.word	0x00007120


	//   ....[40]....
        /*0218*/ 	.word	0x00007130


	//   ....[41]....
        /*021c*/ 	.word	0x00007140


	//   ....[42]....
        /*0220*/ 	.word	0x00007150


	//   ....[43]....
        /*0224*/ 	.word	0x00007230


	//   ....[44]....
        /*0228*/ 	.word	0x00007250


	//   ....[45]....
        /*022c*/ 	.word	0x00007260


	//   ....[46]....
        /*0230*/ 	.word	0x00007270


	//   ....[47]....
        /*0234*/ 	.word	0x00007280


	//   ....[48]....
        /*0238*/ 	.word	0x00007290


	//   ....[49]....
        /*023c*/ 	.word	0x000072a0


	//   ....[50]....
        /*0240*/ 	.word	0x000072b0


	//   ....[51]....
        /*0244*/ 	.word	0x000072c0


	//   ....[52]....
        /*0248*/ 	.word	0x000072d0


	//   ....[53]....
        /*024c*/ 	.word	0x000072e0


	//   ....[54]....
        /*0250*/ 	.word	0x000072f0


	//   ....[55]....
        /*0254*/ 	.word	0x00007300


	//   ....[56]....
        /*0258*/ 	.word	0x00007310


	//   ....[57]....
        /*025c*/ 	.word	0x000073f0


	//   ....[58]....
        /*0260*/ 	.word	0x00007410


	//   ....[59]....
        /*0264*/ 	.word	0x00007420


	//   ....[60]....
        /*0268*/ 	.word	0x00007430


	//   ....[61]....
        /*026c*/ 	.word	0x00007440


	//   ....[62]....
        /*0270*/ 	.word	0x00007450


	//   ....[63]....
        /*0274*/ 	.word	0x00007460


	//   ....[64]....
        /*0278*/ 	.word	0x00007470


	//   ....[65]....
        /*027c*/ 	.word	0x00007480


	//   ....[66]....
        /*0280*/ 	.word	0x00007490


	//   ....[67]....
        /*0284*/ 	.word	0x000074a0


	//   ....[68]....
        /*0288*/ 	.word	0x000074b0


	//   ....[69]....
        /*028c*/ 	.word	0x000074c0


	//----- nvinfo : EIATTR_EXIT_INSTR_OFFSETS
	.align		4
.L_557:
        /*0290*/ 	.byte	0x04, 0x1c
        /*0292*/ 	.short	(.L_559 - .L_558)


	//   ....[0]....
.L_558:
        /*0294*/ 	.word	0x000076e0


	//   ....[1]....
        /*0298*/ 	.word	0x00007c50


	//----- nvinfo : EIATTR_MAX_THREADS
	.align		4
.L_559:
        /*029c*/ 	.byte	0x04, 0x05
        /*029e*/ 	.short	(.L_561 - .L_560)
.L_560:
        /*02a0*/ 	.word	0x00000080
        /*02a4*/ 	.word	0x00000001
        /*02a8*/ 	.word	0x00000001
.L_561:


//--------------------- .nv.info._Z31router_gemm_kernel_float_outputI13__nv_bfloat16Li128ELi8ELi13ELi256ELi7168EEvPfPKT_S4_ --------------------------
	.section	.nv.info._Z31router_gemm_kernel_float_outputI13__nv_bfloat16Li128ELi8ELi13ELi256ELi7168EEvPfPKT_S4_,"",@"SHT_CUDA_INFO"
	.sectionflags	@""
	.align	4


	//----- nvinfo : EIATTR_CUDA_API_VERSION
	.align		4
        /*0000*/ 	.byte	0x04, 0x37
        /*0002*/ 	.short	(.L_563 - .L_562)
.L_562:
        /*0004*/ 	.word	0x00000082


	//----- nvinfo : EIATTR_SW2861232_WAR
	.align		4
.L_563:
        /*0008*/ 	.byte	0x01, 0x35
	.zero		2


	//----- nvinfo : EIATTR_PARAM_CBANK
	.align		4
        /*000c*/ 	.byte	0x04, 0x0a
        /*000e*/ 	.short	(.L_565 - .L_564)
	.align		4
.L_564:
        /*0010*/ 	.word	index@(.nv.constant0._Z31router_gemm_kernel_float_outputI13__nv_bfloat16Li128ELi8ELi13ELi256ELi7168EEvPfPKT_S4_)
        /*0014*/ 	.short	0x0160
        /*0016*/ 	.short	0x0018


	//----- nvinfo : EIATTR_CBANK_PARAM_SIZE
	.align		4
.L_565:
        /*0018*/ 	.byte	0x03, 0x19
        /*001a*/ 	.short	0x0018


	//----- nvinfo : EIATTR_KPARAM_INFO
	.align		4
        /*001c*/ 	.byte	0x04, 0x17
        /*001e*/ 	.short	(.L_567 - .L_566)
.L_566:
        /*0020*/ 	.word	0x00000000
        /*0024*/ 	.short	0x0002
        /*0026*/ 	.short	0x0010
        /*0028*/ 	.byte	0x00, 0xf0, 0x21, 0x00


	//----- nvinfo : EIATTR_KPARAM_INFO
	.align		4
.L_567:
        /*002c*/ 	.byte	0x04, 0x17
        /*002e*/ 	.short	(.L_569 - .L_568)
.L_568:
        /*0030*/ 	.word	0x00000000
        /*0034*/ 	.short	0x0001
        /*0036*/ 	.short	0x0008
        /*0038*/ 	.byte	0x00, 0xf0, 0x21, 0x00


	//----- nvinfo : EIATTR_KPARAM_INFO
	.align		4
.L_569:
        /*003c*/ 	.byte	0x04, 0x17
        /*003e*/ 	.short	(.L_571 - .L_570)
.L_570:
        /*0040*/ 	.word	0x00000000
        /*0044*/ 	.short	0x0000
        /*0046*/ 	.short	0x0000
        /*0048*/ 	.byte	0x00, 0xf0, 0x21, 0x00


	//----- nvinfo : EIATTR_MAXREG_COUNT
	.align		4
.L_571:
        /*004c*/ 	.byte	0x03, 0x1b
        /*004e*/ 	.short	0x00ff


	//----- nvinfo : EIATTR_NUM_BARRIERS
	.align		4
        /*0050*/ 	.byte	0x02, 0x4c
        /*0052*/ 	.byte	0x01
	.zero		1


	//----- nvinfo : EIATTR_MERCURY_ISA_VERSION
	.align		4
        /*0054*/ 	.byte	0x03, 0x5f
        /*0056*/ 	.short	0x0000


	//----- nvinfo : EIATTR_COOP_GROUP_MASK_REGIDS
	.align		4
        /*0058*/ 	.byte	0x04, 0x29
        /*005a*/ 	.short	(.L_573 - .L_572)


	//   ....[0]....
.L_572:
        /*005c*/ 	.word	0xffffffff


	//   ....[1]....
        /*0060*/ 	.word	0xffffffff


	//   ....[2]....
        /*0064*/ 	.word	0xffffffff


	//   ....[3]....
        /*0068*/ 	.word	0xffffffff


	//   ....[4]....
        /*006c*/ 	.word	0xffffffff


	//   ....[5]....
        /*0070*/ 	.word	0xffffffff


	//   ....[6]....
        /*0074*/ 	.word	0xffffffff


	//   ....[7]....
        /*0078*/ 	.word	0xffffffff


	//   ....[8]....
        /*007c*/ 	.word	0xffffffff


	//   ....[9]....
        /*0080*/ 	.word	0xffffffff


	//   ....[10]....
        /*0084*/ 	.word	0xffffffff


	//   ....[11]....
        /*0088*/ 	.word	0xffffffff


	//   ....[12]....
        /*008c*/ 	.word	0xffffffff


	//   ....[13]....
        /*0090*/ 	.word	0xffffffff


	//   ....[14]....
        /*0094*/ 	.word	0xffffffff


	//   ....[15]....
        /*0098*/ 	.word	0xffffffff


	//   ....[16]....
        /*009c*/ 	.word	0xffffffff


	//   ....[17]....
        /*00a0*/ 	.word	0xffffffff


	//   ....[18]....
        /*00a4*/ 	.word	0xffffffff


	//   ....[19]....
        /*00a8*/ 	.word	0xffffffff


	//   ....[20]....
        /*00ac*/ 	.word	0xffffffff


	//   ....[21]....
        /*00b0*/ 	.word	0xffffffff


	//   ....[22]....
        /*00b4*/ 	.word	0xffffffff


	//   ....[23]....
        /*00b8*/ 	.word	0xffffffff


	//   ....[24]....
        /*00bc*/ 	.word	0xffffffff


	//   ....[25]....
        /*00c0*/ 	.word	0xffffffff


	//   ....[26]....
        /*00c4*/ 	.word	0xffffffff


	//   ....[27]....
        /*00c8*/ 	.word	0xffffffff


	//   ....[28]....
        /*00cc*/ 	.word	0xffffffff


	//   ....[29]....
        /*00d0*/ 	.word	0xffffffff


	//   ....[30]....
        /*00d4*/ 	.word	0xffffffff


	//   ....[31]....
        /*00d8*/ 	.word	0xffffffff


	//   ....[32]....
        /*00dc*/ 	.word	0xffffffff


	//   ....[33]....
        /*00e0*/ 	.word	0xffffffff


	//   ....[34]....
        /*00e4*/ 	.word	0xffffffff


	//   ....[35]....
        /*00e8*/ 	.word	0xffffffff


	//   ....[36]....
        /*00ec*/ 	.word	0xffffffff


	//   ....[37]....
        /*00f0*/ 	.word	0xffffffff


	//   ....[38]....
        /*00f4*/ 	.word	0xffffffff


	//   ....[39]....
        /*00f8*/ 	.word	0xffffffff


	//   ....[40]....
        /*00fc*/ 	.word	0xffffffff


	//   ....[41]....
        /*0100*/ 	.word	0xffffffff


	//   ....[42]....
        /*0104*/ 	.word	0xffffffff


	//   ....[43]....
        /*0108*/ 	.word	0xffffffff


	//   ....[44]....
        /*010c*/ 	.word	0xffffffff


	//   ....[45]....
        /*0110*/ 	.word	0xffffffff


	//   ....[46]....
        /*0114*/ 	.word	0xffffffff


	//   ....[47]....
        /*0118*/ 	.word	0xffffffff


	//   ....[48]....
        /*011c*/ 	.word	0xffffffff


	//   ....[49]....
        /*0120*/ 	.word	0xffffffff


	//   ....[50]....
        /*0124*/ 	.word	0xffffffff


	//   ....[51]....
        /*0128*/ 	.word	0xffffffff


	//   ....[52]....
        /*012c*/ 	.word	0xffffffff


	//   ....[53]....
        /*0130*/ 	.word	0xffffffff


	//   ....[54]....
        /*0134*/ 	.word	0xffffffff


	//   ....[55]....
        /*0138*/ 	.word	0xffffffff


	//   ....[56]....
        /*013c*/ 	.word	0xffffffff


	//   ....[57]....
        /*0140*/ 	.word	0xffffffff


	//   ....[58]....
        /*0144*/ 	.word	0xffffffff


	//   ....[59]....
        /*0148*/ 	.word	0xffffffff


	//   ....[60]....
        /*014c*/ 	.word	0xffffffff


	//   ....[61]....
        /*0150*/ 	.word	0xffffffff


	//   ....[62]....
        /*0154*/ 	.word	0xffffffff


	//   ....[63]....
        /*0158*/ 	.word	0xffffffff


	//   ....[64]....
        /*015c*/ 	.word	0xffffffff


	//----- nvinfo : EIATTR_COOP_GROUP_INSTR_OFFSETS
	.align		4
.L_573:
        /*0160*/ 	.byte	0x04, 0x28
        /*0162*/ 	.short	(.L_575 - .L_574)


	//   ....[0]....
.L_574:
        /*0164*/ 	.word	0x00006400


	//   ....[1]....
        /*0168*/ 	.word	0x00006580


	//   ....[2]....
        /*016c*/ 	.word	0x000065a0


	//   ....[3]....
        /*0170*/ 	.word	0x000065b0


	//   ....[4]....
        /*0174*/ 	.word	0x000065c0


	//   ....[5]....
        /*0178*/ 	.word	0x000065d0


	//   ....[6]....
        /*017c*/ 	.word	0x000065e0


	//   ....[7]....
        /*0180*/ 	.word	0x000065f0


	//   ....[8]....
        /*0184*/ 	.word	0x00006600


	//   ....[9]....
        /*0188*/ 	.word	0x00006610


	//   ....[10]....
        /*018c*/ 	.word	0x00006620


	//   ....[11]....
        /*0190*/ 	.word	0x00006630


	//   ....[12]....
        /*0194*/ 	.word	0x00006640


	//   ....[13]....
        /*0198*/ 	.word	0x00006650


	//   ....[14]....
        /*019c*/ 	.word	0x00006720


	//   ....[15]....
        /*01a0*/ 	.word	0x00006740


	//   ....[16]....
        /*01a4*/ 	.word	0x00006750


	//   ....[17]....
        /*01a8*/ 	.word	0x00006760


	//   ....[18]....
        /*01ac*/ 	.word	0x00006770


	//   ....[19]....
        /*01b0*/ 	.word	0x00006780


	//   ....[20]....
        /*01b4*/ 	.word	0x00006790


	//   ....[21]....
        /*01b8*/ 	.word	0x000067a0


	//   ....[22]....
        /*01bc*/ 	.word	0x000067b0


	//   ....[23]....
        /*01c0*/ 	.word	0x000067c0


	//   ....[24]....
        /*01c4*/ 	.word	0x000067d0


	//   ....[25]....
        /*01c8*/ 	.word	0x000067e0


	//   ....[26]....
        /*01cc*/ 	.word	0x000068b0


	//   ....[27]....
        /*01d0*/ 	.word	0x000068c0


	//   ....[28]....
        /*01d4*/ 	.word	0x000068d0


	//   ....[29]....
        /*01d8*/ 	.word	0x000068e0


	//   ....[30]....
        /*01dc*/ 	.word	0x000068f0


	//   ....[31]....
        /*01e0*/ 	.word	0x00006900


	//   ....[32]....
        /*01e4*/ 	.word	0x00006910


	//   ....[33]....
        /*01e8*/ 	.word	0x00006920


	//   ....[34]....
        /*01ec*/ 	.word	0x00006930


	//   ....[35]....
        /*01f0*/ 	.word	0x00006940


	//   ....[36]....
        /*01f4*/ 	.word	0x00006950


	//   ....[37]....
        /*01f8*/ 	.word	0x00006960


	//   ....[38]....
        /*01fc*/ 	.word	0x00006970


	//   ....[39]....
        /*0200*/ 	.word	0x00006a50


	//   ....[40]....
        /*0204*/ 	.word	0x00006a60


	//   ....[41]....
        /*0208*/ 	.word	0x00006a70


	//   ....[42]....
        /*020c*/ 	.word	0x00006a80


	//   ....[43]....
        /*0210*/ 	.word	0x00006a90


	//   ....[44]....
        /*0214*/ 	.word	0x00006aa0


	//   ....[45]....
        /*0218*/ 	.word	0x00006ab0


	//   ....[46]....
        /*021c*/ 	.word	0x00006ac0


	//   ....[47]....
        /*0220*/ 	.word	0x00006ad0


	//   ....[48]....
        /*0224*/ 	.word	0x00006ae0


	//   ....[49]....
        /*0228*/ 	.word	0x00006af0


	//   ....[50]....
        /*022c*/ 	.word	0x00006b00


	//   ....[51]....
        /*0230*/ 	.word	0x00006b10


	//   ....[52]....
        /*0234*/ 	.word	0x00006bf0


	//   ....[53]....
        /*0238*/ 	.word	0x00006c00


	//   ....[54]....
        /*023c*/ 	.word	0x00006c10


	//   ....[55]....
        /*0240*/ 	.word	0x00006c20


	//   ....[56]....
        /*0244*/ 	.word	0x00006c30


	//   ....[57]....
        /*0248*/ 	.word	0x00006c40


	//   ....[58]....
        /*024c*/ 	.word	0x00006c50


	//   ....[59]....
        /*0250*/ 	.word	0x00006c60


	//   ....[60]....
        /*0254*/ 	.word	0x00006c70


	//   ....[61]....
        /*0258*/ 	.word	0x00006c80


	//   ....[62]....
        /*025c*/ 	.word	0x00006c90


	//   ....[63]....
        /*0260*/ 	.word	0x00006ca0


	//   ....[64]....
        /*0264*/ 	.word	0x00006cb0


	//----- nvinfo : EIATTR_EXIT_INSTR_OFFSETS
	.align		4
.L_575:
        /*0268*/ 	.byte	0x04, 0x1c
        /*026a*/ 	.short	(.L_577 - .L_576)


	//   ....[0]....
.L_576:
        /*026c*/ 	.word	0x00006ec0


	//   ....[1]....
        /*0270*/ 	.word	0x000073d0


	//----- nvinfo : EIATTR_MAX_THREADS
	.align		4
.L_577:
        /*0274*/ 	.byte	0x04, 0x05
        /*0276*/ 	.short	(.L_579 - .L_578)
.L_578:
        /*0278*/ 	.word	0x00000080
        /*027c*/ 	.word	0x00000001
        /*0280*/ 	.word	0x00000001
.L_579:


//--------------------- .nv.info._Z31router_gemm_kernel_float_outputI13__nv_bfloat16Li128ELi8ELi12ELi256ELi7168EEvPfPKT_S4_ --------------------------
	.section	.nv.info._Z31router_gemm_kernel_float_outputI13__nv_bfloat16Li128ELi8ELi12ELi256ELi7168EEvPfPKT_S4_,"",@"SHT_CUDA_INFO"
	.sectionflags	@""
	.align	4


	//----- nvinfo : EIATTR_CUDA_API_VERSION
	.align		4
        /*0000*/ 	.byte	0x04, 0x37
        /*0002*/ 	.short	(.L_581 - .L_580)
.L_580:
        /*0004*/ 	.word	0x00000082


	//----- nvinfo : EIATTR_SW2861232_WAR
	.align		4
.L_581:
        /*0008*/ 	.byte	0x01, 0x35
	.zero		2


	//----- nvinfo : EIATTR_PARAM_CBANK
	.align		4
        /*000c*/ 	.byte	0x04, 0x0a
        /*000e*/ 	.short	(.L_583 - .L_582)
	.align		4
.L_582:
        /*0010*/ 	.word	index@(.nv.constant0._Z31router_gemm_kernel_float_outputI13__nv_bfloat16Li128ELi8ELi12ELi256ELi7168EEvPfPKT_S4_)
        /*0014*/ 	.short	0x0160
        /*0016*/ 	.short	0x0018


	//----- nvinfo : EIATTR_CBANK_PARAM_SIZE
	.align		4
.L_583:
        /*0018*/ 	.byte	0x03, 0x19
        /*001a*/ 	.short	0x0018


	//----- nvinfo : EIATTR_KPARAM_INFO
	.align		4
        /*001c*/ 	.byte	0x04, 0x17
        /*001e*/ 	.short	(.L_585 - .L_584)
.L_584:
        /*0020*/ 	.word	0x00000000
        /*0024*/ 	.short	0x0002
        /*0026*/ 	.short	0x0010
        /*0028*/ 	.byte	0x00, 0xf0, 0x21, 0x00


	//----- nvinfo : EIATTR_KPARAM_INFO
	.align		4
.L_585:
        /*002c*/ 	.byte	0x04, 0x17
        /*002e*/ 	.short	(.L_587 - .L_586)
.L_586:
        /*0030*/ 	.word	0x00000000
        /*0034*/ 	.short	0x0001
        /*0036*/ 	.short	0x0008
        /*0038*/ 	.byte	0x00, 0xf0, 0x21, 0x00


	//----- nvinfo : EIATTR_KPARAM_INFO
	.align		4
.L_587:
        /*003c*/ 	.byte	0x04, 0x17
        /*003e*/ 	.short	(.L_589 - .L_588)
.L_588:
        /*0040*/ 	.word	0x00000000
        /*0044*/ 	.short	0x0000
        /*0046*/ 	.short	0x0000
        /*0048*/ 	.byte	0x00, 0xf0, 0x21, 0x00


	//----- nvinfo : EIATTR_MAXREG_COUNT
	.align		4
.L_589:
        /*004c*/ 	.byte	0x03, 0x1b
        /*004e*/ 	.short	0x00ff


	//----- nvinfo : EIATTR_NUM_BARRIERS
	.align		4
        /*0050*/ 	.byte	0x02, 0x4c
        /*0052*/ 	.byte	0x01
	.zero		1


	//----- nvinfo : EIATTR_MERCURY_ISA_VERSION
	.align		4
        /*0054*/ 	.byte	0x03, 0x5f
        /*0056*/ 	.short	0x0000


	//----- nvinfo : EIATTR_COOP_GROUP_MASK_REGIDS
	.align		4
        /*0058*/ 	.byte	0x04, 0x29
        /*005a*/ 	.short	(.L_591 - .L_590)


	//   ....[0]....
.L_590:
        /*005c*/ 	.word	0xffffffff


	//   ....[1]....
        /*0060*/ 	.word	0xffffffff


	//   ....[2]....
        /*0064*/ 	.word	0xffffffff


	//   ....[3]....
        /*0068*/ 	.word	0xffffffff


	//   ....[4]....
        /*006c*/ 	.word	0xffffffff


	//   ....[5]....
        /*0070*/ 	.word	0xffffffff


	//   ....[6]....
        /*0074*/ 	.word	0xffffffff


	//   ....[7]....
        /*0078*/ 	.word	0xffffffff


	//   ....[8]....
        /*007c*/ 	.word	0xffffffff


	//   ....[9]....
        /*0080*/ 	.word	0xffffffff


	//   ....[10]....
        /*0084*/ 	.word	0xffffffff


	//   ....[11]....
        /*0088*/ 	.word	0xffffffff


	//   ....[12]....
        /*008c*/ 	.word	0xffffffff


	//   ....[13]....
        /*0090*/ 	.word	0xffffffff


	//   ....[14]....
        /*0094*/ 	.word	0xffffffff


	//   ....[15]....
        /*0098*/ 	.word	0xffffffff


	//   ....[16]....
        /*009c*/ 	.word	0xffffffff


	//   ....[17]....
        /*00a0*/ 	.word	0xffffffff


	//   ....[18]....
        /*00a4*/ 	.word	0xffffffff


	//   ....[19]....
        /*00a8*/ 	.word	0xffffffff


	//   ....[20]....
        /*00ac*/ 	.word	0xffffffff


	//   ....[21]....
        /*00b0*/ 	.word	0xffffffff


	//   ....[22]....
        /*00b4*/ 	.word	0xffffffff


	//   ....[23]....
        /*00b8*/ 	.word	0xffffffff


	//   ....[24]....
        /*00bc*/ 	.word	0xffffffff


	//   ....[25]....
        /*00c0*/ 	.word	0xffffffff


	//   ....[26]....
        /*00c4*/ 	.word	0xffffffff


	//   ....[27]....
        /*00c8*/ 	.word	0xffffffff


	//   ....[28]....
        /*00cc*/ 	.word	0xffffffff


	//   ....[29]....
        /*00d0*/ 	.word	0xffffffff


	//   ....[30]....
        /*00d4*/ 	.word	0xffffffff


	//   ....[31]....
        /*00d8*/ 	.word	0xffffffff


	//   ....[32]....
        /*00dc*/ 	.word	0xffffffff


	//   ....[33]....
        /*00e0*/ 	.word	0xffffffff


	//   ....[34]....
        /*00e4*/ 	.word	0xffffffff


	//   ....[35]....
        /*00e8*/ 	.word	0xffffffff


	//   ....[36]....
        /*00ec*/ 	.word	0xffffffff


	//   ....[37]....
        /*00f0*/ 	.word	0xffffffff


	//   ....[38]....
        /*00f4*/ 	.word	0xffffffff


	//   ....[39]....
        /*00f8*/ 	.word	0xffffffff


	//   ....[40]....
        /*00fc*/ 	.word	0xffffffff


	//   ....[41]....
        /*0100*/ 	.word	0xffffffff


	//   ....[42]....
        /*0104*/ 	.word	0xffffffff


	//   ....[43]....
        /*0108*/ 	.word	0xffffffff


	//   ....[44]....
        /*010c*/ 	.word	0xffffffff


	//   ....[45]....
        /*0110*/ 	.word	0xffffffff


	//   ....[46]....
        /*0114*/ 	.word	0xffffffff


	//   ....[47]....
        /*0118*/ 	.word	0xffffffff


	//   ....[48]....
        /*011c*/ 	.word	0xffffffff


	//   ....[49]....
        /*0120*/ 	.word	0xffffffff


	//   ....[50]....
        /*0124*/ 	.word	0xffffffff


	//   ....[51]....
        /*0128*/ 	.word	0xffffffff


	//   ....[52]....
        /*012c*/ 	.word	0xffffffff


	//   ....[53]....
        /*0130*/ 	.word	0xffffffff


	//   ....[54]....
        /*0134*/ 	.word	0xffffffff


	//   ....[55]....
        /*0138*/ 	.word	0xffffffff


	//   ....[56]....
        /*013c*/ 	.word	0xffffffff


	//   ....[57]....
        /*0140*/ 	.word	0xffffffff


	//   ....[58]....
        /*0144*/ 	.word	0xffffffff


	//   ....[59]....
        /*0148*/ 	.word	0xffffffff


	//----- nvinfo : EIATTR_COOP_GROUP_INSTR_OFFSETS
	.align		4
.L_591:
        /*014c*/ 	.byte	0x04, 0x28
        /*014e*/ 	.short	(.L_593 - .L_592)


	//   ....[0]....
.L_592:
        /*0150*/ 	.word	0x00005470


	//   ....[1]....
        /*0154*/ 	.word	0x000054e0


	//   ....[2]....
        /*0158*/ 	.word	0x000055f0


	//   ....[3]....
        /*015c*/ 	.word	0x00005e60


	//   ....[4]....
        /*0160*/ 	.word	0x00005e70


	//   ....[5]....
        /*0164*/ 	.word	0x00005e80


	//   ....[6]....
        /*0168*/ 	.word	0x00005e90


	//   ....[7]....
        /*016c*/ 	.word	0x00005ea0


	//   ....[8]....
        /*0170*/ 	.word	0x00005eb0


	//   ....[9]....
        /*0174*/ 	.word	0x00005ec0


	//   ....[10]....
        /*0178*/ 	.word	0x00005ed0


	//   ....[11]....
        /*017c*/ 	.word	0x00005ee0


	//   ....[12]....
        /*0180*/ 	.word	0x00005f80


	//   ....[13]....
        /*0184*/ 	.word	0x00005f90


	//   ....[14]....
        /*0188*/ 	.word	0x00005fa0


	//   ....[15]....
        /*018c*/ 	.word	0x00005fb0


	//   ....[16]....
        /*0190*/ 	.word	0x00005fc0


	//   ....[17]....
        /*0194*/ 	.word	0x00005fd0


	//   ....[18]....
        /*0198*/ 	.word	0x00005fe0


	//   ....[19]....
        /*019c*/ 	.word	0x00005ff0


	//   ....[20]....
        /*01a0*/ 	.word	0x00006000


	//   ....[21]....
        /*01a4*/ 	.word	0x00006010


	//   ....[22]....
        /*01a8*/ 	.word	0x00006020


	//   ....[23]....
        /*01ac*/ 	.word	0x00006030


	//   ....[24]....
        /*01b0*/ 	.word	0x00006100


	//   ....[25]....
        /*01b4*/ 	.word	0x00006110


	//   ....[26]....
        /*01b8*/ 	.word	0x00006120


	//   ....[27]....
        /*01bc*/ 	.word	0x00006130


	//   ....[28]....
        /*01c0*/ 	.word	0x00006140


	//   ....[29]....
        /*01c4*/ 	.word	0x00006150


	//   ....[30]....
        /*01c8*/ 	.word	0x00006160


	//   ....[31]....
        /*01cc*/ 	.word	0x00006170


	//   ....[32]....
        /*01d0*/ 	.word	0x00006180


	//   ....[33]....
        /*01d4*/ 	.word	0x00006190


	//   ....[34]....
        /*01d8*/ 	.word	0x000061a0


	//   ....[35]....
        /*01dc*/ 	.word	0x000061b0


	//   ....[36]....
        /*01e0*/ 	.word	0x00006280


	//   ....[37]....
        /*01e4*/ 	.word	0x00006290


	//   ....[38]....
        /*01e8*/ 	.word	0x000062a0


	//   ....[39]....
        /*01ec*/ 	.word	0x000062b0


	//   ....[40]....
        /*01f0*/ 	.word	0x000062c0


	//   ....[41]....
        /*01f4*/ 	.word	0x000062d0


	//   ....[42]....
        /*01f8*/ 	.word	0x000062e0


	//   ....[43]....
        /*01fc*/ 	.word	0x000062f0


	//   ....[44]....
        /*0200*/ 	.word	0x00006300


	//   ....[45]....
        /*0204*/ 	.word	0x00006310


	//   ....[46]....
        /*0208*/ 	.word	0x00006320


	//   ....[47]....
        /*020c*/ 	.word	0x00006330


	//   ....[48]....
        /*0210*/ 	.word	0x00006400


	//   ....[49]....
        /*0214*/ 	.word	0x00006410


	//   ....[50]....
        /*0218*/ 	.word	0x00006420


	//   ....[51]....
        /*021c*/ 	.word	0x00006430


	//   ....[52]....
        /*0220*/ 	.word	0x00006440


	//   ....[53]....
        /*0224*/ 	.word	0x00006450


	//   ....[54]....
        /*0228*/ 	.word	0x00006460


	//   ....[55]....
        /*022c*/ 	.word	0x00006470


	//   ....[56]....
        /*0230*/ 	.word	0x00006480


	//   ....[57]....
        /*0234*/ 	.word	0x00006490


	//   ....[58]....
        /*0238*/ 	.word	0x000064a0


	//   ....[59]....
        /*023c*/ 	.word	0x000064b0


	//----- nvinfo : EIATTR_EXIT_INSTR_OFFSETS
	.align		4
.L_593:
        /*0240*/ 	.byte	0x04, 0x1c
        /*0242*/ 	.short	(.L_595 - .L_594)


	//   ....[0]....
.L_594:
        /*0244*/ 	.word	0x000066a0


	//   ....[1]....
        /*0248*/ 	.word	0x00006b50


	//----- nvinfo : EIATTR_MAX_THREADS
	.align		4
.L_595:
        /*024c*/ 	.byte	0x04, 0x05
        /*024e*/ 	.short	(.L_597 - .L_596)
.L_596:
        /*0250*/ 	.word	0x00000080
        /*0254*/ 	.word	0x00000001
        /*0258*/ 	.word	0x00000001
.L_597:


//--------------------- .nv.info._Z31router_gemm_kernel_float_outputI13__nv_bfloat16Li128ELi8ELi11ELi256ELi7168EEvPfPKT_S4_ --------------------------
	.section	.nv.info._Z31router_gemm_kernel_float_outputI13__nv_bfloat16Li128ELi8ELi11ELi256ELi7168EEvPfPKT_S4_,"",@"SHT_CUDA_INFO"
	.sectionflags	@""
	.align	4


	//----- nvinfo : EIATTR_CUDA_API_VERSION
	.align		4
        /*0000*/ 	.byte	0x04, 0x37
        /*0002*/ 	.short	(.L_599 - .L_598)
.L_598:
        /*0004*/ 	.word	0x00000082


	//----- nvinfo : EIATTR_SW2861232_WAR
	.align		4
.L_599:
        /*0008*/ 	.byte	0x01, 0x35
	.zero		2


	//----- nvinfo : EIATTR_PARAM_CBANK
	.align		4
        /*000c*/ 	.byte	0x04, 0x0a
        /*000e*/ 	.short	(.L_601 - .L_600)
	.align		4
.L_600:
        /*0010*/ 	.word	index@(.nv.constant0._Z31router_gemm_kernel_float_outputI13__nv_bfloat16Li128ELi8ELi11ELi256ELi7168EEvPfPKT_S4_)
        /*0014*/ 	.short	0x0160
        /*0016*/ 	.short	0x0018


	//----- nvinfo : EIATTR_CBANK_PARAM_SIZE
	.align		4
.L_601:
        /*0018*/ 	.byte	0x03, 0x19
        /*001a*/ 	.short	0x0018


	//----- nvinfo : EIATTR_KPARAM_INFO
	.align		4
        /*001c*/ 	.byte	0x04, 0x17
        /*001e*/ 	.short	(.L_603 - .L_602)
.L_602:
        /*0020*/ 	.word	0x00000000
        /*0024*/ 	.short	0x0002
        /*0026*/ 	.short	0x0010
        /*0028*/ 	.byte	0x00, 0xf0, 0x21, 0x00


	//----- nvinfo : EIATTR_KPARAM_INFO
	.align		4
.L_603:
        /*002c*/ 	.byte	0x04, 0x17
        /*002e*/ 	.short	(.L_605 - .L_604)
.L_604:
        /*0030*/ 	.word	0x00000000
        /*0034*/ 	.short	0x0001
        /*0036*/ 	.short	0x0008
        /*0038*/ 	.byte	0x00, 0xf0, 0x21, 0x00


	//----- nvinfo : EIATTR_KPARAM_INFO
	.align		4
.L_605:
        /*003c*/ 	.byte	0x04, 0x17
        /*003e*/ 	.short	(.L_607 - .L_606)
.L_606:
        /*0040*/ 	.word	0x00000000
        /*0044*/ 	.short	0x0000
        /*0046*/ 	.short	0x0000
        /*0048*/ 	.byte	0x00, 0xf0, 0x21, 0x00


	//----- nvinfo : EIATTR_MAXREG_COUNT
	.align		4
.L_607:
        /*004c*/ 	.byte	0x03, 0x1b
        /*004e*/ 	.short	0x00ff


	//----- nvinfo : EIATTR_NUM_BARRIERS
	.align		4
        /*0050*/ 	.byte	0x02, 0x4c
        /*0052*/ 	.byte	0x01
	.zero		1


	//----- nvinfo : EIATTR_MERCURY_ISA_VERSION
	.align		4
        /*0054*/ 	.byte	0x03, 0x5f
        /*0056*/ 	.short	0x0000


	//----- nvinfo : EIATTR_COOP_GROUP_MASK_REGIDS
	.align		4
        /*0058*/ 	.byte	0x04, 0x29
        /*005a*/ 	.short	(.L_609 - .L_608)


	//   ....[0]....
.L_608:
        /*005c*/ 	.word	0xffffffff


	//   ....[1]....
        /*0060*/ 	.word	0xffffffff


	//   ....[2]....
        /*0064*/ 	.word	0xffffffff


	//   ....[3]....
        /*0068*/ 	.word	0xffffffff


	//   ....[4]....
        /*006c*/ 	.word	0xffffffff


	//   ....[5]....
        /*0070*/ 	.word	0xffffffff


	//   ....[6]....
        /*0074*/ 	.word	0xffffffff


	//   ....[7]....
        /*0078*/ 	.word	0xffffffff


	//   ....[8]....
        /*007c*/ 	.word	0xffffffff


	//   ....[9]....
        /*0080*/ 	.word	0xffffffff


	//   ....[10]....
        /*0084*/ 	.word	0xffffffff


	//   ....[11]....
        /*0088*/ 	.word	0xffffffff


	//   ....[12]....
        /*008c*/ 	.word	0xffffffff


	//   ....[13]....
        /*0090*/ 	.word	0xffffffff


	//   ....[14]....
        /*0094*/ 	.word	0xffffffff


	//   ....[15]....
        /*0098*/ 	.word	0xffffffff


	//   ....[16]....
        /*009c*/ 	.word	0xffffffff


	//   ....[17]....
        /*00a0*/ 	.word	0xffffffff


	//   ....[18]....
        /*00a4*/ 	.word	0xffffffff


	//   ....[19]....
        /*00a8*/ 	.word	0xffffffff


	//   ....[20]....
        /*00ac*/ 	.word	0xffffffff


	//   ....[21]....
        /*00b0*/ 	.word	0xffffffff


	//   ....[22]....
        /*00b4*/ 	.word	0xffffffff


	//   ....[23]....
        /*00b8*/ 	.word	0xffffffff


	//   ....[24]....
        /*00bc*/ 	.word	0xffffffff


	//   ....[25]....
        /*00c0*/ 	.word	0xffffffff


	//   ....[26]....
        /*00c4*/ 	.word	0xffffffff


	//   ....[27]....
        /*00c8*/ 	.word	0xffffffff


	//   ....[28]....
        /*00cc*/ 	.word	0xffffffff


	//   ....[29]....
        /*00d0*/ 	.word	0xffffffff


	//   ....[30]....
        /*00d4*/ 	.word	0xffffffff


	//   ....[31]....
        /*00d8*/ 	.word	0xffffffff


	//   ....[32]....
        /*00dc*/ 	.word	0xffffffff


	//   ....[33]....
        /*00e0*/ 	.word	0xffffffff


	//   ....[34]....
        /*00e4*/ 	.word	0xffffffff


	//   ....[35]....
        /*00e8*/ 	.word	0xffffffff


	//   ....[36]....
        /*00ec*/ 	.word	0xffffffff


	//   ....[37]....
        /*00f0*/ 	.word	0xffffffff


	//   ....[38]....
        /*00f4*/ 	.word	0xffffffff


	//   ....[39]....
        /*00f8*/ 	.word	0xffffffff


	//   ....[40]....
        /*00fc*/ 	.word	0xffffffff


	//   ....[41]....
        /*0100*/ 	.word	0xffffffff


	//   ....[42]....
        /*0104*/ 	.word	0xffffffff


	//   ....[43]....
        /*0108*/ 	.word	0xffffffff


	//   ....[44]....
        /*010c*/ 	.word	0xffffffff


	//   ....[45]....
        /*0110*/ 	.word	0xffffffff


	//   ....[46]....
        /*0114*/ 	.word	0xffffffff


	//   ....[47]....
        /*0118*/ 	.word	0xffffffff


	//   ....[48]....
        /*011c*/ 	.word	0xffffffff


	//   ....[49]....
        /*0120*/ 	.word	0xffffffff


	//   ....[50]....
        /*0124*/ 	.word	0xffffffff


	//   ....[51]....
        /*0128*/ 	.word	0xffffffff


	//   ....[52]....
        /*012c*/ 	.word	0xffffffff


	//   ....[53]....
        /*0130*/ 	.word	0xffffffff


	//   ....[54]....
        /*0134*/ 	.word	0xffffffff


	//----- nvinfo : EIATTR_COOP_GROUP_INSTR_OFFSETS
	.align		4
.L_609:
        /*0138*/ 	.byte	0x04, 0x28
        /*013a*/ 	.short	(.L_611 - .L_610)


	//   ....[0]....
.L_610:
        /*013c*/ 	.word	0x00005690


	//   ....[1]....
        /*0140*/ 	.word	0x000056a0


	//   ....[2]....
        /*0144*/ 	.word	0x000056b0


	//   ....[3]....
        /*0148*/ 	.word	0x000056c0


	//   ....[4]....
        /*014c*/ 	.word	0x000056d0


	//   ....[5]....
        /*0150*/ 	.word	0x000056e0


	//   ....[6]....
        /*0154*/ 	.word	0x000056f0


	//   ....[7]....
        /*0158*/ 	.word	0x00005700


	//   ....[8]....
        /*015c*/ 	.word	0x00005710


	//   ....[9]....
        /*0160*/ 	.word	0x00005720


	//   ....[10]....
        /*0164*/ 	.word	0x00005730


	//   ....[11]....
        /*0168*/ 	.word	0x000057f0


	//   ....[12]....
        /*016c*/ 	.word	0x00005800


	//   ....[13]....
        /*0170*/ 	.word	0x00005810


	//   ....[14]....
        /*0174*/ 	.word	0x00005820


	//   ....[15]....
        /*0178*/ 	.word	0x00005830


	//   ....[16]....
        /*017c*/ 	.word	0x00005840


	//   ....[17]....
        /*0180*/ 	.word	0x00005850


	//   ....[18]....
        /*0184*/ 	.word	0x00005860


	//   ....[19]....
        /*0188*/ 	.word	0x00005870


	//   ....[20]....
        /*018c*/ 	.word	0x00005880


	//   ....[21]....
        /*0190*/ 	.word	0x00005890


	//   ....[22]....
        /*0194*/ 	.word	0x00005950


	//   ....[23]....
        /*0198*/ 	.word	0x00005960


	//   ....[24]....
        /*019c*/ 	.word	0x00005970


	//   ....[25]....
        /*01a0*/ 	.word	0x00005980


	//   ....[26]....
        /*01a4*/ 	.word	0x00005990


	//   ....[27]....
        /*01a8*/ 	.word	0x000059a0


	//   ....[28]....
        /*01ac*/ 	.word	0x000059b0


	//   ....[29]....
        /*01b0*/ 	.word	0x000059c0


	//   ....[30]....
        /*01b4*/ 	.word	0x000059d0


	//   ....[31]....
        /*01b8*/ 	.word	0x000059e0


	//   ....[32]....
        /*01bc*/ 	.word	0x000059f0


	//   ....[33]....
        /*01c0*/ 	.word	0x00005ab0


	//   ....[34]....
        /*01c4*/ 	.word	0x00005ac0


	//   ....[35]....
        /*01c8*/ 	.word	0x00005ad0


	//   ....[36]....
        /*01cc*/ 	.word	0x00005ae0


	//   ....[37]....
        /*01d0*/ 	.word	0x00005af0


	//   ....[38]....
        /*01d4*/ 	.word	0x00005b00


	//   ....[39]....
        /*01d8*/ 	.word	0x00005b10


	//   ....[40]....
        /*01dc*/ 	.word	0x00005b20


	//   ....[41]....
        /*01e0*/ 	.word	0x00005b30


	//   ....[42]....
        /*01e4*/ 	.word	0x00005b40


	//   ....[43]....
        /*01e8*/ 	.word	0x00005b50


	//   ....[44]....
        /*01ec*/ 	.word	0x00005c10


	//   ....[45]....
        /*01f0*/ 	.word	0x00005c20


	//   ....[46]....
        /*01f4*/ 	.word	0x00005c30


	//   ....[47]....
        /*01f8*/ 	.word	0x00005c40


	//   ....[48]....
        /*01fc*/ 	.word	0x00005c50


	//   ....[49]....
        /*0200*/ 	.word	0x00005c60


	//   ....[50]....
        /*0204*/ 	.word	0x00005c70


	//   ....[51]....
        /*0208*/ 	.word	0x00005c80


	//   ....[52]....
        /*020c*/ 	.word	0x00005c90


	//   ....[53]....
        /*0210*/ 	.word	0x00005ca0


	//   ....[54]....
        /*0214*/ 	.word	0x00005cb0


	//----- nvinfo : EIATTR_EXIT_INSTR_OFFSETS
	.align		4
.L_611:
        /*0218*/ 	.byte	0x04, 0x1c
        /*021a*/ 	.short	(.L_613 - .L_612)


	//   ....[0]....
.L_612:
        /*021c*/ 	.word	0x00005e80


	//   ....[1]....
        /*0220*/ 	.word	0x000062d0


	//----- nvinfo : EIATTR_MAX_THREADS
	.align		4
.L_613:
        /*0224*/ 	.byte	0x04, 0x05
        /*0226*/ 	.short	(.L_615 - .L_614)
.L_614:
        /*0228*/ 	.word	0x00000080
        /*022c*/ 	.word	0x00000001
        /*0230*/ 	.word	0x00000001
.L_615:


//--------------------- .nv.info._Z31router_gemm_kernel_float_outputI13__nv_bfloat16Li128ELi8ELi10ELi256ELi7168EEvPfPKT_S4_ --------------------------
	.section	.nv.info._Z31router_gemm_kernel_float_outputI13__nv_bfloat16Li128ELi8ELi10ELi256ELi7168EEvPfPKT_S4_,"",@"SHT_CUDA_INFO"
	.sectionflags	@""
	.align	4


	//----- nvinfo : EIATTR_CUDA_API_VERSION
	.align		4
        /*0000*/ 	.byte	0x04, 0x37
        /*0002*/ 	.short	(.L_617 - .L_616)
.L_616:
        /*0004*/ 	.word	0x00000082


	//----- nvinfo : EIATTR_SW2861232_WAR
	.align		4
.L_617:
        /*0008*/ 	.byte	0x01, 0x35
	.zero		2


	//----- nvinfo : EIATTR_PARAM_CBANK
	.align		4
        /*000c*/ 	.byte	0x04, 0x0a
        /*000e*/ 	.short	(.L_619 - .L_618)
	.align		4
.L_618:
        /*0010*/ 	.word	index@(.nv.constant0._Z31router_gemm_kernel_float_outputI13__nv_bfloat16Li128ELi8ELi10ELi256ELi7168EEvPfPKT_S4_)
        /*0014*/ 	.short	0x0160
        /*0016*/ 	.short	0x0018


	//----- nvinfo : EIATTR_CBANK_PARAM_SIZE
	.align		4
.L_619:
        /*0018*/ 	.byte	0x03, 0x19
        /*001a*/ 	.short	0x0018


	//----- nvinfo : EIATTR_KPARAM_INFO
	.align		4
        /*001c*/ 	.byte	0x04, 0x17
        /*001e*/ 	.short	(.L_621 - .L_620)
.L_620:
        /*0020*/ 	.word	0x00000000
        /*0024*/ 	.short	0x0002
        /*0026*/ 	.short	0x0010
        /*0028*/ 	.byte	0x00, 0xf0, 0x21, 0x00


	//----- nvinfo : EIATTR_KPARAM_INFO
	.align		4
.L_621:
        /*002c*/ 	.byte	0x04, 0x17
        /*002e*/ 	.short	(.L_623 - .L_622)
.L_622:
        /*0030*/ 	.word	0x00000000
        /*0034*/ 	.short	0x0001
        /*0036*/ 	.short	0x0008
        /*0038*/ 	.byte	0x00, 0xf0, 0x21, 0x00


	//----- nvinfo : EIATTR_KPARAM_INFO
	.align		4
.L_623:
        /*003c*/ 	.byte	0x04, 0x17
        /*003e*/ 	.short	(.L_625 - .L_624)
.L_624:
        /*0040*/ 	.word	0x00000000
        /*0044*/ 	.short	0x0000
        /*0046*/ 	.short	0x0000
        /*0048*/ 	.byte	0x00, 0xf0, 0x21, 0x00


	//----- nvinfo : EIATTR_MAXREG_COUNT
	.align		4
.L_625:
        /*004c*/ 	.byte	0x03, 0x1b
        /*004e*/ 	.short	0x00ff


	//----- nvinfo : EIATTR_NUM_BARRIERS
	.align		4
        /*0050*/ 	.byte	0x02, 0x4c
        /*0052*/ 	.byte	0x01
	.zero		1


	//----- nvinfo : EIATTR_MERCURY_ISA_VERSION
	.align		4
        /*0054*/ 	.byte	0x03, 0x5f
        /*0056*/ 	.short	0x0000


	//----- nvinfo : EIATTR_COOP_GROUP_MASK_REGIDS
	.align		4
        /*0058*/ 	.byte	0x04, 0x29
        /*005a*/ 	.short	(.L_627 - .L_626)


	//   ....[0]....
.L_626:
        /*005c*/ 	.word	0xffffffff


	//   ....[1]....
        /*0060*/ 	.word	0xffffffff


	//   ....[2]....
        /*0064*/ 	.word	0xffffffff


	//   ....[3]....
        /*0068*/ 	.word	0xffffffff


	//   ....[4]....
        /*006c*/ 	.word	0xffffffff


	//   ....[5]....
        /*0070*/ 	.word	0xffffffff


	//   ....[6]....
        /*0074*/ 	.word	0xffffffff


	//   ....[7]....
        /*0078*/ 	.word	0xffffffff


	//   ....[8]....
        /*007c*/ 	.word	0xffffffff


	//   ....[9]....
        /*0080*/ 	.word	0xffffffff


	//   ....[10]....
        /*0084*/ 	.word	0xffffffff


	//   ....[11]....
        /*0088*/ 	.word	0xffffffff


	//   ....[12]....
        /*008c*/ 	.word	0xffffffff


	//   ....[13]....
        /*0090*/ 	.word	0xffffffff


	//   ....[14]....
        /*0094*/ 	.word	0xffffffff


	//   ....[15]....
        /*0098*/ 	.word	0xffffffff


	//   ....[16]....
        /*009c*/ 	.word	0xffffffff


	//   ....[17]....
        /*00a0*/ 	.word	0xffffffff


	//   ....[18]....
        /*00a4*/ 	.word	0xffffffff


	//   ....[19]....
        /*00a8*/ 	.word	0xffffffff


	//   ....[20]....
        /*00ac*/ 	.word	0xffffffff


	//   ....[21]....
        /*00b0*/ 	.word	0xffffffff


	//   ....[22]....
        /*00b4*/ 	.word	0xffffffff


	//   ....[23]....
        /*00b8*/ 	.word	0xffffffff


	//   ....[24]....
        /*00bc*/ 	.word	0xffffffff


	//   ....[25]....
        /*00c0*/ 	.word	0xffffffff


	//   ....[26]....
        /*00c4*/ 	.word	0xffffffff


	//   ....[27]....
        /*00c8*/ 	.word	0xffffffff


	//   ....[28]....
        /*00cc*/ 	.word	0xffffffff


	//   ....[29]....
        /*00d0*/ 	.word	0xffffffff


	//   ....[30]....
        /*00d4*/ 	.word	0xffffffff


	//   ....[31]....
        /*00d8*/ 	.word	0xffffffff


	//   ....[32]....
        /*00dc*/ 	.word	0xffffffff


	//   ....[33]....
        /*00e0*/ 	.word	0xffffffff


	//   ....[34]....
        /*00e4*/ 	.word	0xffffffff


	//   ....[35]....
        /*00e8*/ 	.word	0xffffffff


	//   ....[36]....
        /*00ec*/ 	.word	0xffffffff


	//   ....[37]....
        /*00f0*/ 	.word	0xffffffff


	//   ....[38]....
        /*00f4*/ 	.word	0xffffffff


	//   ....[39]....
        /*00f8*/ 	.word	0xffffffff


	//   ....[40]....
        /*00fc*/ 	.word	0xffffffff


	//   ....[41]....
        /*0100*/ 	.word	0xffffffff


	//   ....[42]....
        /*0104*/ 	.word	0xffffffff


	//   ....[43]....
        /*0108*/ 	.word	0xffffffff


	//   ....[44]....
        /*010c*/ 	.word	0xffffffff


	//   ....[45]....
        /*0110*/ 	.word	0xffffffff


	//   ....[46]....
        /*0114*/ 	.word	0xffffffff


	//   ....[47]....
        /*0118*/ 	.word	0xffffffff


	//   ....[48]....
        /*011c*/ 	.word	0xffffffff


	//   ....[49]....
        /*0120*/ 	.word	0xffffffff


	//----- nvinfo : EIATTR_COOP_GROUP_INSTR_OFFSETS
	.align		4
.L_627:
        /*0124*/ 	.byte	0x04, 0x28
        /*0126*/ 	.short	(.L_629 - .L_628)


	//   ....[0]....
.L_628:
        /*0128*/ 	.word	0x00004f20


	//   ....[1]....
        /*012c*/ 	.word	0x00004f30


	//   ....[2]....
        /*0130*/ 	.word	0x00004f40


	//   ....[3]....
        /*0134*/ 	.word	0x00004f50


	//   ....[4]....
        /*0138*/ 	.word	0x00004f60


	//   ....[5]....
        /*013c*/ 	.word	0x00004f70


	//   ....[6]....
        /*0140*/ 	.word	0x00004f80


	//   ....[7]....
        /*0144*/ 	.word	0x00004f90


	//   ....[8]....
        /*0148*/ 	.word	0x00004fa0


	//   ....[9]....
        /*014c*/ 	.word	0x00004fb0


	//   ....[10]....
        /*0150*/ 	.word	0x00005060


	//   ....[11]....
        /*0154*/ 	.word	0x00005070


	//   ....[12]....
        /*0158*/ 	.word	0x00005080


	//   ....[13]....
        /*015c*/ 	.word	0x00005090


	//   ....[14]....
        /*0160*/ 	.word	0x000050a0


	//   ....[15]....
        /*0164*/ 	.word	0x000050b0


	//   ....[16]....
        /*0168*/ 	.word	0x000050c0


	//   ....[17]....
        /*016c*/ 	.word	0x000050d0


	//   ....[18]....
        /*0170*/ 	.word	0x000050e0


	//   ....[19]....
        /*0174*/ 	.word	0x000050f0


	//   ....[20]....
        /*0178*/ 	.word	0x000051a0


	//   ....[21]....
        /*017c*/ 	.word	0x000051b0


	//   ....[22]....
        /*0180*/ 	.word	0x000051c0


	//   ....[23]....
        /*0184*/ 	.word	0x000051d0


	//   ....[24]....
        /*0188*/ 	.word	0x000051e0


	//   ....[25]....
        /*018c*/ 	.word	0x000051f0


	//   ....[26]....
        /*0190*/ 	.word	0x00005200


	//   ....[27]....
        /*0194*/ 	.word	0x00005210


	//   ....[28]....
        /*0198*/ 	.word	0x00005220


	//   ....[29]....
        /*019c*/ 	.word	0x00005230


	//   ....[30]....
        /*01a0*/ 	.word	0x000052e0


	//   ....[31]....
        /*01a4*/ 	.word	0x000052f0


	//   ....[32]....
        /*01a8*/ 	.word	0x00005300


	//   ....[33]....
        /*01ac*/ 	.word	0x00005310


	//   ....[34]....
        /*01b0*/ 	.word	0x00005320


	//   ....[35]....
        /*01b4*/ 	.word	0x00005330


	//   ....[36]....
        /*01b8*/ 	.word	0x00005340


	//   ....[37]....
        /*01bc*/ 	.word	0x00005350


	//   ....[38]....
        /*01c0*/ 	.word	0x00005360


	//   ....[39]....
        /*01c4*/ 	.word	0x00005370


	//   ....[40]....
        /*01c8*/ 	.word	0x00005420


	//   ....[41]....
        /*01cc*/ 	.word	0x00005430


	//   ....[42]....
        /*01d0*/ 	.word	0x00005440


	//   ....[43]....
        /*01d4*/ 	.word	0x00005450


	//   ....[44]....
        /*01d8*/ 	.word	0x00005460


	//   ....[45]....
        /*01dc*/ 	.word	0x00005470


	//   ....[46]....
        /*01e0*/ 	.word	0x00005480


	//   ....[47]....
        /*01e4*/ 	.word	0x00005490


	//   ....[48]....
        /*01e8*/ 	.word	0x000054a0


	//   ....[49]....
        /*01ec*/ 	.word	0x000054b0


	//----- nvinfo : EIATTR_EXIT_INSTR_OFFSETS
	.align		4
.L_629:
        /*01f0*/ 	.byte	0x04, 0x1c
        /*01f2*/ 	.short	(.L_631 - .L_630)


	//   ....[0]....
.L_630:
        /*01f4*/ 	.word	0x00005660


	//   ....[1]....
        /*01f8*/ 	.word	0x00005a50


	//----- nvinfo : EIATTR_MAX_THREADS
	.align		4
.L_631:
        /*01fc*/ 	.byte	0x04, 0x05
        /*01fe*/ 	.short	(.L_633 - .L_632)
.L_632:
        /*0200*/ 	.word	0x00000080
        /*0204*/ 	.word	0x00000001
        /*0208*/ 	.word	0x00000001
.L_633:


//--------------------- .nv.info._Z31router_gemm_kernel_float_outputI13__nv_bfloat16Li128ELi8ELi9ELi256ELi7168EEvPfPKT_S4_ --------------------------
	.section	.nv.info._Z31router_gemm_kernel_float_outputI13__nv_bfloat16Li128ELi8ELi9ELi256ELi7168EEvPfPKT_S4_,"",@"SHT_CUDA_INFO"
	.sectionflags	@""
	.align	4


	//----- nvinfo : EIATTR_CUDA_API_VERSION
	.align		4
        /*0000*/ 	.byte	0x04, 0x37
        /*0002*/ 	.short	(.L_635 - .L_634)
.L_634:
        /*0004*/ 	.word	0x00000082


	//----- nvinfo : EIATTR_SW2861232_WAR
	.align		4
.L_635:
        /*0008*/ 	.byte	0x01, 0x35
	.zero		2


	//----- nvinfo : EIATTR_PARAM_CBANK
	.align		4
        /*000c*/ 	.byte	0x04, 0x0a
        /*000e*/ 	.short	(.L_637 - .L_636)
	.align		4
.L_636:
        /*0010*/ 	.word	index@(.nv.constant0._Z31router_gemm_kernel_float_outputI13__nv_bfloat16Li128ELi8ELi9ELi256ELi7168EEvPfPKT_S4_)
        /*0014*/ 	.short	0x0160
        /*0016*/ 	.short	0x0018


	//----- nvinfo : EIATTR_CBANK_PARAM_SIZE
	.align		4
.L_637:
        /*0018*/ 	.byte	0x03, 0x19
        /*001a*/ 	.short	0x0018


	//----- nvinfo : EIATTR_KPARAM_INFO
	.align		4
        /*001c*/ 	.byte	0x04, 0x17
        /*001e*/ 	.short	(.L_639 - .L_638)
.L_638:
        /*0020*/ 	.word	0x00000000
        /*0024*/ 	.short	0x0002
        /*0026*/ 	.short	0x0010
        /*0028*/ 	.byte	0x00, 0xf0, 0x21, 0x00


	//----- nvinfo : EIATTR_KPARAM_INFO
	.align		4
.L_639:
        /*002c*/ 	.byte	0x04, 0x17
        /*002e*/ 	.short	(.L_641 - .L_640)
.L_640:
        /*0030*/ 	.word	0x00000000
        /*0034*/ 	.short	0x0001
        /*0036*/ 	.short	0x0008
        /*0038*/ 	.byte	0x00, 0xf0, 0x21, 0x00


	//----- nvinfo : EIATTR_KPARAM_INFO
	.align		4
.L_641:
        /*003c*/ 	.byte	0x04, 0x17
        /*003e*/ 	.short	(.L_643 - .L_642)
.L_642:
        /*0040*/ 	.word	0x00000000
        /*0044*/ 	.short	0x0000
        /*0046*/ 	.short	0x0000
        /*0048*/ 	.byte	0x00, 0xf0, 0x21, 0x00


	//----- nvinfo : EIATTR_MAXREG_COUNT
	.align		4
.L_643:
        /*004c*/ 	.byte	0x03, 0x1b
        /*004e*/ 	.short	0x00ff


	//----- nvinfo : EIATTR_NUM_BARRIERS
	.align		4
        /*0050*/ 	.byte	0x02, 0x4c
        /*0052*/ 	.byte	0x01
	.zero		1


	//----- nvinfo : EIATTR_MERCURY_ISA_VERSION
	.align		4
        /*0054*/ 	.byte	0x03, 0x5f
        /*0056*/ 	.short	0x0000


	//----- nvinfo : EIATTR_COOP_GROUP_MASK_REGIDS
	.align		4
        /*0058*/ 	.byte	0x04, 0x29
        /*005a*/ 	.short	(.L_645 - .L_644)


	//   ....[0]....
.L_644:
        /*005c*/ 	.word	0xffffffff


	//   ....[1]....
        /*0060*/ 	.word	0xffffffff


	//   ....[2]....
        /*0064*/ 	.word	0xffffffff


	//   ....[3]....
        /*0068*/ 	.word	0xffffffff


	//   ....[4]....
        /*006c*/ 	.word	0xffffffff


	//   ....[5]....
        /*0070*/ 	.word	0xffffffff


	//   ....[6]....
        /*0074*/ 	.word	0xffffffff


	//   ....[7]....
        /*0078*/ 	.word	0xffffffff


	//   ....[8]....
        /*007c*/ 	.word	0xffffffff


	//   ....[9]....
        /*0080*/ 	.word	0xffffffff


	//   ....[10]....
        /*0084*/ 	.word	0xffffffff


	//   ....[11]....
        /*0088*/ 	.word	0xffffffff


	//   ....[12]....
        /*008c*/ 	.word	0xffffffff


	//   ....[13]....
        /*0090*/ 	.word	0xffffffff


	//   ....[14]....
        /*0094*/ 	.word	0xffffffff


	//   ....[15]....
        /*0098*/ 	.word	0xffffffff


	//   ....[16]....
        /*009c*/ 	.word	0xffffffff


	//   ....[17]....
        /*00a0*/ 	.word	0xffffffff


	//   ....[18]....
        /*00a4*/ 	.word	0xffffffff


	//   ....[19]....
        /*00a8*/ 	.word	0xffffffff


	//   ....[20]....
        /*00ac*/ 	.word	0xffffffff


	//   ....[21]....
        /*00b0*/ 	.word	0xffffffff


	//   ....[22]....
        /*00b4*/ 	.word	0xffffffff


	//   ....[23]....
        /*00b8*/ 	.word	0xffffffff


	//   ....[24]....
        /*00bc*/ 	.word	0xffffffff


	//   ....[25]....
        /*00c0*/ 	.word	0xffffffff


	//   ....[26]....
        /*00c4*/ 	.word	0xffffffff


	//   ....[27]....
        /*00c8*/ 	.word	0xffffffff


	//   ....[28]....
        /*00cc*/ 	.word	0xffffffff


	//   ....[29]....
        /*00d0*/ 	.word	0xffffffff


	//   ....[30]....
        /*00d4*/ 	.word	0xffffffff


	//   ....[31]....
        /*00d8*/ 	.word	0xffffffff


	//   ....[32]....
        /*00dc*/ 	.word	0xffffffff


	//   ....[33]....
        /*00e0*/ 	.word	0xffffffff


	//   ....[34]....
        /*00e4*/ 	.word	0xffffffff


	//   ....[35]....
        /*00e8*/ 	.word	0xffffffff


	//   ....[36]....
        /*00ec*/ 	.word	0xffffffff


	//   ....[37]....
        /*00f0*/ 	.word	0xffffffff


	//   ....[38]....
        /*00f4*/ 	.word	0xffffffff


	//   ....[39]....
        /*00f8*/ 	.word	0xffffffff


	//   ....[40]....
        /*00fc*/ 	.word	0xffffffff


	//   ....[41]....
        /*0100*/ 	.word	0xffffffff


	//   ....[42]....
        /*0104*/ 	.word	0xffffffff


	//   ....[43]....
        /*0108*/ 	.word	0xffffffff


	//   ....[44]....
        /*010c*/ 	.word	0xffffffff


	//----- nvinfo : EIATTR_COOP_GROUP_INSTR_OFFSETS
	.align		4
.L_645:
        /*0110*/ 	.byte	0x04, 0x28
        /*0112*/ 	.short	(.L_647 - .L_646)


	//   ....[0]....
.L_646:
        /*0114*/ 	.word	0x000047b0


	//   ....[1]....
        /*0118*/ 	.word	0x000047c0


	//   ....[2]....
        /*011c*/ 	.word	0x000047d0


	//   ....[3]....
        /*0120*/ 	.word	0x000047e0


	//   ....[4]....
        /*0124*/ 	.word	0x000047f0


	//   ....[5]....
        /*0128*/ 	.word	0x00004800


	//   ....[6]....
        /*012c*/ 	.word	0x00004810


	//   ....[7]....
        /*0130*/ 	.word	0x00004820


	//   ....[8]....
        /*0134*/ 	.word	0x00004830


	//   ....[9]....
        /*0138*/ 	.word	0x000048d0


	//   ....[10]....
        /*013c*/ 	.word	0x000048e0


	//   ....[11]....
        /*0140*/ 	.word	0x000048f0


	//   ....[12]....
        /*0144*/ 	.word	0x00004900


	//   ....[13]....
        /*0148*/ 	.word	0x00004910


	//   ....[14]....
        /*014c*/ 	.word	0x00004920


	//   ....[15]....
        /*0150*/ 	.word	0x00004930


	//   ....[16]....
        /*0154*/ 	.word	0x00004940


	//   ....[17]....
        /*0158*/ 	.word	0x00004950


	//   ....[18]....
        /*015c*/ 	.word	0x000049f0


	//   ....[19]....
        /*0160*/ 	.word	0x00004a00


	//   ....[20]....
        /*0164*/ 	.word	0x00004a10


	//   ....[21]....
        /*0168*/ 	.word	0x00004a20


	//   ....[22]....
        /*016c*/ 	.word	0x00004a30


	//   ....[23]....
        /*0170*/ 	.word	0x00004a40


	//   ....[24]....
        /*0174*/ 	.word	0x00004a50


	//   ....[25]....
        /*0178*/ 	.word	0x00004a60


	//   ....[26]....
        /*017c*/ 	.word	0x00004a70


	//   ....[27]....
        /*0180*/ 	.word	0x00004b10


	//   ....[28]....
        /*0184*/ 	.word	0x00004b20


	//   ....[29]....
        /*0188*/ 	.word	0x00004b30


	//   ....[30]....
        /*018c*/ 	.word	0x00004b40


	//   ....[31]....
        /*0190*/ 	.word	0x00004b50


	//   ....[32]....
        /*0194*/ 	.word	0x00004b60


	//   ....[33]....
        /*0198*/ 	.word	0x00004b70


	//   ....[34]....
        /*019c*/ 	.word	0x00004b80


	//   ....[35]....
        /*01a0*/ 	.word	0x00004b90


	//   ....[36]....
        /*01a4*/ 	.word	0x00004c30


	//   ....[37]....
        /*01a8*/ 	.word	0x00004c40


	//   ....[38]....
        /*01ac*/ 	.word	0x00004c50


	//   ....[39]....
        /*01b0*/ 	.word	0x00004c60


	//   ....[40]....
        /*01b4*/ 	.word	0x00004c70


	//   ....[41]....
        /*01b8*/ 	.word	0x00004c80


	//   ....[42]....
        /*01bc*/ 	.word	0x00004c90


	//   ....[43]....
        /*01c0*/ 	.word	0x00004ca0


	//   ....[44]....
        /*01c4*/ 	.word	0x00004cb0


	//----- nvinfo : EIATTR_EXIT_INSTR_OFFSETS
	.align		4
.L_647:
        /*01c8*/ 	.byte	0x04, 0x1c
        /*01ca*/ 	.short	(.L_649 - .L_648)


	//   ....[0]....
.L_648:
        /*01cc*/ 	.word	0x00004e40


	//   ....[1]....
        /*01d0*/ 	.word	0x000051d0


	//----- nvinfo : EIATTR_MAX_THREADS
	.align		4
.L_649:
        /*01d4*/ 	.byte	0x04, 0x05
        /*01d6*/ 	.short	(.L_651 - .L_650)
.L_650:
        /*01d8*/ 	.word	0x00000080
        /*01dc*/ 	.word	0x00000001
        /*01e0*/ 	.word	0x00000001
.L_651:


//--------------------- .nv.info._Z31router_gemm_kernel_float_outputI13__nv_bfloat16Li128ELi8ELi8ELi256ELi7168EEvPfPKT_S4_ --------------------------
	.section	.nv.info._Z31router_gemm_kernel_float_outputI13__nv_bfloat16Li128ELi8ELi8ELi256ELi7168EEvPfPKT_S4_,"",@"SHT_CUDA_INFO"
	.sectionflags	@""
	.align	4


	//----- nvinfo : EIATTR_CUDA_API_VERSION
	.align		4
        /*0000*/ 	.byte	0x04, 0x37
        /*0002*/ 	.short	(.L_653 - .L_652)
.L_652:
        /*0004*/ 	.word	0x00000082


	//----- nvinfo : EIATTR_SW2861232_WAR
	.align		4
.L_653:
        /*0008*/ 	.byte	0x01, 0x35
	.zero		2


	//----- nvinfo : EIATTR_PARAM_CBANK
	.align		4
        /*000c*/ 	.byte	0x04, 0x0a
        /*000e*/ 	.short	(.L_655 - .L_654)
	.align		4
.L_654:
        /*0010*/ 	.word	index@(.nv.constant0._Z31router_gemm_kernel_float_outputI13__nv_bfloat16Li128ELi8ELi8ELi256ELi7168EEvPfPKT_S4_)
        /*0014*/ 	.short	0x0160
        /*0016*/ 	.short	0x0018


	//----- nvinfo : EIATTR_CBANK_PARAM_SIZE
	.align		4
.L_655:
        /*0018*/ 	.byte	0x03, 0x19
        /*001a*/ 	.short	0x0018


	//----- nvinfo : EIATTR_KPARAM_INFO
	.align		4
        /*001c*/ 	.byte	0x04, 0x17
        /*001e*/ 	.short	(.L_657 - .L_656)
.L_656:
        /*0020*/ 	.word	0x00000000
        /*0024*/ 	.short	0x0002
        /*0026*/ 	.short	0x0010
        /*0028*/ 	.byte	0x00, 0xf0, 0x21, 0x00


	//----- nvinfo : EIATTR_KPARAM_INFO
	.align		4
.L_657:
        /*002c*/ 	.byte	0x04, 0x17
        /*002e*/ 	.short	(.L_659 - .L_658)
.L_658:
        /*0030*/ 	.word	0x00000000
        /*0034*/ 	.short	0x0001
        /*0036*/ 	.short	0x0008
        /*0038*/ 	.byte	0x00, 0xf0, 0x21, 0x00


	//----- nvinfo : EIATTR_KPARAM_INFO
	.align		4
.L_659:
        /*003c*/ 	.byte	0x04, 0x17
        /*003e*/ 	.short	(.L_661 - .L_660)
.L_660:
        /*0040*/ 	.word	0x00000000
        /*0044*/ 	.short	0x0000
        /*0046*/ 	.short	0x0000
        /*0048*/ 	.byte	0x00, 0xf0, 0x21, 0x00


	//----- nvinfo : EIATTR_MAXREG_COUNT
	.align		4
.L_661:
        /*004c*/ 	.byte	0x03, 0x1b
        /*004e*/ 	.short	0x00ff


	//----- nvinfo : EIATTR_NUM_BARRIERS
	.align		4
        /*0050*/ 	.byte	0x02, 0x4c
        /*0052*/ 	.byte	0x01
	.zero		1


	//----- nvinfo : EIATTR_MERCURY_ISA_VERSION
	.align		4
        /*0054*/ 	.byte	0x03, 0x5f
        /*0056*/ 	.short	0x0000


	//----- nvinfo : EIATTR_COOP_GROUP_MASK_REGIDS
	.align		4
        /*0058*/ 	.byte	0x04, 0x29
        /*005a*/ 	.short	(.L_663 - .L_662)


	//   ....[0]....
.L_662:
        /*005c*/ 	.word	0xffffffff


	//   ....[1]....
        /*0060*/ 	.word	0xffffffff


	//   ....[2]....
        /*0064*/ 	.word	0xffffffff


	//   ....[3]....
        /*0068*/ 	.word	0xffffffff


	//   ....[4]....
        /*006c*/ 	.word	0xffffffff


	//   ....[5]....
        /*0070*/ 	.word	0xffffffff


	//   ....[6]....
        /*0074*/ 	.word	0xffffffff


	//   ....[7]....
        /*0078*/ 	.word	0xffffffff


	//   ....[8]....
        /*007c*/ 	.word	0xffffffff


	//   ....[9]....
        /*0080*/ 	.word	0xffffffff


	//   ....[10]....
        /*0084*/ 	.word	0xffffffff


	//   ....[11]....
        /*0088*/ 	.word	0xffffffff


	//   ....[12]....
        /*008c*/ 	.word	0xffffffff


	//   ....[13]....
        /*0090*/ 	.word	0xffffffff


	//   ....[14]....
        /*0094*/ 	.word	0xffffffff


	//   ....[15]....
        /*0098*/ 	.word	0xffffffff


	//   ....[16]....
        /*009c*/ 	.word	0xffffffff


	//   ....[17]....
        /*00a0*/ 	.word	0xffffffff


	//   ....[18]....
        /*00a4*/ 	.word	0xffffffff


	//   ....[19]....
        /*00a8*/ 	.word	0xffffffff


	//   ....[20]....
        /*00ac*/ 	.word	0xffffffff


	//   ....[21]....
        /*00b0*/ 	.word	0xffffffff


	//   ....[22]....
        /*00b4*/ 	.word	0xffffffff


	//   ....[23]....
        /*00b8*/ 	.word	0xffffffff


	//   ....[24]....
        /*00bc*/ 	.word	0xffffffff


	//   ....[25]....
        /*00c0*/ 	.word	0xffffffff


	//   ....[26]....
        /*00c4*/ 	.word	0xffffffff


	//   ....[27]....
        /*00c8*/ 	.word	0xffffffff


	//   ....[28]....
        /*00cc*/ 	.word	0xffffffff


	//   ....[29]....
        /*00d0*/ 	.word	0xffffffff


	//   ....[30]....
        /*00d4*/ 	.word	0xffffffff


	//   ....[31]....
        /*00d8*/ 	.word	0xffffffff


	//   ....[32]....
        /*00dc*/ 	.word	0xffffffff


	//   ....[33]....
        /*00e0*/ 	.word	0xffffffff


	//   ....[34]....
        /*00e4*/ 	.word	0xffffffff


	//   ....[35]....
        /*00e8*/ 	.word	0xffffffff


	//   ....[36]....
        /*00ec*/ 	.word	0xffffffff


	//   ....[37]....
        /*00f0*/ 	.word	0xffffffff


	//   ....[38]....
        /*00f4*/ 	.word	0xffffffff


	//   ....[39]....
        /*00f8*/ 	.word	0xffffffff


	//----- nvinfo : EIATTR_COOP_GROUP_INSTR_OFFSETS
	.align		4
.L_663:
        /*00fc*/ 	.byte	0x04, 0x28
        /*00fe*/ 	.short	(.L_665 - .L_664)


	//   ....[0]....
.L_664:
        /*0100*/ 	.word	0x00004040


	//   ....[1]....
        /*0104*/ 	.word	0x00004050


	//   ....[2]....
        /*0108*/ 	.word	0x00004060


	//   ....[3]....
        /*010c*/ 	.word	0x00004070


	//   ....[4]....
        /*0110*/ 	.word	0x00004080


	//   ....[5]....
        /*0114*/ 	.word	0x00004090


	//   ....[6]....
        /*0118*/ 	.word	0x000040a0


	//   ....[7]....
        /*011c*/ 	.word	0x000040b0


	//   ....[8]....
        /*0120*/ 	.word	0x00004140


	//   ....[9]....
        /*0124*/ 	.word	0x00004150


	//   ....[10]....
        /*0128*/ 	.word	0x00004160


	//   ....[11]....
        /*012c*/ 	.word	0x00004170


	//   ....[12]....
        /*0130*/ 	.word	0x00004180


	//   ....[13]....
        /*0134*/ 	.word	0x00004190


	//   ....[14]....
        /*0138*/ 	.word	0x000041a0


	//   ....[15]....
        /*013c*/ 	.word	0x000041b0


	//   ....[16]....
        /*0140*/ 	.word	0x00004240


	//   ....[17]....
        /*0144*/ 	.word	0x00004250


	//   ....[18]....
        /*0148*/ 	.word	0x00004260


	//   ....[19]....
        /*014c*/ 	.word	0x00004270


	//   ....[20]....
        /*0150*/ 	.word	0x00004280


	//   ....[21]....
        /*0154*/ 	.word	0x00004290


	//   ....[22]....
        /*0158*/ 	.word	0x000042a0


	//   ....[23]....
        /*015c*/ 	.word	0x000042b0


	//   ....[24]....
        /*0160*/ 	.word	0x00004340


	//   ....[25]....
        /*0164*/ 	.word	0x00004350


	//   ....[26]....
        /*0168*/ 	.word	0x00004360


	//   ....[27]....
        /*016c*/ 	.word	0x00004370


	//   ....[28]....
        /*0170*/ 	.word	0x00004380


	//   ....[29]....
        /*0174*/ 	.word	0x00004390


	//   ....[30]....
        /*0178*/ 	.word	0x000043a0


	//   ....[31]....
        /*017c*/ 	.word	0x000043b0


	//   ....[32]....
        /*0180*/ 	.word	0x00004440


	//   ....[33]....
        /*0184*/ 	.word	0x00004450


	//   ....[34]....
        /*0188*/ 	.word	0x00004460


	//   ....[35]....
        /*018c*/ 	.word	0x00004470


	//   ....[36]....
        /*0190*/ 	.word	0x00004480


	//   ....[37]....
        /*0194*/ 	.word	0x00004490


	//   ....[38]....
        /*0198*/ 	.word	0x000044a0


	//   ....[39]....
        /*019c*/ 	.word	0x000044b0


	//----- nvinfo : EIATTR_EXIT_INSTR_OFFSETS
	.align		4
.L_665:
        /*01a0*/ 	.byte	0x04, 0x1c
        /*01a2*/ 	.short	(.L_667 - .L_666)


	//   ....[0]....
.L_666:
        /*01a4*/ 	.word	0x00004620


	//   ....[1]....
        /*01a8*/ 	.word	0x00004950


	//----- nvinfo : EIATTR_MAX_THREADS
	.align		4
.L_667:
        /*01ac*/ 	.byte	0x04, 0x05
        /*01ae*/ 	.short	(.L_669 - .L_668)
.L_668:
        /*01b0*/ 	.word	0x00000080
        /*01b4*/ 	.word	0x00000001
        /*01b8*/ 	.word	0x00000001
.L_669:


//--------------------- .nv.info._Z31router_gemm_kernel_float_outputI13__nv_bfloat16Li128ELi8ELi7ELi256ELi7168EEvPfPKT_S4_ --------------------------
	.section	.nv.info._Z31router_gemm_kernel_float_outputI13__nv_bfloat16Li128ELi8ELi7ELi256ELi7168EEvPfPKT_S4_,"",@"SHT_CUDA_INFO"
	.sectionflags	@""
	.align	4


	//----- nvinfo : EIATTR_CUDA_API_VERSION
	.align		4
        /*0000*/ 	.byte	0x04, 0x37
        /*0002*/ 	.short	(.L_671 - .L_670)
.L_670:
        /*0004*/ 	.word	0x00000082


	//----- nvinfo : EIATTR_SW2861232_WAR
	.align		4
.L_671:
        /*0008*/ 	.byte	0x01, 0x35
	.zero		2


	//----- nvinfo : EIATTR_PARAM_CBANK
	.align		4
        /*000c*/ 	.byte	0x04, 0x0a
        /*000e*/ 	.short	(.L_673 - .L_672)
	.align		4
.L_672:
        /*0010*/ 	.word	index@(.nv.constant0._Z31router_gemm_kernel_float_outputI13__nv_bfloat16Li128ELi8ELi7ELi256ELi7168EEvPfPKT_S4_)
        /*0014*/ 	.short	0x0160
        /*0016*/ 	.short	0x0018


	//----- nvinfo : EIATTR_CBANK_PARAM_SIZE
	.align		4
.L_673:
        /*0018*/ 	.byte	0x03, 0x19
        /*001a*/ 	.short	0x0018


	//----- nvinfo : EIATTR_KPARAM_INFO
	.align		4
        /*001c*/ 	.byte	0x04, 0x17
        /*001e*/ 	.short	(.L_675 - .L_674)
.L_674:
        /*0020*/ 	.word	0x00000000
        /*0024*/ 	.short	0x0002
        /*0026*/ 	.short	0x0010
        /*0028*/ 	.byte	0x00, 0xf0, 0x21, 0x00


	//----- nvinfo : EIATTR_KPARAM_INFO
	.align		4
.L_675:
        /*002c*/ 	.byte	0x04, 0x17
        /*002e*/ 	.short	(.L_677 - .L_676)
.L_676:
        /*0030*/ 	.word	0x00000000
        /*0034*/ 	.short	0x0001
        /*0036*/ 	.short	0x0008
        /*0038*/ 	.byte	0x00, 0xf0, 0x21, 0x00


	//----- nvinfo : EIATTR_KPARAM_INFO
	.align		4
.L_677:
        /*003c*/ 	.byte	0x04, 0x17
        /*003e*/ 	.short	(.L_679 - .L_678)
.L_678:
        /*0040*/ 	.word	0x00000000
        /*0044*/ 	.short	0x0000
        /*0046*/ 	.short	0x0000
        /*0048*/ 	.byte	0x00, 0xf0, 0x21, 0x00


	//----- nvinfo : EIATTR_MAXREG_COUNT
	.align		4
.L_679:
        /*004c*/ 	.byte	0x03, 0x1b
        /*004e*/ 	.short	0x00ff


	//----- nvinfo : EIATTR_NUM_BARRIERS
	.align		4
        /*0050*/ 	.byte	0x02, 0x4c
        /*0052*/ 	.byte	0x01
	.zero		1


	//----- nvinfo : EIATTR_MERCURY_ISA_VERSION
	.align		4
        /*0054*/ 	.byte	0x03, 0x5f
        /*0056*/ 	.short	0x0000


	//----- nvinfo : EIATTR_COOP_GROUP_MASK_REGIDS
	.align		4
        /*0058*/ 	.byte	0x04, 0x29
        /*005a*/ 	.short	(.L_681 - .L_680)


	//   ....[0]....
.L_680:
        /*005c*/ 	.word	0xffffffff


	//   ....[1]....
        /*0060*/ 	.word	0xffffffff


	//   ....[2]....
        /*0064*/ 	.word	0xffffffff


	//   ....[3]....
        /*0068*/ 	.word	0xffffffff


	//   ....[4]....
        /*006c*/ 	.word	0xffffffff


	//   ....[5]....
        /*0070*/ 	.word	0xffffffff


	//   ....[6]....
        /*0074*/ 	.word	0xffffffff


	//   ....[7]....
        /*0078*/ 	.word	0xffffffff


	//   ....[8]....
        /*007c*/ 	.word	0xffffffff


	//   ....[9]....
        /*0080*/ 	.word	0xffffffff


	//   ....[10]....
        /*0084*/ 	.word	0xffffffff


	//   ....[11]....
        /*0088*/ 	.word	0xffffffff


	//   ....[12]....
        /*008c*/ 	.word	0xffffffff


	//   ....[13]....
        /*0090*/ 	.word	0xffffffff


	//   ....[14]....
        /*0094*/ 	.word	0xffffffff


	//   ....[15]....
        /*0098*/ 	.word	0xffffffff


	//   ....[16]....
        /*009c*/ 	.word	0xffffffff


	//   ....[17]....
        /*00a0*/ 	.word	0xffffffff


	//   ....[18]....
        /*00a4*/ 	.word	0xffffffff


	//   ....[19]....
        /*00a8*/ 	.word	0xffffffff


	//   ....[20]....
        /*00ac*/ 	.word	0xffffffff


	//   ....[21]....
        /*00b0*/ 	.word	0xffffffff


	//   ....[22]....
        /*00b4*/ 	.word	0xffffffff


	//   ....[23]....
        /*00b8*/ 	.word	0xffffffff


	//   ....[24]....
        /*00bc*/ 	.word	0xffffffff


	//   ....[25]....
        /*00c0*/ 	.word	0xffffffff


	//   ....[26]....
        /*00c4*/ 	.word	0xffffffff


	//   ....[27]....
        /*00c8*/ 	.word	0xffffffff


	//   ....[28]....
        /*00cc*/ 	.word	0xffffffff


	//   ....[29]....
        /*00d0*/ 	.word	0xffffffff


	//   ....[30]....
        /*00d4*/ 	.word	0xffffffff


	//   ....[31]....
        /*00d8*/ 	.word	0xffffffff


	//   ....[32]....
        /*00dc*/ 	.word	0xffffffff


	//   ....[33]....
        /*00e0*/ 	.word	0xffffffff


	//   ....[34]....
        /*00e4*/ 	.word	0xffffffff


	//----- nvinfo : EIATTR_COOP_GROUP_INSTR_OFFSETS
	.align		4
.L_681:
        /*00e8*/ 	.byte	0x04, 0x28
        /*00ea*/ 	.short	(.L_683 - .L_682)


	//   ....[0]....
.L_682:
        /*00ec*/ 	.word	0x000038d0


	//   ....[1]....
        /*00f0*/ 	.word	0x000038e0


	//   ....[2]....
        /*00f4*/ 	.word	0x000038f0


	//   ....[3]....
        /*00f8*/ 	.word	0x00003900


	//   ....[4]....
        /*00fc*/ 	.word	0x00003910


	//   ....[5]....
        /*0100*/ 	.word	0x00003920


	//   ....[6]....
        /*0104*/ 	.word	0x00003930


	//   ....[7]....
        /*0108*/ 	.word	0x000039b0


	//   ....[8]....
        /*010c*/ 	.word	0x000039c0


	//   ....[9]....
        /*0110*/ 	.word	0x000039d0


	//   ....[10]....
        /*0114*/ 	.word	0x000039e0


	//   ....[11]....
        /*0118*/ 	.word	0x000039f0


	//   ....[12]....
        /*011c*/ 	.word	0x00003a00


	//   ....[13]....
        /*0120*/ 	.word	0x00003a10


	//   ....[14]....
        /*0124*/ 	.word	0x00003a90


	//   ....[15]....
        /*0128*/ 	.word	0x00003aa0


	//   ....[16]....
        /*012c*/ 	.word	0x00003ab0


	//   ....[17]....
        /*0130*/ 	.word	0x00003ac0


	//   ....[18]....
        /*0134*/ 	.word	0x00003ad0


	//   ....[19]....
        /*0138*/ 	.word	0x00003ae0


	//   ....[20]....
        /*013c*/ 	.word	0x00003af0


	//   ....[21]....
        /*0140*/ 	.word	0x00003b70


	//   ....[22]....
        /*0144*/ 	.word	0x00003b80


	//   ....[23]....
        /*0148*/ 	.word	0x00003b90


	//   ....[24]....
        /*014c*/ 	.word	0x00003ba0


	//   ....[25]....
        /*0150*/ 	.word	0x00003bb0


	//   ....[26]....
        /*0154*/ 	.word	0x00003bc0


	//   ....[27]....
        /*0158*/ 	.word	0x00003bd0


	//   ....[28]....
        /*015c*/ 	.word	0x00003c50


	//   ....[29]....
        /*0160*/ 	.word	0x00003c60


	//   ....[30]....
        /*0164*/ 	.word	0x00003c70


	//   ....[31]....
        /*0168*/ 	.word	0x00003c80


	//   ....[32]....
        /*016c*/ 	.word	0x00003c90


	//   ....[33]....
        /*0170*/ 	.word	0x00003ca0


	//   ....[34]....
        /*0174*/ 	.word	0x00003cb0


	//----- nvinfo : EIATTR_EXIT_INSTR_OFFSETS
	.align		4
.L_683:
        /*0178*/ 	.byte	0x04, 0x1c
        /*017a*/ 	.short	(.L_685 - .L_684)


	//   ....[0]....
.L_684:
        /*017c*/ 	.word	0x00003e00


	//   ....[1]....
        /*0180*/ 	.word	0x000040d0


	//----- nvinfo : EIATTR_MAX_THREADS
	.align		4
.L_685:
        /*0184*/ 	.byte	0x04, 0x05
        /*0186*/ 	.short	(.L_687 - .L_686)
.L_686:
        /*0188*/ 	.word	0x00000080
        /*018c*/ 	.word	0x00000001
        /*0190*/ 	.word	0x00000001
.L_687:


//--------------------- .nv.info._Z31router_gemm_kernel_float_outputI13__nv_bfloat16Li128ELi8ELi6ELi256ELi7168EEvPfPKT_S4_ --------------------------
	.section	.nv.info._Z31router_gemm_kernel_float_outputI13__nv_bfloat16Li128ELi8ELi6ELi256ELi7168EEvPfPKT_S4_,"",@"SHT_CUDA_INFO"
	.sectionflags	@""
	.align	4


	//----- nvinfo : EIATTR_CUDA_API_VERSION
	.align		4
        /*0000*/ 	.byte	0x04, 0x37
        /*0002*/ 	.short	(.L_689 - .L_688)
.L_688:
        /*0004*/ 	.word	0x00000082


	//----- nvinfo : EIATTR_SW2861232_WAR
	.align		4
.L_689:
        /*0008*/ 	.byte	0x01, 0x35
	.zero		2


	//----- nvinfo : EIATTR_PARAM_CBANK
	.align		4
        /*000c*/ 	.byte	0x04, 0x0a
        /*000e*/ 	.short	(.L_691 - .L_690)
	.align		4
.L_690:
        /*0010*/ 	.word	index@(.nv.constant0._Z31router_gemm_kernel_float_outputI13__nv_bfloat16Li128ELi8ELi6ELi256ELi7168EEvPfPKT_S4_)
        /*0014*/ 	.short	0x0160
        /*0016*/ 	.short	0x0018


	//----- nvinfo : EIATTR_CBANK_PARAM_SIZE
	.align		4
.L_691:
        /*0018*/ 	.byte	0x03, 0x19
        /*001a*/ 	.short	0x0018


	//----- nvinfo : EIATTR_KPARAM_INFO
	.align		4
        /*001c*/ 	.byte	0x04, 0x17
        /*001e*/ 	.short	(.L_693 - .L_692)
.L_692:
        /*0020*/ 	.word	0x00000000
        /*0024*/ 	.short	0x0002
        /*0026*/ 	.short	0x0010
        /*0028*/ 	.byte	0x00, 0xf0, 0x21, 0x00


	//----- nvinfo : EIATTR_KPARAM_INFO
	.align		4
.L_693:
        /*002c*/ 	.byte	0x04, 0x17
        /*002e*/ 	.short	(.L_695 - .L_694)
.L_694:
        /*0030*/ 	.word	0x00000000
        /*0034*/ 	.short	0x0001
        /*0036*/ 	.short	0x0008
        /*0038*/ 	.byte	0x00, 0xf0, 0x21, 0x00


	//----- nvinfo : EIATTR_KPARAM_INFO
	.align		4
.L_695:
        /*003c*/ 	.byte	0x04, 0x17
        /*003e*/ 	.short	(.L_697 - .L_696)
.L_696:
        /*0040*/ 	.word	0x00000000
        /*0044*/ 	.short	0x0000
        /*0046*/ 	.short	0x0000
        /*0048*/ 	.byte	0x00, 0xf0, 0x21, 0x00


	//----- nvinfo : EIATTR_MAXREG_COUNT
	.align		4
.L_697:
        /*004c*/ 	.byte	0x03, 0x1b
        /*004e*/ 	.short	0x00ff


	//----- nvinfo : EIATTR_NUM_BARRIERS
	.align		4
        /*0050*/ 	.byte	0x02, 0x4c
        /*0052*/ 	.byte	0x01
	.zero		1


	//----- nvinfo : EIATTR_MERCURY_ISA_VERSION
	.align		4
        /*0054*/ 	.byte	0x03, 0x5f
        /*0056*/ 	.short	0x0000


	//----- nvinfo : EIATTR_COOP_GROUP_MASK_REGIDS
	.align		4
        /*0058*/ 	.byte	0x04, 0x29
        /*005a*/ 	.short	(.L_699 - .L_698)


	//   ....[0]....
.L_698:
        /*005c*/ 	.word	0xffffffff


	//   ....[1]....
        /*0060*/ 	.word	0xffffffff


	//   ....[2]....
        /*0064*/ 	.word	0xffffffff


	//   ....[3]....
        /*0068*/ 	.word	0xffffffff


	//   ....[4]....
        /*006c*/ 	.word	0xffffffff


	//   ....[5]....
        /*0070*/ 	.word	0xffffffff


	//   ....[6]....
        /*0074*/ 	.word	0xffffffff


	//   ....[7]....
        /*0078*/ 	.word	0xffffffff


	//   ....[8]....
        /*007c*/ 	.word	0xffffffff


	//   ....[9]....
        /*0080*/ 	.word	0xffffffff


	//   ....[10]....
        /*0084*/ 	.word	0xffffffff


	//   ....[11]....
        /*0088*/ 	.word	0xffffffff


	//   ....[12]....
        /*008c*/ 	.word	0xffffffff


	//   ....[13]....
        /*0090*/ 	.word	0xffffffff


	//   ....[14]....
        /*0094*/ 	.word	0xffffffff


	//   ....[15]....
        /*0098*/ 	.word	0xffffffff


	//   ....[16]....
        /*009c*/ 	.word	0xffffffff


	//   ....[17]....
        /*00a0*/ 	.word	0xffffffff


	//   ....[18]....
        /*00a4*/ 	.word	0xffffffff


	//   ....[19]....
        /*00a8*/ 	.word	0xffffffff


	//   ....[20]....
        /*00ac*/ 	.word	0xffffffff


	//   ....[21]....
        /*00b0*/ 	.word	0xffffffff


	//   ....[22]....
        /*00b4*/ 	.word	0xffffffff


	//   ....[23]....
        /*00b8*/ 	.word	0xffffffff


	//   ....[24]....
        /*00bc*/ 	.word	0xffffffff


	//   ....[25]....
        /*00c0*/ 	.word	0xffffffff


	//   ....[26]....
        /*00c4*/ 	.word	0xffffffff


	//   ....[27]....
        /*00c8*/ 	.word	0xffffffff


	//   ....[28]....
        /*00cc*/ 	.word	0xffffffff


	//   ....[29]....
        /*00d0*/ 	.word	0xffffffff


	//----- nvinfo : EIATTR_COOP_GROUP_INSTR_OFFSETS
	.align		4
.L_699:
        /*00d4*/ 	.byte	0x04, 0x28
        /*00d6*/ 	.short	(.L_701 - .L_700)


	//   ....[0]....
.L_700:
        /*00d8*/ 	.word	0x00003160


	//   ....[1]....
        /*00dc*/ 	.word	0x00003170


	//   ....[2]....
        /*00e0*/ 	.word	0x00003180


	//   ....[3]....
        /*00e4*/ 	.word	0x00003190


	//   ....[4]....
        /*00e8*/ 	.word	0x000031a0


	//   ....[5]....
        /*00ec*/ 	.word	0x000031b0


	//   ....[6]....
        /*00f0*/ 	.word	0x00003220


	//   ....[7]....
        /*00f4*/ 	.word	0x00003230


	//   ....[8]....
        /*00f8*/ 	.word	0x00003240


	//   ....[9]....
        /*00fc*/ 	.word	0x00003250


	//   ....[10]....
        /*0100*/ 	.word	0x00003260


	//   ....[11]....
        /*0104*/ 	.word	0x00003270


	//   ....[12]....
        /*0108*/ 	.word	0x000032e0


	//   ....[13]....
        /*010c*/ 	.word	0x000032f0


	//   ....[14]....
        /*0110*/ 	.word	0x00003300


	//   ....[15]....
        /*0114*/ 	.word	0x00003310


	//   ....[16]....
        /*0118*/ 	.word	0x00003320


	//   ....[17]....
        /*011c*/ 	.word	0x00003330


	//   ....[18]....
        /*0120*/ 	.word	0x000033a0


	//   ....[19]....
        /*0124*/ 	.word	0x000033b0


	//   ....[20]....
        /*0128*/ 	.word	0x000033c0


	//   ....[21]....
        /*012c*/ 	.word	0x000033d0


	//   ....[22]....
        /*0130*/ 	.word	0x000033e0


	//   ....[23]....
        /*0134*/ 	.word	0x000033f0


	//   ....[24]....
        /*0138*/ 	.word	0x00003460


	//   ....[25]....
        /*013c*/ 	.word	0x00003470


	//   ....[26]....
        /*0140*/ 	.word	0x00003480


	//   ....[27]....
        /*0144*/ 	.word	0x00003490


	//   ....[28]....
        /*0148*/ 	.word	0x000034a0


	//   ....[29]....
        /*014c*/ 	.word	0x000034b0


	//----- nvinfo : EIATTR_EXIT_INSTR_OFFSETS
	.align		4
.L_701:
        /*0150*/ 	.byte	0x04, 0x1c
        /*0152*/ 	.short	(.L_703 - .L_702)


	//   ....[0]....
.L_702:
        /*0154*/ 	.word	0x000035e0


	//   ....[1]....
        /*0158*/ 	.word	0x00003850


	//----- nvinfo : EIATTR_MAX_THREADS
	.align		4
.L_703:
        /*015c*/ 	.byte	0x04, 0x05
        /*015e*/ 	.short	(.L_705 - .L_704)
.L_704:
        /*0160*/ 	.word	0x00000080
        /*0164*/ 	.word	0x00000001
        /*0168*/ 	.word	0x00000001
.L_705:


//--------------------- .nv.info._Z31router_gemm_kernel_float_outputI13__nv_bfloat16Li128ELi8ELi5ELi256ELi7168EEvPfPKT_S4_ --------------------------
	.section	.nv.info._Z31router_gemm_kernel_float_outputI13__nv_bfloat16Li128ELi8ELi5ELi256ELi7168EEvPfPKT_S4_,"",@"SHT_CUDA_INFO"
	.sectionflags	@""
	.align	4


	//----- nvinfo : EIATTR_CUDA_API_VERSION
	.align		4
        /*0000*/ 	.byte	0x04, 0x37
        /*0002*/ 	.short	(.L_707 - .L_706)
.L_706:
        /*0004*/ 	.word	0x00000082


	//----- nvinfo : EIATTR_SW2861232_WAR
	.align		4
.L_707:
        /*0008*/ 	.byte	0x01, 0x35
	.zero		2


	//----- nvinfo : EIATTR_PARAM_CBANK
	.align		4
        /*000c*/ 	.byte	0x04, 0x0a
        /*000e*/ 	.short	(.L_709 - .L_708)
	.align		4
.L_708:
        /*0010*/ 	.word	index@(.nv.constant0._Z31router_gemm_kernel_float_outputI13__nv_bfloat16Li128ELi8ELi5ELi256ELi7168EEvPfPKT_S4_)
        /*0014*/ 	.short	0x0160
        /*0016*/ 	.short	0x0018


	//----- nvinfo : EIATTR_CBANK_PARAM_SIZE
	.align		4
.L_709:
        /*0018*/ 	.byte	0x03, 0x19
        /*001a*/ 	.short	0x0018


	//----- nvinfo : EIATTR_KPARAM_INFO
	.align		4
        /*001c*/ 	.byte	0x04, 0x17
        /*001e*/ 	.short	(.L_711 - .L_710)
.L_710:
        /*0020*/ 	.word	0x00000000
        /*0024*/ 	.short	0x0002
        /*0026*/ 	.short	0x0010
        /*0028*/ 	.byte	0x00, 0xf0, 0x21, 0x00


	//----- nvinfo : EIATTR_KPARAM_INFO
	.align		4
.L_711:
        /*002c*/ 	.byte	0x04, 0x17
        /*002e*/ 	.short	(.L_713 - .L_712)
.L_712:
        /*0030*/ 	.word	0x00000000
        /*0034*/ 	.short	0x0001
        /*0036*/ 	.short	0x0008
        /*0038*/ 	.byte	0x00, 0xf0, 0x21, 0x00


	//----- nvinfo : EIATTR_KPARAM_INFO
	.align		4
.L_713:
        /*003c*/ 	.byte	0x04, 0x17
        /*003e*/ 	.short	(.L_715 - .L_714)
.L_714:
        /*0040*/ 	.word	0x00000000
        /*0044*/ 	.short	0x0000
        /*0046*/ 	.short	0x0000
        /*0048*/ 	.byte	0x00, 0xf0, 0x21, 0x00


	//----- nvinfo : EIATTR_MAXREG_COUNT
	.align		4
.L_715:
        /*004c*/ 	.byte	0x03, 0x1b
        /*004e*/ 	.short	0x00ff


	//----- nvinfo : EIATTR_NUM_BARRIERS
	.align		4
        /*0050*/ 	.byte	0x02, 0x4c
        /*0052*/ 	.byte	0x01
	.zero		1


	//----- nvinfo : EIATTR_MERCURY_ISA_VERSION
	.align		4
        /*0054*/ 	.byte	0x03, 0x5f
        /*0056*/ 	.short	0x0000


	//----- nvinfo : EIATTR_COOP_GROUP_MASK_REGIDS
	.align		4
        /*0058*/ 	.byte	0x04, 0x29
        /*005a*/ 	.short	(.L_717 - .L_716)


	//   ....[0]....
.L_716:
        /*005c*/ 	.word	0xffffffff


	//   ....[1]....
        /*0060*/ 	.word	0xffffffff


	//   ....[2]....
        /*0064*/ 	.word	0xffffffff


	//   ....[3]....
        /*0068*/ 	.word	0xffffffff


	//   ....[4]....
        /*006c*/ 	.word	0xffffffff


	//   ....[5]....
        /*0070*/ 	.word	0xffffffff


	//   ....[6]....
        /*0074*/ 	.word	0xffffffff


	//   ....[7]....
        /*0078*/ 	.word	0xffffffff


	//   ....[8]....
        /*007c*/ 	.word	0xffffffff


	//   ....[9]....
        /*0080*/ 	.word	0xffffffff


	//   ....[10]....
        /*0084*/ 	.word	0xffffffff


	//   ....[11]....
        /*0088*/ 	.word	0xffffffff


	//   ....[12]....
        /*008c*/ 	.word	0xffffffff


	//   ....[13]....
        /*0090*/ 	.word	0xffffffff


	//   ....[14]....
        /*0094*/ 	.word	0xffffffff


	//   ....[15]....
        /*0098*/ 	.word	0xffffffff


	//   ....[16]....
        /*009c*/ 	.word	0xffffffff


	//   ....[17]....
        /*00a0*/ 	.word	0xffffffff


	//   ....[18]....
        /*00a4*/ 	.word	0xffffffff


	//   ....[19]....
        /*00a8*/ 	.word	0xffffffff


	//   ....[20]....
        /*00ac*/ 	.word	0xffffffff


	//   ....[21]....
        /*00b0*/ 	.word	0xffffffff


	//   ....[22]....
        /*00b4*/ 	.word	0xffffffff


	//   ....[23]....
        /*00b8*/ 	.word	0xffffffff


	//   ....[24]....
        /*00bc*/ 	.word	0xffffffff


	//----- nvinfo : EIATTR_COOP_GROUP_INSTR_OFFSETS
	.align		4
.L_717:
        /*00c0*/ 	.byte	0x04, 0x28
        /*00c2*/ 	.short	(.L_719 - .L_718)


	//   ....[0]....
.L_718:
        /*00c4*/ 	.word	0x000029e0


	//   ....[1]....
        /*00c8*/ 	.word	0x00002a00


	//   ....[2]....
        /*00cc*/ 	.word	0x00002a10


	//   ....[3]....
        /*00d0*/ 	.word	0x00002a20


	//   ....[4]....
        /*00d4*/ 	.word	0x00002a30


	//   ....[5]....
        /*00d8*/ 	.word	0x00002a70


	//   ....[6]....
        /*00dc*/ 	.word	0x00002a90


	//   ....[7]....
        /*00e0*/ 	.word	0x00002ab0


	//   ....[8]....
        /*00e4*/ 	.word	0x00002ac0


	//   ....[9]....
        /*00e8*/ 	.word	0x00002ad0


	//   ....[10]....
        /*00ec*/ 	.word	0x00002b10


	//   ....[11]....
        /*00f0*/ 	.word	0x00002b30


	//   ....[12]....
        /*00f4*/ 	.word	0x00002b50


	//   ....[13]....
        /*00f8*/ 	.word	0x00002b60


	//   ....[14]....
        /*00fc*/ 	.word	0x00002b70


	//   ....[15]....
        /*0100*/ 	.word	0x00002bb0


	//   ....[16]....
        /*0104*/ 	.word	0x00002bd0


	//   ....[17]....
        /*0108*/ 	.word	0x00002bf0


	//   ....[18]....
        /*010c*/ 	.word	0x00002c00


	//   ....[19]....
        /*0110*/ 	.word	0x00002c10


	//   ....[20]....
        /*0114*/ 	.word	0x00002c60


	//   ....[21]....
        /*0118*/ 	.word	0x00002c80


	//   ....[22]....
        /*011c*/ 	.word	0x00002c90


	//   ....[23]....
        /*0120*/ 	.word	0x00002ca0


	//   ....[24]....
        /*0124*/ 	.word	0x00002cb0


	//----- nvinfo : EIATTR_EXIT_INSTR_OFFSETS
	.align		4
.L_719:
        /*0128*/ 	.byte	0x04, 0x1c
        /*012a*/ 	.short	(.L_721 - .L_720)


	//   ....[0]....
.L_720:
        /*012c*/ 	.word	0x00002dc0


	//   ....[1]....
        /*0130*/ 	.word	0x00002fd0


	//----- nvinfo : EIATTR_MAX_THREADS
	.align		4
.L_721:
        /*0134*/ 	.byte	0x04, 0x05
        /*0136*/ 	.short	(.L_723 - .L_722)
.L_722:
        /*0138*/ 	.word	0x00000080
        /*013c*/ 	.word	0x00000001
        /*0140*/ 	.word	0x00000001
.L_723:


//--------------------- .nv.info._Z31router_gemm_kernel_float_outputI13__nv_bfloat16Li128ELi8ELi4ELi256ELi7168EEvPfPKT_S4_ --------------------------
	.section	.nv.info._Z31router_gemm_kernel_float_outputI13__nv_bfloat16Li128ELi8ELi4ELi256ELi7168EEvPfPKT_S4_,"",@"SHT_CUDA_INFO"
	.sectionflags	@""
	.align	4


	//----- nvinfo : EIATTR_CUDA_API_VERSION
	.align		4
        /*0000*/ 	.byte	0x04, 0x37
        /*0002*/ 	.short	(.L_725 - .L_724)
.L_724:
        /*0004*/ 	.word	0x00000082


	//----- nvinfo : EIATTR_SW2861232_WAR
	.align		4
.L_725:
        /*0008*/ 	.byte	0x01, 0x35
	.zero		2


	//----- nvinfo : EIATTR_PARAM_CBANK
	.align		4
        /*000c*/ 	.byte	0x04, 0x0a
        /*000e*/ 	.short	(.L_727 - .L_726)
	.align		4
.L_726:
        /*0010*/ 	.word	index@(.nv.constant0._Z31router_gemm_kernel_float_outputI13__nv_bfloat16Li128ELi8ELi4ELi256ELi7168EEvPfPKT_S4_)
        /*0014*/ 	.short	0x0160
        /*0016*/ 	.short	0x0018


	//----- nvinfo : EIATTR_CBANK_PARAM_SIZE
	.align		4
.L_727:
        /*0018*/ 	.byte	0x03, 0x19
        /*001a*/ 	.short	0x0018


	//----- nvinfo : EIATTR_KPARAM_INFO
	.align		4
        /*001c*/ 	.byte	0x04, 0x17
        /*001e*/ 	.short	(.L_729 - .L_728)
.L_728:
        /*0020*/ 	.word	0x00000000
        /*0024*/ 	.short	0x0002
        /*0026*/ 	.short	0x0010
        /*0028*/ 	.byte	0x00, 0xf0, 0x21, 0x00


	//----- nvinfo : EIATTR_KPARAM_INFO
	.align		4
.L_729:
        /*002c*/ 	.byte	0x04, 0x17
        /*002e*/ 	.short	(.L_731 - .L_730)
.L_730:
        /*0030*/ 	.word	0x00000000
        /*0034*/ 	.short	0x0001
        /*0036*/ 	.short	0x0008
        /*0038*/ 	.byte	0x00, 0xf0, 0x21, 0x00


	//----- nvinfo : EIATTR_KPARAM_INFO
	.align		4
.L_731:
        /*003c*/ 	.byte	0x04, 0x17
        /*003e*/ 	.short	(.L_733 - .L_732)
.L_732:
        /*0040*/ 	.word	0x00000000
        /*0044*/ 	.short	0x0000
        /*0046*/ 	.short	0x0000
        /*0048*/ 	.byte	0x00, 0xf0, 0x21, 0x00


	//----- nvinfo : EIATTR_MAXREG_COUNT
	.align		4
.L_733:
        /*004c*/ 	.byte	0x03, 0x1b
        /*004e*/ 	.short	0x00ff


	//----- nvinfo : EIATTR_NUM_BARRIERS
	.align		4
        /*0050*/ 	.byte	0x02, 0x4c
        /*0052*/ 	.byte	0x01
	.zero		1


	//----- nvinfo : EIATTR_MERCURY_ISA_VERSION
	.align		4
        /*0054*/ 	.byte	0x03, 0x5f
        /*0056*/ 	.short	0x0000


	//----- nvinfo : EIATTR_COOP_GROUP_MASK_REGIDS
	.align		4
        /*0058*/ 	.byte	0x04, 0x29
        /*005a*/ 	.short	(.L_735 - .L_734)


	//   ....[0]....
.L_734:
        /*005c*/ 	.word	0xffffffff


	//   ....[1]....
        /*0060*/ 	.word	0xffffffff


	//   ....[2]....
        /*0064*/ 	.word	0xffffffff


	//   ....[3]....
        /*0068*/ 	.word	0xffffffff


	//   ....[4]....
        /*006c*/ 	.word	0xffffffff


	//   ....[5]....
        /*0070*/ 	.word	0xffffffff


	//   ....[6]....
        /*0074*/ 	.word	0xffffffff


	//   ....[7]....
        /*0078*/ 	.word	0xffffffff


	//   ....[8]....
        /*007c*/ 	.word	0xffffffff


	//   ....[9]....
        /*0080*/ 	.word	0xffffffff


	//   ....[10]....
        /*0084*/ 	.word	0xffffffff


	//   ....[11]....
        /*0088*/ 	.word	0xffffffff


	//   ....[12]....
        /*008c*/ 	.word	0xffffffff


	//   ....[13]....
        /*0090*/ 	.word	0xffffffff


	//   ....[14]....
        /*0094*/ 	.word	0xffffffff


	//   ....[15]....
        /*0098*/ 	.word	0xffffffff


	//   ....[16]....
        /*009c*/ 	.word	0xffffffff


	//   ....[17]....
        /*00a0*/ 	.word	0xffffffff


	//   ....[18]....
        /*00a4*/ 	.word	0xffffffff


	//   ....[19]....
        /*00a8*/ 	.word	0xffffffff


	//----- nvinfo : EIATTR_COOP_GROUP_INSTR_OFFSETS
	.align		4
.L_735:
        /*00ac*/ 	.byte	0x04, 0x28
        /*00ae*/ 	.short	(.L_737 - .L_736)


	//   ....[0]....
.L_736:
        /*00b0*/ 	.word	0x00002280


	//   ....[1]....
        /*00b4*/ 	.word	0x00002290


	//   ....[2]....
        /*00b8*/ 	.word	0x000022a0


	//   ....[3]....
        /*00bc*/ 	.word	0x000022b0


	//   ....[4]....
        /*00c0*/ 	.word	0x00002300


	//   ....[5]....
        /*00c4*/ 	.word	0x00002310


	//   ....[6]....
        /*00c8*/ 	.word	0x00002320


	//   ....[7]....
        /*00cc*/ 	.word	0x00002330


	//   ....[8]....
        /*00d0*/ 	.word	0x00002380


	//   ....[9]....
        /*00d4*/ 	.word	0x00002390


	//   ....[10]....
        /*00d8*/ 	.word	0x000023a0


	//   ....[11]....
        /*00dc*/ 	.word	0x000023b0


	//   ....[12]....
        /*00e0*/ 	.word	0x00002400


	//   ....[13]....
        /*00e4*/ 	.word	0x00002410


	//   ....[14]....
        /*00e8*/ 	.word	0x00002420


	//   ....[15]....
        /*00ec*/ 	.word	0x00002430


	//   ....[16]....
        /*00f0*/ 	.word	0x00002480


	//   ....[17]....
        /*00f4*/ 	.word	0x00002490


	//   ....[18]....
        /*00f8*/ 	.word	0x000024a0


	//   ....[19]....
        /*00fc*/ 	.word	0x000024b0


	//----- nvinfo : EIATTR_EXIT_INSTR_OFFSETS
	.align		4
.L_737:
        /*0100*/ 	.byte	0x04, 0x1c
        /*0102*/ 	.short	(.L_739 - .L_738)


	//   ....[0]....
.L_738:
        /*0104*/ 	.word	0x000025a0


	//   ....[1]....
        /*0108*/ 	.word	0x00002750


	//----- nvinfo : EIATTR_MAX_THREADS
	.align		4
.L_739:
        /*010c*/ 	.byte	0x04, 0x05
        /*010e*/ 	.short	(.L_741 - .L_740)
.L_740:
        /*0110*/ 	.word	0x00000080
        /*0114*/ 	.word	0x00000001
        /*0118*/ 	.word	0x00000001
.L_741:


//--------------------- .nv.info._Z31router_gemm_kernel_float_outputI13__nv_bfloat16Li128ELi8ELi3ELi256ELi7168EEvPfPKT_S4_ --------------------------
	.section	.nv.info._Z31router_gemm_kernel_float_outputI13__nv_bfloat16Li128ELi8ELi3ELi256ELi7168EEvPfPKT_S4_,"",@"SHT_CUDA_INFO"
	.sectionflags	@""
	.align	4


	//----- nvinfo : EIATTR_CUDA_API_VERSION
	.align		4
        /*0000*/ 	.byte	0x04, 0x37
        /*0002*/ 	.short	(.L_743 - .L_742)
.L_742:
        /*0004*/ 	.word	0x00000082


	//----- nvinfo : EIATTR_SW2861232_WAR
	.align		4
.L_743:
        /*0008*/ 	.byte	0x01, 0x35
	.zero		2


	//----- nvinfo : EIATTR_PARAM_CBANK
	.align		4
        /*000c*/ 	.byte	0x04, 0x0a
        /*000e*/ 	.short	(.L_745 - .L_744)
	.align		4
.L_744:
        /*0010*/ 	.word	index@(.nv.constant0._Z31router_gemm_kernel_float_outputI13__nv_bfloat16Li128ELi8ELi3ELi256ELi7168EEvPfPKT_S4_)
        /*0014*/ 	.short	0x0160
        /*0016*/ 	.short	0x0018


	//----- nvinfo : EIATTR_CBANK_PARAM_SIZE
	.align		4
.L_745:
        /*0018*/ 	.byte	0x03, 0x19
        /*001a*/ 	.short	0x0018


	//----- nvinfo : EIATTR_KPARAM_INFO
	.align		4
        /*001c*/ 	.byte	0x04, 0x17
        /*001e*/ 	.short	(.L_747 - .L_746)
.L_746:
        /*0020*/ 	.word	0x00000000
        /*0024*/ 	.short	0x0002
        /*0026*/ 	.short	0x0010
        /*0028*/ 	.byte	0x00, 0xf0, 0x21, 0x00


	//----- nvinfo : EIATTR_KPARAM_INFO
	.align		4
.L_747:
        /*002c*/ 	.byte	0x04, 0x17
        /*002e*/ 	.short	(.L_749 - .L_748)
.L_748:
        /*0030*/ 	.word	0x00000000
        /*0034*/ 	.short	0x0001
        /*0036*/ 	.short	0x0008
        /*0038*/ 	.byte	0x00, 0xf0, 0x21, 0x00


	//----- nvinfo : EIATTR_KPARAM_INFO
	.align		4
.L_749:
        /*003c*/ 	.byte	0x04, 0x17
        /*003e*/ 	.short	(.L_751 - .L_750)
.L_750:
        /*0040*/ 	.word	0x00000000
        /*0044*/ 	.short	0x0000
        /*0046*/ 	.short	0x0000
        /*0048*/ 	.byte	0x00, 0xf0, 0x21, 0x00


	//----- nvinfo : EIATTR_MAXREG_COUNT
	.align		4
.L_751:
        /*004c*/ 	.byte	0x03, 0x1b
        /*004e*/ 	.short	0x00ff


	//----- nvinfo : EIATTR_NUM_BARRIERS
	.align		4
        /*0050*/ 	.byte	0x02, 0x4c
        /*0052*/ 	.byte	0x01
	.zero		1


	//----- nvinfo : EIATTR_MERCURY_ISA_VERSION
	.align		4
        /*0054*/ 	.byte	0x03, 0x5f
        /*0056*/ 	.short	0x0000


	//----- nvinfo : EIATTR_COOP_GROUP_MASK_REGIDS
	.align		4
        /*0058*/ 	.byte	0x04, 0x29
        /*005a*/ 	.short	(.L_753 - .L_752)


	//   ....[0]....
.L_752:
        /*005c*/ 	.word	0xffffffff


	//   ....[1]....
        /*0060*/ 	.word	0xffffffff


	//   ....[2]....
        /*0064*/ 	.word	0xffffffff


	//   ....[3]....
        /*0068*/ 	.word	0xffffffff


	//   ....[4]....
        /*006c*/ 	.word	0xffffffff


	//   ....[5]....
        /*0070*/ 	.word	0xffffffff


	//   ....[6]....
        /*0074*/ 	.word	0xffffffff


	//   ....[7]....
        /*0078*/ 	.word	0xffffffff


	//   ....[8]....
        /*007c*/ 	.word	0xffffffff


	//   ....[9]....
        /*0080*/ 	.word	0xffffffff


	//   ....[10]....
        /*0084*/ 	.word	0xffffffff


	//   ....[11]....
        /*0088*/ 	.word	0xffffffff


	//   ....[12]....
        /*008c*/ 	.word	0xffffffff


	//   ....[13]....
        /*0090*/ 	.word	0xffffffff


	//   ....[14]....
        /*0094*/ 	.word	0xffffffff


	//----- nvinfo : EIATTR_COOP_GROUP_INSTR_OFFSETS
	.align		4
.L_753:
        /*0098*/ 	.byte	0x04, 0x28
        /*009a*/ 	.short	(.L_755 - .L_754)


	//   ....[0]....
.L_754:
        /*009c*/ 	.word	0x00001b10


	//   ....[1]....
        /*00a0*/ 	.word	0x00001b20


	//   ....[2]....
        /*00a4*/ 	.word	0x00001b30


	//   ....[3]....
        /*00a8*/ 	.word	0x00001b70


	//   ....[4]....
        /*00ac*/ 	.word	0x00001b80


	//   ....[5]....
        /*00b0*/ 	.word	0x00001b90


	//   ....[6]....
        /*00b4*/ 	.word	0x00001bd0


	//   ....[7]....
        /*00b8*/ 	.word	0x00001be0


	//   ....[8]....
        /*00bc*/ 	.word	0x00001bf0


	//   ....[9]....
        /*00c0*/ 	.word	0x00001c30


	//   ....[10]....
        /*00c4*/ 	.word	0x00001c40


	//   ....[11]....
        /*00c8*/ 	.word	0x00001c50


	//   ....[12]....
        /*00cc*/ 	.word	0x00001c90


	//   ....[13]....
        /*00d0*/ 	.word	0x00001ca0


	//   ....[14]....
        /*00d4*/ 	.word	0x00001cb0


	//----- nvinfo : EIATTR_EXIT_INSTR_OFFSETS
	.align		4
.L_755:
        /*00d8*/ 	.byte	0x04, 0x1c
        /*00da*/ 	.short	(.L_757 - .L_756)


	//   ....[0]....
.L_756:
        /*00dc*/ 	.word	0x00001d80


	//   ....[1]....
        /*00e0*/ 	.word	0x00001ed0


	//----- nvinfo : EIATTR_MAX_THREADS
	.align		4
.L_757:
        /*00e4*/ 	.byte	0x04, 0x05
        /*00e6*/ 	.short	(.L_759 - .L_758)
.L_758:
        /*00e8*/ 	.word	0x00000080
        /*00ec*/ 	.word	0x00000001
        /*00f0*/ 	.word	0x00000001
.L_759:


//--------------------- .nv.info._Z31router_gemm_kernel_float_outputI13__nv_bfloat16Li128ELi8ELi2ELi256ELi7168EEvPfPKT_S4_ --------------------------
	.section	.nv.info._Z31router_gemm_kernel_float_outputI13__nv_bfloat16Li128ELi8ELi2ELi256ELi7168EEvPfPKT_S4_,"",@"SHT_CUDA_INFO"
	.sectionflags	@""
	.align	4


	//----- nvinfo : EIATTR_CUDA_API_VERSION
	.align		4
        /*0000*/ 	.byte	0x04, 0x37
        /*0002*/ 	.short	(.L_761 - .L_760)
.L_760:
        /*0004*/ 	.word	0x00000082


	//----- nvinfo : EIATTR_SW2861232_WAR
	.align		4
.L_761:
        /*0008*/ 	.byte	0x01, 0x35
	.zero		2


	//----- nvinfo : EIATTR_PARAM_CBANK
	.align		4
        /*000c*/ 	.byte	0x04, 0x0a
        /*000e*/ 	.short	(.L_763 - .L_762)
	.align		4
.L_762:
        /*0010*/ 	.word	index@(.nv.constant0._Z31router_gemm_kernel_float_outputI13__nv_bfloat16Li128ELi8ELi2ELi256ELi7168EEvPfPKT_S4_)
        /*0014*/ 	.short	0x0160
        /*0016*/ 	.short	0x0018


	//----- nvinfo : EIATTR_CBANK_PARAM_SIZE
	.align		4
.L_763:
        /*0018*/ 	.byte	0x03, 0x19
        /*001a*/ 	.short	0x0018


	//----- nvinfo : EIATTR_KPARAM_INFO
	.align		4
        /*001c*/ 	.byte	0x04, 0x17
        /*001e*/ 	.short	(.L_765 - .L_764)
.L_764:
        /*0020*/ 	.word	0x00000000
        /*0024*/ 	.short	0x0002
        /*0026*/ 	.short	0x0010
        /*0028*/ 	.byte	0x00, 0xf0, 0x21, 0x00


	//----- nvinfo : EIATTR_KPARAM_INFO
	.align		4
.L_765:
        /*002c*/ 	.byte	0x04, 0x17
        /*002e*/ 	.short	(.L_767 - .L_766)
.L_766:
        /*0030*/ 	.word	0x00000000
        /*0034*/ 	.short	0x0001
        /*0036*/ 	.short	0x0008
        /*0038*/ 	.byte	0x00, 0xf0, 0x21, 0x00


	//----- nvinfo : EIATTR_KPARAM_INFO
	.align		4
.L_767:
        /*003c*/ 	.byte	0x04, 0x17
        /*003e*/ 	.short	(.L_769 - .L_768)
.L_768:
        /*0040*/ 	.word	0x00000000
        /*0044*/ 	.short	0x0000
        /*0046*/ 	.short	0x0000
        /*0048*/ 	.byte	0x00, 0xf0, 0x21, 0x00


	//----- nvinfo : EIATTR_MAXREG_COUNT
	.align		4
.L_769:
        /*004c*/ 	.byte	0x03, 0x1b
        /*004e*/ 	.short	0x00ff


	//----- nvinfo : EIATTR_NUM_BARRIERS
	.align		4
        /*0050*/ 	.byte	0x02, 0x4c
        /*0052*/ 	.byte	0x01
	.zero		1


	//----- nvinfo : EIATTR_MERCURY_ISA_VERSION
	.align		4
        /*0054*/ 	.byte	0x03, 0x5f
        /*0056*/ 	.short	0x0000


	//----- nvinfo : EIATTR_COOP_GROUP_MASK_REGIDS
	.align		4
        /*0058*/ 	.byte	0x04, 0x29
        /*005a*/ 	.short	(.L_771 - .L_770)


	//   ....[0]....
.L_770:
        /*005c*/ 	.word	0xffffffff


	//   ....[1]....
        /*0060*/ 	.word	0xffffffff


	//   ....[2]....
        /*0064*/ 	.word	0xffffffff


	//   ....[3]....
        /*0068*/ 	.word	0xffffffff


	//   ....[4]....
        /*006c*/ 	.word	0xffffffff


	//   ....[5]....
        /*0070*/ 	.word	0xffffffff


	//   ....[6]....
        /*0074*/ 	.word	0xffffffff


	//   ....[7]....
        /*0078*/ 	.word	0xffffffff


	//   ....[8]....
        /*007c*/ 	.word	0xffffffff


	//   ....[9]....
        /*0080*/ 	.word	0xffffffff


	//----- nvinfo : EIATTR_COOP_GROUP_INSTR_OFFSETS
	.align		4
.L_771:
        /*0084*/ 	.byte	0x04, 0x28
        /*0086*/ 	.short	(.L_773 - .L_772)


	//   ....[0]....
.L_772:
        /*0088*/ 	.word	0x000013a0


	//   ....[1]....
        /*008c*/ 	.word	0x000013b0


	//   ....[2]....
        /*0090*/ 	.word	0x000013e0


	//   ....[3]....
        /*0094*/ 	.word	0x000013f0


	//   ....[4]....
        /*0098*/ 	.word	0x00001420


	//   ....[5]....
        /*009c*/ 	.word	0x00001430


	//   ....[6]....
        /*00a0*/ 	.word	0x00001460


	//   ....[7]....
        /*00a4*/ 	.word	0x00001470


	//   ....[8]....
        /*00a8*/ 	.word	0x000014b0


	//   ....[9]....
        /*00ac*/ 	.word	0x000014c0


	//----- nvinfo : EIATTR_EXIT_INSTR_OFFSETS
	.align		4
.L_773:
        /*00b0*/ 	.byte	0x04, 0x1c
        /*00b2*/ 	.short	(.L_775 - .L_774)


	//   ....[0]....
.L_774:
        /*00b4*/ 	.word	0x00001560


	//   ....[1]....
        /*00b8*/ 	.word	0x00001650


	//----- nvinfo : EIATTR_MAX_THREADS
	.align		4
.L_775:
        /*00bc*/ 	.byte	0x04, 0x05
        /*00be*/ 	.short	(.L_777 - .L_776)
.L_776:
        /*00c0*/ 	.word	0x00000080
        /*00c4*/ 	.word	0x00000001
        /*00c8*/ 	.word	0x00000001
.L_777:


//--------------------- .nv.info._Z31router_gemm_kernel_float_outputI13__nv_bfloat16Li128ELi8ELi1ELi256ELi7168EEvPfPKT_S4_ --------------------------
	.section	.nv.info._Z31router_gemm_kernel_float_outputI13__nv_bfloat16Li128ELi8ELi1ELi256ELi7168EEvPfPKT_S4_,"",@"SHT_CUDA_INFO"
	.sectionflags	@""
	.align	4


	//----- nvinfo : EIATTR_CUDA_API_VERSION
	.align		4
        /*0000*/ 	.byte	0x04, 0x37
        /*0002*/ 	.short	(.L_779 - .L_778)
.L_778:
        /*0004*/ 	.word	0x00000082


	//----- nvinfo : EIATTR_SW2861232_WAR
	.align		4
.L_779:
        /*0008*/ 	.byte	0x01, 0x35
	.zero		2


	//----- nvinfo : EIATTR_PARAM_CBANK
	.align		4
        /*000c*/ 	.byte	0x04, 0x0a
        /*000e*/ 	.short	(.L_781 - .L_780)
	.align		4
.L_780:
        /*0010*/ 	.word	index@(.nv.constant0._Z31router_gemm_kernel_float_outputI13__nv_bfloat16Li128ELi8ELi1ELi256ELi7168EEvPfPKT_S4_)
        /*0014*/ 	.short	0x0160
        /*0016*/ 	.short	0x0018


	//----- nvinfo : EIATTR_CBANK_PARAM_SIZE
	.align		4
.L_781:
        /*0018*/ 	.byte	0x03, 0x19
        /*001a*/ 	.short	0x0018


	//----- nvinfo : EIATTR_KPARAM_INFO
	.align		4
        /*001c*/ 	.byte	0x04, 0x17
        /*001e*/ 	.short	(.L_783 - .L_782)
.L_782:
        /*0020*/ 	.word	0x00000000
        /*0024*/ 	.short	0x0002
        /*0026*/ 	.short	0x0010
        /*0028*/ 	.byte	0x00, 0xf0, 0x21, 0x00


	//----- nvinfo : EIATTR_KPARAM_INFO
	.align		4
.L_783:
        /*002c*/ 	.byte	0x04, 0x17
        /*002e*/ 	.short	(.L_785 - .L_784)
.L_784:
        /*0030*/ 	.word	0x00000000
        /*0034*/ 	.short	0x0001
        /*0036*/ 	.short	0x0008
        /*0038*/ 	.byte	0x00, 0xf0, 0x21, 0x00


	//----- nvinfo : EIATTR_KPARAM_INFO
	.align		4
.L_785:
        /*003c*/ 	.byte	0x04, 0x17
        /*003e*/ 	.short	(.L_787 - .L_786)
.L_786:
        /*0040*/ 	.word	0x00000000
        /*0044*/ 	.short	0x0000
        /*0046*/ 	.short	0x0000
        /*0048*/ 	.byte	0x00, 0xf0, 0x21, 0x00


	//----- nvinfo : EIATTR_MAXREG_COUNT
	.align		4
.L_787:
        /*004c*/ 	.byte	0x03, 0x1b
        /*004e*/ 	.short	0x00ff


	//----- nvinfo : EIATTR_NUM_BARRIERS
	.align		4
        /*0050*/ 	.byte	0x02, 0x4c
        /*0052*/ 	.byte	0x01
	.zero		1


	//----- nvinfo : EIATTR_MERCURY_ISA_VERSION
	.align		4
        /*0054*/ 	.byte	0x03, 0x5f
        /*0056*/ 	.short	0x0000


	//----- nvinfo : EIATTR_COOP_GROUP_MASK_REGIDS
	.align		4
        /*0058*/ 	.byte	0x04, 0x29
        /*005a*/ 	.short	(.L_789 - .L_788)


	//   ....[0]....
.L_788:
        /*005c*/ 	.word	0xffffffff


	//   ....[1]....
        /*0060*/ 	.word	0xffffffff


	//   ....[2]....
        /*0064*/ 	.word	0xffffffff


	//   ....[3]....
        /*0068*/ 	.word	0xffffffff


	//   ....[4]....
        /*006c*/ 	.word	0xffffffff


	//----- nvinfo : EIATTR_COOP_GROUP_INSTR_OFFSETS
	.align		4
.L_789:
        /*0070*/ 	.byte	0x04, 0x28
        /*0072*/ 	.short	(.L_791 - .L_790)


	//   ....[0]....
.L_790:
        /*0074*/ 	.word	0x00000c30


	//   ....[1]....
        /*0078*/ 	.word	0x00000c50


	//   ....[2]....
        /*007c*/ 	.word	0x00000c70


	//   ....[3]....
        /*0080*/ 	.word	0x00000c90


	//   ....[4]....
        /*0084*/ 	.word	0x00000cc0


	//----- nvinfo : EIATTR_EXIT_INSTR_OFFSETS
	.align		4
.L_791:
        /*0088*/ 	.byte	0x04, 0x1c
        /*008a*/ 	.short	(.L_793 - .L_792)


	//   ....[0]....
.L_792:
        /*008c*/ 	.word	0x00000d40


	//   ....[1]....
        /*0090*/ 	.word	0x00000dd0


	//----- nvinfo : EIATTR_MAX_THREADS
	.align		4
.L_793:
        /*0094*/ 	.byte	0x04, 0x05
        /*0096*/ 	.short	(.L_795 - .L_794)
.L_794:
        /*0098*/ 	.word	0x00000080
        /*009c*/ 	.word	0x00000001
        /*00a0*/ 	.word	0x00000001
.L_795:


//--------------------- .nv.callgraph             --------------------------
	.section	.nv.callgraph,"",@"SHT_CUDA_CALLGRAPH"
	.align	4
	.sectionentsize	8
	.align		4
        /*0000*/ 	.word	0x00000000
	.align		4
        /*0004*/ 	.word	0xffffffff
	.align		4
        /*0008*/ 	.word	0x00000000
	.align		4
        /*000c*/ 	.word	0xfffffffe
	.align		4
        /*0010*/ 	.word	0x00000000
	.align		4
        /*0014*/ 	.word	0xfffffffd
	.align		4
        /*0018*/ 	.word	0x00000000
	.align		4
        /*001c*/ 	.word	0xfffffffc


//--------------------- .nv.rel.action            --------------------------
	.section	.nv.rel.action,"",@"SHT_CUDA_RELOCINFO"
	.align	8
	.sectionentsize	8
        /*0000*/ 	.byte	0x73, 0x00, 0x00, 0x00, 0x00, 0x00, 0x00, 0x00, 0x00, 0x00, 0x00, 0x11, 0x25, 0x00, 0x05, 0x36


//--------------------- .nv.constant4             --------------------------
	.section	.nv.constant4,"a",@progbits
	.align	8
	.align		8
.nv.constant4:
        /*0000*/ 	.dword	_ZN65_INTERNAL_cc3c4f23_29_dsv3_router_gemm_float_out_cu_80ed9e0e_34754cuda3std3__45__cpo5beginE
	.align		8
        /*0008*/ 	.dword	_ZN65_INTERNAL_cc3c4f23_29_dsv3_router_gemm_float_out_cu_80ed9e0e_34754cuda3std3__45__cpo3endE
	.align		8
        /*0010*/ 	.dword	_ZN65_INTERNAL_cc3c4f23_29_dsv3_router_gemm_float_out_cu_80ed9e0e_34754cuda3std3__45__cpo6cbeginE
	.align		8
        /*0018*/ 	.dword	_ZN65_INTERNAL_cc3c4f23_29_dsv3_router_gemm_float_out_cu_80ed9e0e_34754cuda3std3__45__cpo4cendE
	.align		8
        /*0020*/ 	.dword	_ZN65_INTERNAL_cc3c4f23_29_dsv3_router_gemm_float_out_cu_80ed9e0e_34754cuda3std3__45__cpo6rbeginE
	.align		8
        /*0028*/ 	.dword	_ZN65_INTERNAL_cc3c4f23_29_dsv3_router_gemm_float_out_cu_80ed9e0e_34754cuda3std3__45__cpo4rendE
	.align		8
        /*0030*/ 	.dword	_ZN65_INTERNAL_cc3c4f23_29_dsv3_router_gemm_float_out_cu_80ed9e0e_34754cuda3std3__45__cpo7crbeginE
	.align		8
        /*0038*/ 	.dword	_ZN65_INTERNAL_cc3c4f23_29_dsv3_router_gemm_float_out_cu_80ed9e0e_34754cuda3std3__45__cpo5crendE
	.align		8
        /*0040*/ 	.dword	_ZN65_INTERNAL_cc3c4f23_29_dsv3_router_gemm_float_out_cu_80ed9e0e_34754cuda3std3__467_GLOBAL__N__cc3c4f23_29_dsv3_router_gemm_float_out_cu_80ed9e0e_34756ignoreE
	.align		8
        /*0048*/ 	.dword	_ZN65_INTERNAL_cc3c4f23_29_dsv3_router_gemm_float_out_cu_80ed9e0e_34754cuda3std3__419piecewise_constructE
	.align		8
        /*0050*/ 	.dword	_ZN65_INTERNAL_cc3c4f23_29_dsv3_router_gemm_float_out_cu_80ed9e0e_34754cuda3std3__48in_placeE
	.align		8
        /*0058*/ 	.dword	_ZN65_INTERNAL_cc3c4f23_29_dsv3_router_gemm_float_out_cu_80ed9e0e_34754cuda3std3__420unreachable_sentinelE
	.align		8
        /*0060*/ 	.dword	_ZN65_INTERNAL_cc3c4f23_29_dsv3_router_gemm_float_out_cu_80ed9e0e_34754cuda3std6ranges3__45__cpo4swapE
	.align		8
        /*0068*/ 	.dword	_ZN65_INTERNAL_cc3c4f23_29_dsv3_router_gemm_float_out_cu_80ed9e0e_34754cuda3std6ranges3__45__cpo9iter_moveE
	.align		8
        /*0070*/ 	.dword	_ZN65_INTERNAL_cc3c4f23_29_dsv3_router_gemm_float_out_cu_80ed9e0e_34754cuda3std6ranges3__45__cpo5beginE
	.align		8
        /*0078*/ 	.dword	_ZN65_INTERNAL_cc3c4f23_29_dsv3_router_gemm_float_out_cu_80ed9e0e_34754cuda3std6ranges3__45__cpo3endE
	.align		8
        /*0080*/ 	.dword	_ZN65_INTERNAL_cc3c4f23_29_dsv3_router_gemm_float_out_cu_80ed9e0e_34754cuda3std6ranges3__45__cpo6cbeginE
	.align		8
        /*0088*/ 	.dword	_ZN65_INTERNAL_cc3c4f23_29_dsv3_router_gemm_float_out_cu_80ed9e0e_34754cuda3std6ranges3__45__cpo4cendE
	.align		8
        /*0090*/ 	.dword	_ZN65_INTERNAL_cc3c4f23_29_dsv3_router_gemm_float_out_cu_80ed9e0e_34754cuda3std6ranges3__45__cpo7advanceE
	.align		8
        /*0098*/ 	.dword	_ZN65_INTERNAL_cc3c4f23_29_dsv3_router_gemm_float_out_cu_80ed9e0e_34754cuda3std6ranges3__45__cpo9iter_swapE
	.align		8
        /*00a0*/ 	.dword	_ZN65_INTERNAL_cc3c4f23_29_dsv3_router_gemm_float_out_cu_80ed9e0e_34754cuda3std6ranges3__45__cpo4nextE
	.align		8
        /*00a8*/ 	.dword	_ZN65_INTERNAL_cc3c4f23_29_dsv3_router_gemm_float_out_cu_80ed9e0e_34754cuda3std6ranges3__45__cpo4prevE
	.align		8
        /*00b0*/ 	.dword	_ZN65_INTERNAL_cc3c4f23_29_dsv3_router_gemm_float_out_cu_80ed9e0e_34754cuda3std6ranges3__45__cpo4dataE
	.align		8
        /*00b8*/ 	.dword	_ZN65_INTERNAL_cc3c4f23_29_dsv3_router_gemm_float_out_cu_80ed9e0e_34754cuda3std6ranges3__45__cpo5cdataE
	.align		8
        /*00c0*/ 	.dword	_ZN65_INTERNAL_cc3c4f23_29_dsv3_router_gemm_float_out_cu_80ed9e0e_34754cuda3std6ranges3__45__cpo4sizeE
	.align		8
        /*00c8*/ 	.dword	_ZN65_INTERNAL_cc3c4f23_29_dsv3_router_gemm_float_out_cu_80ed9e0e_34754cuda3std6ranges3__45__cpo5ssizeE
	.align		8
        /*00d0*/ 	.dword	_ZN65_INTERNAL_cc3c4f23_29_dsv3_router_gemm_float_out_cu_80ed9e0e_34754cuda3std6ranges3__45__cpo8distanceE
	.align		8
        /*00d8*/ 	.dword	_ZN65_INTERNAL_cc3c4f23_29_dsv3_router_gemm_float_out_cu_80ed9e0e_34756thrust23THRUST_300001_SM_800_NS6system6detail10sequential3seqE


//--------------------- .nv.constant0._Z31router_gemm_kernel_float_outputI13__nv_bfloat16Li128ELi8ELi16ELi384ELi7168EEvPfPKT_S4_ --------------------------
	.section	.nv.constant0._Z31router_gemm_kernel_float_outputI13__nv_bfloat16Li128ELi8ELi16ELi384ELi7168EEvPfPKT_S4_,"a",@progbits
	.sectionflags	@""
	.align	4
.nv.constant0._Z31router_gemm_kernel_float_outputI13__nv_bfloat16Li128ELi8ELi16ELi384ELi7168EEvPfPKT_S4_:
	.zero		376


//--------------------- .nv.constant0._Z31router_gemm_kernel_float_outputI13__nv_bfloat16Li128ELi8ELi15ELi384ELi7168EEvPfPKT_S4_ --------------------------
	.section	.nv.constant0._Z31router_gemm_kernel_float_outputI13__nv_bfloat16Li128ELi8ELi15ELi384ELi7168EEvPfPKT_S4_,"a",@progbits
	.sectionflags	@""
	.align	4
.nv.constant0._Z31router_gemm_kernel_float_outputI13__nv_bfloat16Li128ELi8ELi15ELi384ELi7168EEvPfPKT_S4_:
	.zero		376


//--------------------- .nv.constant0._Z31router_gemm_kernel_float_outputI13__nv_bfloat16Li128ELi8ELi14ELi384ELi7168EEvPfPKT_S4_ --------------------------
	.section	.nv.constant0._Z31router_gemm_kernel_float_outputI13__nv_bfloat16Li128ELi8ELi14ELi384ELi7168EEvPfPKT_S4_,"a",@progbits
	.sectionflags	@""
	.align	4
.nv.constant0._Z31router_gemm_kernel_float_outputI13__nv_bfloat16Li128ELi8ELi14ELi384ELi7168EEvPfPKT_S4_:
	.zero		376


//--------------------- .nv.constant0._Z31router_gemm_kernel_float_outputI13__nv_bfloat16Li128ELi8ELi13ELi384ELi7168EEvPfPKT_S4_ --------------------------
	.section	.nv.constant0._Z31router_gemm_kernel_float_outputI13__nv_bfloat16Li128ELi8ELi13ELi384ELi7168EEvPfPKT_S4_,"a",@progbits
	.sectionflags	@""
	.align	4
.nv.constant0._Z31router_gemm_kernel_float_outputI13__nv_bfloat16Li128ELi8ELi13ELi384ELi7168EEvPfPKT_S4_:
	.zero		376


//--------------------- .nv.constant0._Z31router_gemm_kernel_float_outputI13__nv_bfloat16Li128ELi8ELi12ELi384ELi7168EEvPfPKT_S4_ --------------------------
	.section	.nv.constant0._Z31router_gemm_kernel_float_outputI13__nv_bfloat16Li128ELi8ELi12ELi384ELi7168EEvPfPKT_S4_,"a",@progbits
	.sectionflags	@""
	.align	4
.nv.constant0._Z31router_gemm_kernel_float_outputI13__nv_bfloat16Li128ELi8ELi12ELi384ELi7168EEvPfPKT_S4_:
	.zero		376


//--------------------- .nv.constant0._Z31router_gemm_kernel_float_outputI13__nv_bfloat16Li128ELi8ELi11ELi384ELi7168EEvPfPKT_S4_ --------------------------
	.section	.nv.constant0._Z31router_gemm_kernel_float_outputI13__nv_bfloat16Li128ELi8ELi11ELi384ELi7168EEvPfPKT_S4_,"a",@progbits
	.sectionflags	@""
	.align	4
.nv.constant0._Z31router_gemm_kernel_float_outputI13__nv_bfloat16Li128ELi8ELi11ELi384ELi7168EEvPfPKT_S4_:
	.zero		376


//--------------------- .nv.constant0._Z31router_gemm_kernel_float_outputI13__nv_bfloat16Li128ELi8ELi10ELi384ELi7168EEvPfPKT_S4_ --------------------------
	.section	.nv.constant0._Z31router_gemm_kernel_float_outputI13__nv_bfloat16Li128ELi8ELi10ELi384ELi7168EEvPfPKT_S4_,"a",@progbits
	.sectionflags	@""
	.align	4
.nv.constant0._Z31router_gemm_kernel_float_outputI13__nv_bfloat16Li128ELi8ELi10ELi384ELi7168EEvPfPKT_S4_:
	.zero		376


//--------------------- .nv.constant0._Z31router_gemm_kernel_float_outputI13__nv_bfloat16Li128ELi8ELi9ELi384ELi7168EEvPfPKT_S4_ --------------------------
	.section	.nv.constant0._Z31router_gemm_kernel_float_outputI13__nv_bfloat16Li128ELi8ELi9ELi384ELi7168EEvPfPKT_S4_,"a",@progbits
	.sectionflags	@""
	.align	4
.nv.constant0._Z31router_gemm_kernel_float_outputI13__nv_bfloat16Li128ELi8ELi9ELi384ELi7168EEvPfPKT_S4_:
	.zero		376


//--------------------- .nv.constant0._Z31router_gemm_kernel_float_outputI13__nv_bfloat16Li128ELi8ELi8ELi384ELi7168EEvPfPKT_S4_ --------------------------
	.section	.nv.constant0._Z31router_gemm_kernel_float_outputI13__nv_bfloat16Li128ELi8ELi8ELi384ELi7168EEvPfPKT_S4_,"a",@progbits
	.sectionflags	@""
	.align	4
.nv.constant0._Z31router_gemm_kernel_float_outputI13__nv_bfloat16Li128ELi8ELi8ELi384ELi7168EEvPfPKT_S4_:
	.zero		376


//--------------------- .nv.constant0._Z31router_gemm_kernel_float_outputI13__nv_bfloat16Li128ELi8ELi7ELi384ELi7168EEvPfPKT_S4_ --------------------------
	.section	.nv.constant0._Z31router_gemm_kernel_float_outputI13__nv_bfloat16Li128ELi8ELi7ELi384ELi7168EEvPfPKT_S4_,"a",@progbits
	.sectionflags	@""
	.align	4
.nv.constant0._Z31router_gemm_kernel_float_outputI13__nv_bfloat16Li128ELi8ELi7ELi384ELi7168EEvPfPKT_S4_:
	.zero		376


//--------------------- .nv.constant0._Z31router_gemm_kernel_float_outputI13__nv_bfloat16Li128ELi8ELi6ELi384ELi7168EEvPfPKT_S4_ --------------------------
	.section	.nv.constant0._Z31router_gemm_kernel_float_outputI13__nv_bfloat16Li128ELi8ELi6ELi384ELi7168EEvPfPKT_S4_,"a",@progbits
	.sectionflags	@""
	.align	4
.nv.constant0._Z31router_gemm_kernel_float_outputI13__nv_bfloat16Li128ELi8ELi6ELi384ELi7168EEvPfPKT_S4_:
	.zero		376


//--------------------- .nv.constant0._Z31router_gemm_kernel_float_outputI13__nv_bfloat16Li128ELi8ELi5ELi384ELi7168EEvPfPKT_S4_ --------------------------
	.section	.nv.constant0._Z31router_gemm_kernel_float_outputI13__nv_bfloat16Li128ELi8ELi5ELi384ELi7168EEvPfPKT_S4_,"a",@progbits
	.sectionflags	@""
	.align	4
.nv.constant0._Z31router_gemm_kernel_float_outputI13__nv_bfloat16Li128ELi8ELi5ELi384ELi7168EEvPfPKT_S4_:
	.zero		376


//--------------------- .nv.constant0._Z31router_gemm_kernel_float_outputI13__nv_bfloat16Li128ELi8ELi4ELi384ELi7168EEvPfPKT_S4_ --------------------------
	.section	.nv.constant0._Z31router_gemm_kernel_float_outputI13__nv_bfloat16Li128ELi8ELi4ELi384ELi7168EEvPfPKT_S4_,"a",@progbits
	.sectionflags	@""
	.align	4
.nv.constant0._Z31router_gemm_kernel_float_outputI13__nv_bfloat16Li128ELi8ELi4ELi384ELi7168EEvPfPKT_S4_:
	.zero		376


//--------------------- .nv.constant0._Z31router_gemm_kernel_float_outputI13__nv_bfloat16Li128ELi8ELi3ELi384ELi7168EEvPfPKT_S4_ --------------------------
	.section	.nv.constant0._Z31router_gemm_kernel_float_outputI13__nv_bfloat16Li128ELi8ELi3ELi384ELi7168EEvPfPKT_S4_,"a",@progbits
	.sectionflags	@""
	.align	4
.nv.constant0._Z31router_gemm_kernel_float_outputI13__nv_bfloat16Li128ELi8ELi3ELi384ELi7168EEvPfPKT_S4_:
	.zero		376


//--------------------- .nv.constant0._Z31router_gemm_kernel_float_outputI13__nv_bfloat16Li128ELi8ELi2ELi384ELi7168EEvPfPKT_S4_ --------------------------
	.section	.nv.constant0._Z31router_gemm_kernel_float_outputI13__nv_bfloat16Li128ELi8ELi2ELi384ELi7168EEvPfPKT_S4_,"a",@progbits
	.sectionflags	@""
	.align	4
.nv.constant0._Z31router_gemm_kernel_float_outputI13__nv_bfloat16Li128ELi8ELi2ELi384ELi7168EEvPfPKT_S4_:
	.zero		376


//--------------------- .nv.constant0._Z31router_gemm_kernel_float_outputI13__nv_bfloat16Li128ELi8ELi1ELi384ELi7168EEvPfPKT_S4_ --------------------------
	.section	.nv.constant0._Z31router_gemm_kernel_float_outputI13__nv_bfloat16Li128ELi8ELi1ELi384ELi7168EEvPfPKT_S4_,"a",@progbits
	.sectionflags	@""
	.align	4
.nv.constant0._Z31router_gemm_kernel_float_outputI13__nv_bfloat16Li128ELi8ELi1ELi384ELi7168EEvPfPKT_S4_:
	.zero		376


//--------------------- .nv.constant0._Z31router_gemm_kernel_float_outputI13__nv_bfloat16Li128ELi8ELi16ELi256ELi7168EEvPfPKT_S4_ --------------------------
	.section	.nv.constant0._Z31router_gemm_kernel_float_outputI13__nv_bfloat16Li128ELi8ELi16ELi256ELi7168EEvPfPKT_S4_,"a",@progbits
	.sectionflags	@""
	.align	4
.nv.constant0._Z31router_gemm_kernel_float_outputI13__nv_bfloat16Li128ELi8ELi16ELi256ELi7168EEvPfPKT_S4_:
	.zero		376


//--------------------- .nv.constant0._Z31router_gemm_kernel_float_outputI13__nv_bfloat16Li128ELi8ELi15ELi256ELi7168EEvPfPKT_S4_ --------------------------
	.section	.nv.constant0._Z31router_gemm_kernel_float_outputI13__nv_bfloat16Li128ELi8ELi15ELi256ELi7168EEvPfPKT_S4_,"a",@progbits
	.sectionflags	@""
	.align	4
.nv.constant0._Z31router_gemm_kernel_float_outputI13__nv_bfloat16Li128ELi8ELi15ELi256ELi7168EEvPfPKT_S4_:
	.zero		376


//--------------------- .nv.constant0._Z31router_gemm_kernel_float_outputI13__nv_bfloat16Li128ELi8ELi14ELi256ELi7168EEvPfPKT_S4_ --------------------------
	.section	.nv.constant0._Z31router_gemm_kernel_float_outputI13__nv_bfloat16Li128ELi8ELi14ELi256ELi7168EEvPfPKT_S4_,"a",@progbits
	.sectionflags	@""
	.align	4
.nv.constant0._Z31router_gemm_kernel_float_outputI13__nv_bfloat16Li128ELi8ELi14ELi256ELi7168EEvPfPKT_S4_:
	.zero		376


//--------------------- .nv.constant0._Z31router_gemm_kernel_float_outputI13__nv_bfloat16Li128ELi8ELi13ELi256ELi7168EEvPfPKT_S4_ --------------------------
	.section	.nv.constant0._Z31router_gemm_kernel_float_outputI13__nv_bfloat16Li128ELi8ELi13ELi256ELi7168EEvPfPKT_S4_,"a",@progbits
	.sectionflags	@""
	.align	4
.nv.constant0._Z31router_gemm_kernel_float_outputI13__nv_bfloat16Li128ELi8ELi13ELi256ELi7168EEvPfPKT_S4_:
	.zero		376


//--------------------- .nv.constant0._Z31router_gemm_kernel_float_outputI13__nv_bfloat16Li128ELi8ELi12ELi256ELi7168EEvPfPKT_S4_ --------------------------
	.section	.nv.constant0._Z31router_gemm_kernel_float_outputI13__nv_bfloat16Li128ELi8ELi12ELi256ELi7168EEvPfPKT_S4_,"a",@progbits
	.sectionflags	@""
	.align	4
.nv.constant0._Z31router_gemm_kernel_float_outputI13__nv_bfloat16Li128ELi8ELi12ELi256ELi7168EEvPfPKT_S4_:
	.zero		376


//--------------------- .nv.constant0._Z31router_gemm_kernel_float_outputI13__nv_bfloat16Li128ELi8ELi11ELi256ELi7168EEvPfPKT_S4_ --------------------------
	.section	.nv.constant0._Z31router_gemm_kernel_float_outputI13__nv_bfloat16Li128ELi8ELi11ELi256ELi7168EEvPfPKT_S4_,"a",@progbits
	.sectionflags	@""
	.align	4
.nv.constant0._Z31router_gemm_kernel_float_outputI13__nv_bfloat16Li128ELi8ELi11ELi256ELi7168EEvPfPKT_S4_:
	.zero		376


//--------------------- .nv.constant0._Z31router_gemm_kernel_float_outputI13__nv_bfloat16Li128ELi8ELi10ELi256ELi7168EEvPfPKT_S4_ --------------------------
	.section	.nv.constant0._Z31router_gemm_kernel_float_outputI13__nv_bfloat16Li128ELi8ELi10ELi256ELi7168EEvPfPKT_S4_,"a",@progbits
	.sectionflags	@""
	.align	4
.nv.constant0._Z31router_gemm_kernel_float_outputI13__nv_bfloat16Li128ELi8ELi10ELi256ELi7168EEvPfPKT_S4_:
	.zero		376


//--------------------- .nv.constant0._Z31router_gemm_kernel_float_outputI13__nv_bfloat16Li128ELi8ELi9ELi256ELi7168EEvPfPKT_S4_ --------------------------
	.section	.nv.constant0._Z31router_gemm_kernel_float_outputI13__nv_bfloat16Li128ELi8ELi9ELi256ELi7168EEvPfPKT_S4_,"a",@progbits
	.sectionflags	@""
	.align	4
.nv.constant0._Z31router_gemm_kernel_float_outputI13__nv_bfloat16Li128ELi8ELi9ELi256ELi7168EEvPfPKT_S4_:
	.zero		376


//--------------------- .nv.constant0._Z31router_gemm_kernel_float_outputI13__nv_bfloat16Li128ELi8ELi8ELi256ELi7168EEvPfPKT_S4_ --------------------------
	.section	.nv.constant0._Z31router_gemm_kernel_float_outputI13__nv_bfloat16Li128ELi8ELi8ELi256ELi7168EEvPfPKT_S4_,"a",@progbits
	.sectionflags	@""
	.align	4
.nv.constant0._Z31router_gemm_kernel_float_outputI13__nv_bfloat16Li128ELi8ELi8ELi256ELi7168EEvPfPKT_S4_:
	.zero		376


//--------------------- .nv.constant0._Z31router_gemm_kernel_float_outputI13__nv_bfloat16Li128ELi8ELi7ELi256ELi7168EEvPfPKT_S4_ --------------------------
	.section	.nv.constant0._Z31router_gemm_kernel_float_outputI13__nv_bfloat16Li128ELi8ELi7ELi256ELi7168EEvPfPKT_S4_,"a",@progbits
	.sectionflags	@""
	.align	4
.nv.constant0._Z31router_gemm_kernel_float_outputI13__nv_bfloat16Li128ELi8ELi7ELi256ELi7168EEvPfPKT_S4_:
	.zero		376


//--------------------- .nv.constant0._Z31router_gemm_kernel_float_outputI13__nv_bfloat16Li128ELi8ELi6ELi256ELi7168EEvPfPKT_S4_ --------------------------
	.section	.nv.constant0._Z31router_gemm_kernel_float_outputI13__nv_bfloat16Li128ELi8ELi6ELi256ELi7168EEvPfPKT_S4_,"a",@progbits
	.sectionflags	@""
	.align	4
.nv.constant0._Z31router_gemm_kernel_float_outputI13__nv_bfloat16Li128ELi8ELi6ELi256ELi7168EEvPfPKT_S4_:
	.zero		376


//--------------------- .nv.constant0._Z31router_gemm_kernel_float_outputI13__nv_bfloat16Li128ELi8ELi5ELi256ELi7168EEvPfPKT_S4_ --------------------------
	.section	.nv.constant0._Z31router_gemm_kernel_float_outputI13__nv_bfloat16Li128ELi8ELi5ELi256ELi7168EEvPfPKT_S4_,"a",@progbits
	.sectionflags	@""
	.align	4
.nv.constant0._Z31router_gemm_kernel_float_outputI13__nv_bfloat16Li128ELi8ELi5ELi256ELi7168EEvPfPKT_S4_:
	.zero		376


//--------------------- .nv.constant0._Z31router_gemm_kernel_float_outputI13__nv_bfloat16Li128ELi8ELi4ELi256ELi7168EEvPfPKT_S4_ --------------------------
	.section	.nv.constant0._Z31router_gemm_kernel_float_outputI13__nv_bfloat16Li128ELi8ELi4ELi256ELi7168EEvPfPKT_S4_,"a",@progbits
	.sectionflags	@""
	.align	4
.nv.constant0._Z31router_gemm_kernel_float_outputI13__nv_bfloat16Li128ELi8ELi4ELi256ELi7168EEvPfPKT_S4_:
	.zero		376


//--------------------- .nv.constant0._Z31router_gemm_kernel_float_outputI13__nv_bfloat16Li128ELi8ELi3ELi256ELi7168EEvPfPKT_S4_ --------------------------
	.section	.nv.constant0._Z31router_gemm_kernel_float_outputI13__nv_bfloat16Li128ELi8ELi3ELi256ELi7168EEvPfPKT_S4_,"a",@progbits
	.sectionflags	@""
	.align	4
.nv.constant0._Z31router_gemm_kernel_float_outputI13__nv_bfloat16Li128ELi8ELi3ELi256ELi7168EEvPfPKT_S4_:
	.zero		376


//--------------------- .nv.constant0._Z31router_gemm_kernel_float_outputI13__nv_bfloat16Li128ELi8ELi2ELi256ELi7168EEvPfPKT_S4_ --------------------------
	.section	.nv.constant0._Z31router_gemm_kernel_float_outputI13__nv_bfloat16Li128ELi8ELi2ELi256ELi7168EEvPfPKT_S4_,"a",@progbits
	.sectionflags	@""
	.align	4
.nv.constant0._Z31router_gemm_kernel_float_outputI13__nv_bfloat16Li128ELi8ELi2ELi256ELi7168EEvPfPKT_S4_:
	.zero		376


//--------------------- .nv.constant0._Z31router_gemm_kernel_float_outputI13__nv_bfloat16Li128ELi8ELi1ELi256ELi7168EEvPfPKT_S4_ --------------------------
	.section	.nv.constant0._Z31router_gemm_kernel_float_outputI13__nv_bfloat16Li128ELi8ELi1ELi256ELi7168EEvPfPKT_S4_,"a",@progbits
	.sectionflags	@""
	.align	4
.nv.constant0._Z31router_gemm_kernel_float_outputI13__nv_bfloat16Li128ELi8ELi1ELi256ELi7168EEvPfPKT_S4_:
	.zero		376


//--------------------- .text._Z31router_gemm_kernel_float_outputI13__nv_bfloat16Li128ELi8ELi16ELi384ELi7168EEvPfPKT_S4_ --------------------------
	.section	.text._Z31router_gemm_kernel_float_outputI13__nv_bfloat16Li128ELi8ELi16ELi384ELi7168EEvPfPKT_S4_,"ax",@progbits
	.sectioninfo	@"SHI_REGISTERS=125"
	.align	128
        .global         _Z31router_gemm_kernel_float_outputI13__nv_bfloat16Li128ELi8ELi16ELi384ELi7168EEvPfPKT_S4_
        .type           _Z31router_gemm_kernel_float_outputI13__nv_bfloat16Li128ELi8ELi16ELi384ELi7168EEvPfPKT_S4_,@function
        .size           _Z31router_gemm_kernel_float_outputI13__nv_bfloat16Li128ELi8ELi16ELi384ELi7168EEvPfPKT_S4_,(.L_x_32 - _Z31router_gemm_kernel_float_outputI13__nv_bfloat16Li128ELi8ELi16ELi384ELi7168EEvPfPKT_S4_)
        .other          _Z31router_gemm_kernel_float_outputI13__nv_bfloat16Li128ELi8ELi16ELi384ELi7168EEvPfPKT_S4_,@"STO_CUDA_ENTRY STV_DEFAULT"
_Z31router_gemm_kernel_float_outputI13__nv_bfloat16Li128ELi8ELi16ELi384ELi7168EEvPfPKT_S4_:
.text._Z31router_gemm_kernel_float_outputI13__nv_bfloat16Li128ELi8ELi16ELi384ELi7168EEvPfPKT_S4_:
[----:B------:R-:W-:Y:S02]  /*0000*/  MOV R1, c[0x0][0x28] ;  /* 0x00000a0000017a02 */ /* 0x000fe40000000f00 */
[----:B------:R-:W0:Y:S01]  /*0010*/  S2R R0, SR_CTAID.X ;  /* 0x0000000000007919 */ /* 0x000e220000002500 */
[----:B------:R-:W-:Y:S01]  /*0020*/  HFMA2.MMA R119, -RZ, RZ, 0, 1.1920928955078125e-07 ;  /* 0x00000002ff777435 */ /* 0x000fe200000001ff */
[----:B------:R-:W-:Y:S02]  /*0030*/  ULDC.64 UR4, c[0x0][0x118] ;  /* 0x0000460000047ab9 */ /* 0x000fe40000000a00 */
[----:B------:R-:W1:Y:S01]  /*0040*/  S2R R5, SR_TID.X ;  /* 0x0000000000057919 */ /* 0x000e620000002100 */
[----:B0-----:R-:W-:Y:S01]  /*0050*/  IMAD R3, R0, 0x1c00, RZ ;  /* 0x00001c0000037824 */ /* 0x001fe200078e02ff */
[----:B-1----:R-:W-:-:S04]  /*0060*/  SHF.L.U32 R118, R5, 0x3, RZ ;  /* 0x0000000305767819 */ /* 0x002fc800000006ff */
[----:B------:R-:W-:Y:S02]  /*0070*/  SHF.R.S32.HI R2, RZ, 0x1f, R118 ;  /* 0x0000001fff027819 */ /* 0x000fe40000011476 */
[C---:B------:R-:W-:Y:S01]  /*0080*/  IADD3 R4, P0, R118.reuse, R3, RZ ;  /* 0x0000000376047210 */ /* 0x040fe20007f1e0ff */
[----:B------:R-:W-:-:S03]  /*0090*/  IMAD.WIDE R118, R118, R119, c[0x0][0x168] ;  /* 0x00005a0076767625 */ /* 0x000fc600078e0277 */
[----:B------:R-:W-:Y:S02]  /*00a0*/  LEA.HI.X.SX32 R3, R3, R2, 0x1, P0 ;  /* 0x0000000203037211 */ /* 0x000fe400000f0eff */
[C---:B------:R-:W-:Y:S01]  /*00b0*/  LEA R120, P0, R4.reuse, c[0x0][0x170], 0x1 ;  /* 0x00005c0004787a11 */ /* 0x040fe200078008ff */
[----:B------:R-:W2:Y:S03]  /*00c0*/  LDG.E.128 R56, [R118.64] ;  /* 0x0000000476387981 */ /* 0x000ea6000c1e1d00 */
[----:B------:R-:W-:Y:S01]  /*00d0*/  LEA.HI.X R121, R4, c[0x0][0x174], R3, 0x1, P0 ;  /* 0x00005d0004797a11 */ /* 0x000fe200000f0c03 */
[----:B------:R-:W3:Y:S04]  /*00e0*/  LDG.E.128 R52, [R118.64+0x3800] ;  /* 0x0038000476347981 */ /* 0x000ee8000c1e1d00 */
[----:B------:R-:W4:Y:S04]  /*00f0*/  LDG.E.128 R20, [R120.64] ;  /* 0x0000000478147981 */ /* 0x000f28000c1e1d00 */
[----:B------:R-:W5:Y:S04]  /*0100*/  LDG.E.128 R48, [R118.64+0x7000] ;  /* 0x0070000476307981 */ /* 0x000f68000c1e1d00 */
[----:B------:R-:W3:Y:S04]  /*0110*/  LDG.E.128 R40, [R118.64+0xa800] ;  /* 0x00a8000476287981 */ /* 0x000ee8000c1e1d00 */
[----:B------:R-:W3:Y:S04]  /*0120*/  LDG.E.128 R68, [R118.64+0xe000] ;  /* 0x00e0000476447981 */ /* 0x000ee8000c1e1d00 */
[----:B------:R-:W5:Y:S04]  /*0130*/  LDG.E.128 R8, [R118.64+0x11800] ;  /* 0x0118000476087981 */ /* 0x000f68000c1e1d00 */
[----:B------:R-:W5:Y:S04]  /*0140*/  LDG.E.128 R76, [R118.64+0x15000] ;  /* 0x01500004764c7981 */ /* 0x000f68000c1e1d00 */
[----:B------:R-:W5:Y:S04]  /*0150*/  LDG.E.128 R64, [R118.64+0x18800] ;  /* 0x0188000476407981 */ /* 0x000f68000c1e1d00 */
[----:B------:R-:W5:Y:S04]  /*0160*/  LDG.E.128 R72, [R118.64+0x1c000] ;  /* 0x01c0000476487981 */ /* 0x000f68000c1e1d00 */
[----:B------:R-:W5:Y:S04]  /*0170*/  LDG.E.128 R80, [R118.64+0x1f800] ;  /* 0x01f8000476507981 */ /* 0x000f68000c1e1d00 */
[----:B------:R-:W5:Y:S04]  /*0180*/  LDG.E.128 R60, [R118.64+0x23000] ;  /* 0x02300004763c7981 */ /* 0x000f68000c1e1d00 */
[----:B------:R-:W5:Y:S04]  /*0190*/  LDG.E.128 R36, [R118.64+0x26800] ;  /* 0x0268000476247981 */ /* 0x000f68000c1e1d00 */
[----:B------:R-:W5:Y:S04]  /*01a0*/  LDG.E.128 R28, [R118.64+0x2a000] ;  /* 0x02a00004761c7981 */ /* 0x000f68000c1e1d00 */
[----:B------:R-:W5:Y:S01]  /*01b0*/  LDG.E.128 R16, [R118.64+0x2d800] ;  /* 0x02d8000476107981 */ /* 0x000f62000c1e1d00 */
[----:B------:R-:W-:-:S02]  /*01c0*/  SHF.R.S32.HI R4, RZ, 0x1f, R5 ;  /* 0x0000001fff047819 */ /* 0x000fc40000011405 */
[C---:B------:R-:W-:Y:S01]  /*01d0*/  LOP3.LUT P0, RZ, R5.reuse, 0x1f, RZ, 0xc0, !PT ;  /* 0x0000001f05ff7812 */ /* 0x040fe2000780c0ff */
[----:B------:R-:W5:Y:S01]  /*01e0*/  LDG.E.128 R92, [R118.64+0x31000] ;  /* 0x03100004765c7981 */ /* 0x000f62000c1e1d00 */
[----:B------:R-:W-:Y:S02]  /*01f0*/  ISETP.NE.AND P1, PT, R5, RZ, PT ;  /* 0x000000ff0500720c */ /* 0x000fe40003f25270 */
[----:B------:R-:W-:Y:S01]  /*0200*/  LEA.HI R4, R4, R5, RZ, 0x5 ;  /* 0x0000000504047211 */ /* 0x000fe200078f28ff */
[----:B------:R-:W5:Y:S04]  /*0210*/  LDG.E.128 R32, [R118.64+0x34800] ;  /* 0x0348000476207981 */ /* 0x000f68000c1e1d00 */
[----:B------:R-:W5:Y:S04]  /*0220*/  LDG.E.128 R12, [R118.64+0x800] ;  /* 0x00080004760c7981 */ /* 0x000f68000c1e1d00 */
[----:B------:R-:W5:Y:S04]  /*0230*/  LDG.E.128 R24, [R120.64+0x800] ;  /* 0x0008000478187981 */ /* 0x000f68000c1e1d00 */
[----:B------:R-:W5:Y:S04]  /*0240*/  LDG.E.128 R44, [R118.64+0x4000] ;  /* 0x00400004762c7981 */ /* 0x000f68000c1e1d00 */
[----:B------:R-:W5:Y:S04]  /*0250*/  LDG.E.128 R88, [R118.64+0x2a800] ;  /* 0x02a8000476587981 */ /* 0x000f68000c1e1d00 */
[----:B------:R-:W5:Y:S01]  /*0260*/  LDG.E.128 R112, [R120.64+0x1800] ;  /* 0x0018000478707981 */ /* 0x000f62000c1e1d00 */
[----:B--2---:R-:W-:-:S02]  /*0270*/  PRMT R3, RZ, 0x5410, R56 ;  /* 0x00005410ff037816 */ /* 0x004fc40000000038 */
[----:B------:R-:W-:Y:S02]  /*0280*/  PRMT R56, RZ, 0x7610, R56 ;  /* 0x00007610ff387816 */ /* 0x000fe40000000038 */
[--C-:B----4-:R-:W-:Y:S02]  /*0290*/  PRMT R106, RZ, 0x5410, R20.reuse ;  /* 0x00005410ff6a7816 */ /* 0x110fe40000000014 */
[----:B------:R-:W-:-:S03]  /*02a0*/  PRMT R107, RZ, 0x7610, R20 ;  /* 0x00007610ff6b7816 */ /* 0x000fc60000000014 */
[----:B------:R-:W-:Y:S01]  /*02b0*/  FFMA.FTZ R3, R106, R3, RZ ;  /* 0x000000036a037223 */ /* 0x000fe200000100ff */
[----:B------:R-:W-:Y:S02]  /*02c0*/  PRMT R2, RZ, 0x5410, R57 ;  /* 0x00005410ff027816 */ /* 0x000fe40000000039 */
[----:B------:R-:W-:Y:S01]  /*02d0*/  PRMT R105, RZ, 0x5410, R21 ;  /* 0x00005410ff697816 */ /* 0x000fe20000000015 */
[----:B------:R-:W-:Y:S01]  /*02e0*/  FFMA.FTZ R3, R107, R56, R3 ;  /* 0x000000386b037223 */ /* 0x000fe20000010003 */
[----:B------:R-:W-:-:S03]  /*02f0*/  PRMT R100, RZ, 0x7610, R21 ;  /* 0x00007610ff647816 */ /* 0x000fc60000000015 */
[----:B------:R-:W-:Y:S01]  /*0300*/  FFMA.FTZ R2, R105, R2, R3 ;  /* 0x0000000269027223 */ /* 0x000fe20000010003 */
[----:B---3--:R-:W-:Y:S02]  /*0310*/  PRMT R3, RZ, 0x5410, R52 ;  /* 0x00005410ff037816 */ /* 0x008fe40000000034 */
[----:B------:R-:W-:Y:S02]  /*0320*/  PRMT R57, RZ, 0x7610, R57 ;  /* 0x00007610ff397816 */ /* 0x000fe40000000039 */
[----:B------:R-:W-:Y:S01]  /*0330*/  PRMT R104, RZ, 0x5410, R22 ;  /* 0x00005410ff687816 */ /* 0x000fe20000000016 */
[----:B------:R-:W-:Y:S01]  /*0340*/  FFMA.FTZ R5, R106, R3, RZ ;  /* 0x000000036a057223 */ /* 0x000fe200000100ff */
[----:B------:R-:W-:Y:S01]  /*0350*/  PRMT R3, RZ, 0x5410, R58 ;  /* 0x00005410ff037816 */ /* 0x000fe2000000003a */
[----:B------:R-:W-:Y:S01]  /*0360*/  FFMA.FTZ R2, R100, R57, R2 ;  /* 0x0000003964027223 */ /* 0x000fe20000010002 */
[----:B------:R-:W-:Y:S02]  /*0370*/  PRMT R103, RZ, 0x7610, R22 ;  /* 0x00007610ff677816 */ /* 0x000fe40000000016 */
[----:B------:R-:W-:Y:S01]  /*0380*/  PRMT R58, RZ, 0x7610, R58 ;  /* 0x00007610ff3a7816 */ /* 0x000fe2000000003a */
[----:B------:R-:W-:Y:S01]  /*0390*/  FFMA.FTZ R2, R104, R3, R2 ;  /* 0x0000000368027223 */ /* 0x000fe20000010002 */
[----:B------:R-:W-:-:S03]  /*03a0*/  PRMT R52, RZ, 0x7610, R52 ;  /* 0x00007610ff347816 */ /* 0x000fc60000000034 */
[----:B------:R-:W-:Y:S01]  /*03b0*/  FFMA.FTZ R58, R103, R58, R2 ;  /* 0x0000003a673a7223 */ /* 0x000fe20000010002 */
[----:B------:R-:W-:Y:S01]  /*03c0*/  PRMT R2, RZ, 0x5410, R53 ;  /* 0x00005410ff027816 */ /* 0x000fe20000000035 */
[----:B------:R-:W-:Y:S01]  /*03d0*/  FFMA.FTZ R5, R107, R52, R5 ;  /* 0x000000346b057223 */ /* 0x000fe20000010005 */
[----:B------:R-:W-:Y:S02]  /*03e0*/  PRMT R53, RZ, 0x7610, R53 ;  /* 0x00007610ff357816 */ /* 0x000fe40000000035 */
[----:B------:R-:W-:Y:S01]  /*03f0*/  PRMT R7, RZ, 0x5410, R23 ;  /* 0x00005410ff077816 */ /* 0x000fe20000000017 */
[----:B------:R-:W-:Y:S01]  /*0400*/  FFMA.FTZ R5, R105, R2, R5 ;  /* 0x0000000269057223 */ /* 0x000fe20000010005 */
[----:B------:R-:W-:Y:S02]  /*0410*/  PRMT R2, RZ, 0x5410, R59 ;  /* 0x00005410ff027816 */ /* 0x000fe4000000003b */
[----:B------:R-:W-:Y:S01]  /*0420*/  PRMT R3, RZ, 0x5410, R54 ;  /* 0x00005410ff037816 */ /* 0x000fe20000000036 */
[----:B------:R-:W-:Y:S01]  /*0430*/  FFMA.FTZ R5, R100, R53, R5 ;  /* 0x0000003564057223 */ /* 0x000fe20000010005 */
[----:B------:R-:W-:Y:S01]  /*0440*/  PRMT R109, RZ, 0x7610, R23 ;  /* 0x00007610ff6d7816 */ /* 0x000fe20000000017 */
[----:B------:R-:W-:Y:S01]  /*0450*/  FFMA.FTZ R2, R7, R2, R58 ;  /* 0x0000000207027223 */ /* 0x000fe2000001003a */
[----:B------:R-:W-:Y:S01]  /*0460*/  PRMT R6, RZ, 0x7610, R59 ;  /* 0x00007610ff067816 */ /* 0x000fe2000000003b */
[----:B------:R-:W-:Y:S01]  /*0470*/  FFMA.FTZ R3, R104, R3, R5 ;  /* 0x0000000368037223 */ /* 0x000fe20000010005 */
[----:B------:R-:W-:Y:S01]  /*0480*/  PRMT R54, RZ, 0x7610, R54 ;  /* 0x00007610ff367816 */ /* 0x000fe20000000036 */
[----:B------:R-:W2:Y:S01]  /*0490*/  LDG.E.128 R20, [R118.64+0x7800] ;  /* 0x0078000476147981 */ /* 0x000ea2000c1e1d00 */
[----:B-----5:R-:W-:Y:S01]  /*04a0*/  PRMT R5, RZ, 0x5410, R48 ;  /* 0x00005410ff057816 */ /* 0x020fe20000000030 */
[----:B------:R-:W-:Y:S01]  /*04b0*/  FFMA.FTZ R6, R109, R6, R2 ;  /* 0x000000066d067223 */ /* 0x000fe20000010002 */
[----:B------:R-:W-:Y:S01]  /*04c0*/  PRMT R2, RZ, 0x5410, R55 ;  /* 0x00005410ff027816 */ /* 0x000fe20000000037 */
[----:B------:R-:W-:Y:S01]  /*04d0*/  FFMA.FTZ R3, R103, R54, R3 ;  /* 0x0000003667037223 */ /* 0x000fe20000010003 */
[----:B------:R-:W-:Y:S01]  /*04e0*/  PRMT R48, RZ, 0x7610, R48 ;  /* 0x00007610ff307816 */ /* 0x000fe20000000030 */
[----:B------:R-:W-:Y:S01]  /*04f0*/  FFMA.FTZ R5, R106, R5, RZ ;  /* 0x000000056a057223 */ /* 0x000fe200000100ff */
[----:B------:R-:W3:Y:S01]  /*0500*/  LDG.E.128 R56, [R118.64+0xb000] ;  /* 0x00b0000476387981 */ /* 0x000ee2000c1e1d00 */
[----:B------:R-:W-:Y:S01]  /*0510*/  FFMA.FTZ R3, R7, R2, R3 ;  /* 0x0000000207037223 */ /* 0x000fe20000010003 */
[----:B------:R-:W-:Y:S01]  /*0520*/  PRMT R2, RZ, 0x5410, R49 ;  /* 0x00005410ff027816 */ /* 0x000fe20000000031 */
[----:B------:R-:W-:Y:S01]  /*0530*/  FFMA.FTZ R5, R107, R48, R5 ;  /* 0x000000306b057223 */ /* 0x000fe20000010005 */
[----:B------:R-:W-:-:S03]  /*0540*/  PRMT R49, RZ, 0x7610, R49 ;  /* 0x00007610ff317816 */ /* 0x000fc60000000031 */
[----:B------:R-:W-:Y:S01]  /*0550*/  FFMA.FTZ R5, R105, R2, R5 ;  /* 0x0000000269057223 */ /* 0x000fe20000010005 */
[----:B------:R-:W-:Y:S02]  /*0560*/  PRMT R2, RZ, 0x7610, R55 ;  /* 0x00007610ff027816 */ /* 0x000fe40000000037 */
[----:B------:R-:W-:Y:S01]  /*0570*/  PRMT R102, RZ, 0x7610, R71 ;  /* 0x00007610ff667816 */ /* 0x000fe20000000047 */
[----:B------:R-:W-:Y:S01]  /*0580*/  FFMA.FTZ R49, R100, R49, R5 ;  /* 0x0000003164317223 */ /* 0x000fe20000010005 */
[--C-:B------:R-:W-:Y:S01]  /*0590*/  PRMT R5, RZ, 0x5410, R40.reuse ;  /* 0x00005410ff057816 */ /* 0x100fe20000000028 */
[----:B------:R-:W-:Y:S01]  /*05a0*/  FFMA.FTZ R3, R109, R2, R3 ;  /* 0x000000026d037223 */ /* 0x000fe20000010003 */
[----:B------:R-:W-:Y:S01]  /*05b0*/  PRMT R40, RZ, 0x7610, R40 ;  /* 0x00007610ff287816 */ /* 0x000fe20000000028 */
[----:B------:R-:W4:Y:S02]  /*05c0*/  LDG.E.128 R52, [R118.64+0xe800] ;  /* 0x00e8000476347981 */ /* 0x000f24000c1e1d00 */
[----:B------:R-:W-:Y:S01]  /*05d0*/  FFMA.FTZ R2, R106, R5, RZ ;  /* 0x000000056a027223 */ /* 0x000fe200000100ff */
[----:B------:R-:W-:-:S03]  /*05e0*/  PRMT R5, RZ, 0x5410, R50 ;  /* 0x00005410ff057816 */ /* 0x000fc60000000032 */
[----:B------:R-:W-:Y:S01]  /*05f0*/  FFMA.FTZ R40, R107, R40, R2 ;  /* 0x000000286b287223 */ /* 0x000fe20000010002 */
[----:B------:R-:W-:Y:S01]  /*0600*/  PRMT R2, RZ, 0x5410, R41 ;  /* 0x00005410ff027816 */ /* 0x000fe20000000029 */
[----:B------:R-:W-:Y:S01]  /*0610*/  FFMA.FTZ R5, R104, R5, R49 ;  /* 0x0000000568057223 */ /* 0x000fe20000010031 */
        /* <DEDUP_REMOVED lines=16> */
[----:B------:R-:W-:Y:S01]  /*0720*/  FFMA.FTZ R41, R106, R41, RZ ;  /* 0x000000296a297223 */ /* 0x000fe200000100ff */
[----:B------:R-:W-:Y:S01]  /*0730*/  PRMT R85, RZ, 0x5410, R76 ;  /* 0x00005410ff557816 */ /* 0x000fe2000000004c */
[----:B------:R-:W-:Y:S01]  /*0740*/  FFMA.FTZ R5, R7, R40, R5 ;  /* 0x0000002807057223 */ /* 0x000fe20000010005 */
[----:B------:R-:W-:Y:S01]  /*0750*/  PRMT R40, RZ, 0x5410, R69 ;  /* 0x00005410ff287816 */ /* 0x000fe20000000045 */
[----:B------:R-:W-:Y:S01]  /*0760*/  FFMA.FTZ R41, R107, R68, R41 ;  /* 0x000000446b297223 */ /* 0x000fe20000010029 */
[----:B------:R-:W-:Y:S01]  /*0770*/  PRMT R69, RZ, 0x7610, R69 ;  /* 0x00007610ff457816 */ /* 0x000fe20000000045 */
[----:B------:R-:W5:Y:S02]  /*0780*/  LDG.E.128 R48, [R118.64+0x12000] ;  /* 0x0120000476307981 */ /* 0x000f64000c1e1d00 */
[----:B------:R-:W-:-:S04]  /*0790*/  FFMA.FTZ R41, R105, R40, R41 ;  /* 0x0000002869297223 */ /* 0x000fc80000010029 */
[----:B------:R-:W-:Y:S01]  /*07a0*/  FFMA.FTZ R68, R100, R69, R41 ;  /* 0x0000004564447223 */ /* 0x000fe20000010029 */
[--C-:B------:R-:W-:Y:S02]  /*07b0*/  PRMT R69, RZ, 0x5410, R8.reuse ;  /* 0x00005410ff457816 */ /* 0x100fe40000000008 */
[----:B------:R-:W-:-:S03]  /*07c0*/  PRMT R8, RZ, 0x7610, R8 ;  /* 0x00007610ff087816 */ /* 0x000fc60000000008 */
[----:B------:R-:W-:Y:S01]  /*07d0*/  FFMA.FTZ R84, R106, R69, RZ ;  /* 0x000000456a547223 */ /* 0x000fe200000100ff */
[----:B------:R-:W-:-:S03]  /*07e0*/  PRMT R69, RZ, 0x5410, R70 ;  /* 0x00005410ff457816 */ /* 0x000fc60000000046 */
[----:B------:R-:W-:Y:S01]  /*07f0*/  FFMA.FTZ R84, R107, R8, R84 ;  /* 0x000000086b547223 */ /* 0x000fe20000010054 */
[--C-:B------:R-:W-:Y:S01]  /*0800*/  PRMT R8, RZ, 0x5410, R9.reuse ;  /* 0x00005410ff087816 */ /* 0x100fe20000000009 */
[----:B------:R-:W-:Y:S01]  /*0810*/  FFMA.FTZ R68, R104, R69, R68 ;  /* 0x0000004568447223 */ /* 0x000fe20000010044 */
[----:B------:R-:W-:Y:S02]  /*0820*/  PRMT R70, RZ, 0x7610, R70 ;  /* 0x00007610ff467816 */ /* 0x000fe40000000046 */
[----:B------:R-:W-:Y:S01]  /*0830*/  PRMT R9, RZ, 0x7610, R9 ;  /* 0x00007610ff097816 */ /* 0x000fe20000000009 */
[----:B------:R-:W-:Y:S01]  /*0840*/  FFMA.FTZ R84, R105, R8, R84 ;  /* 0x0000000869547223 */ /* 0x000fe20000010054 */
[----:B------:R-:W-:Y:S01]  /*0850*/  PRMT R8, RZ, 0x5410, R71 ;  /* 0x00005410ff087816 */ /* 0x000fe20000000047 */
[----:B------:R-:W-:Y:S02]  /*0860*/  FFMA.FTZ R68, R103, R70, R68 ;  /* 0x0000004667447223 */ /* 0x000fe40000010044 */
        /* <DEDUP_REMOVED lines=10> */
[----:B------:R-:W-:Y:S01]  /*0910*/  FFMA.FTZ R9, R103, R10, R9 ;  /* 0x0000000a67097223 */ /* 0x000fe20000010009 */
[----:B------:R-:W-:Y:S01]  /*0920*/  PRMT R40, RZ, 0x7610, R43 ;  /* 0x00007610ff287816 */ /* 0x000fe2000000002b */
[----:B------:R-:W-:Y:S01]  /*0930*/  FFMA.FTZ R76, R107, R76, R85 ;  /* 0x0000004c6b4c7223 */ /* 0x000fe20000010055 */
[----:B------:R-:W3:Y:S01]  /*0940*/  LDG.E.128 R68, [R118.64+0x19000] ;  /* 0x0190000476447981 */ /* 0x000ee2000c1e1d00 */
[----:B------:R-:W-:Y:S01]  /*0950*/  FFMA.FTZ R9, R7, R8, R9 ;  /* 0x0000000807097223 */ /* 0x000fe20000010009 */
[----:B------:R-:W-:-:S02]  /*0960*/  PRMT R8, RZ, 0x5410, R77 ;  /* 0x00005410ff087816 */ /* 0x000fc4000000004d */
[----:B------:R-:W-:-:S03]  /*0970*/  PRMT R77, RZ, 0x7610, R77 ;  /* 0x00007610ff4d7816 */ /* 0x000fc6000000004d */
        /* <DEDUP_REMOVED lines=18> */
[C---:B------:R-:W-:Y:S01]  /*0aa0*/  FFMA.FTZ R5, R109.reuse, R40, R5 ;  /* 0x000000286d057223 */ /* 0x040fe20000010005 */
        /* <DEDUP_REMOVED lines=8> */
[----:B------:R-:W5:Y:S01]  /*0b30*/  LDG.E.128 R40, [R118.64+0x15800] ;  /* 0x0158000476287981 */ /* 0x000f62000c1e1d00 */
[----:B------:R-:W-:Y:S01]  /*0b40*/  FFMA.FTZ R65, R7, R64, R65 ;  /* 0x0000004007417223 */ /* 0x000fe20000010041 */
[----:B------:R-:W-:Y:S01]  /*0b50*/  PRMT R64, RZ, 0x5410, R73 ;  /* 0x00005410ff407816 */ /* 0x000fe20000000049 */
[----:B------:R-:W-:Y:S01]  /*0b60*/  FFMA.FTZ R72, R107, R72, R85 ;  /* 0x000000486b487223 */ /* 0x000fe20000010055 */
[----:B------:R-:W-:Y:S01]  /*0b70*/  PRMT R73, RZ, 0x7610, R73 ;  /* 0x00007610ff497816 */ /* 0x000fe20000000049 */
[----:B------:R-:W5:Y:S02]  /*0b80*/  LDG.E.128 R76, [R118.64+0x20000] ;  /* 0x02000004764c7981 */ /* 0x000f64000c1e1d00 */
[----:B------:R-:W-:-:S04]  /*0b90*/  FFMA.FTZ R72, R105, R64, R72 ;  /* 0x0000004069487223 */ /* 0x000fc80000010048 */
[----:B------:R-:W-:Y:S01]  /*0ba0*/  FFMA.FTZ R72, R100, R73, R72 ;  /* 0x0000004964487223 */ /* 0x000fe20000010048 */
[----:B------:R-:W-:-:S05]  /*0bb0*/  PRMT R73, RZ, 0x5410, R80 ;  /* 0x00005410ff497816 */ /* 0x000fca0000000050 */
[----:B------:R-:W-:Y:S01]  /*0bc0*/  FFMA.FTZ R84, R106, R73, RZ ;  /* 0x000000496a547223 */ /* 0x000fe200000100ff */
[--C-:B------:R-:W-:Y:S02]  /*0bd0*/  PRMT R73, RZ, 0x5410, R74.reuse ;  /* 0x00005410ff497816 */ /* 0x100fe4000000004a */
[----:B------:R-:W-:Y:S02]  /*0be0*/  PRMT R74, RZ, 0x7610, R74 ;  /* 0x00007610ff4a7816 */ /* 0x000fe4000000004a */
[----:B------:R-:W-:Y:S01]  /*0bf0*/  PRMT R80, RZ, 0x7610, R80 ;  /* 0x00007610ff507816 */ /* 0x000fe20000000050 */
[----:B------:R-:W-:-:S04]  /*0c00*/  FFMA.FTZ R72, R104, R73, R72 ;  /* 0x0000004968487223 */ /* 0x000fc80000010048 */
[----:B------:R-:W-:Y:S01]  /*0c10*/  FFMA.FTZ R74, R103, R74, R72 ;  /* 0x0000004a674a7223 */ /* 0x000fe20000010048 */
[--C-:B------:R-:W-:Y:S01]  /*0c20*/  PRMT R72, RZ, 0x5410, R81.reuse ;  /* 0x00005410ff487816 */ /* 0x100fe20000000051 */
[----:B------:R-:W-:Y:S01]  /*0c30*/  FFMA.FTZ R80, R107, R80, R84 ;  /* 0x000000506b507223 */ /* 0x000fe20000010054 */
[----:B------:R-:W-:-:S03]  /*0c40*/  PRMT R81, RZ, 0x7610, R81 ;  /* 0x00007610ff517816 */ /* 0x000fc60000000051 */
[----:B------:R-:W-:Y:S01]  /*0c50*/  FFMA.FTZ R73, R105, R72, R80 ;  /* 0x0000004869497223 */ /* 0x000fe20000010050 */
[----:B------:R-:W-:-:S03]  /*0c60*/  PRMT R85, RZ, 0x5410, R60 ;  /* 0x00005410ff557816 */ /* 0x000fc6000000003c */
[----:B------:R-:W-:Y:S01]  /*0c70*/  FFMA.FTZ R84, R100, R81, R73 ;  /* 0x0000005164547223 */ /* 0x000fe20000010049 */
[----:B------:R-:W-:Y:S01]  /*0c80*/  PRMT R81, RZ, 0x5410, R82 ;  /* 0x00005410ff517816 */ /* 0x000fe20000000052 */
[----:B------:R-:W-:Y:S01]  /*0c90*/  FFMA.FTZ R85, R106, R85, RZ ;  /* 0x000000556a557223 */ /* 0x000fe200000100ff */
[----:B------:R-:W-:Y:S02]  /*0ca0*/  PRMT R60, RZ, 0x7610, R60 ;  /* 0x00007610ff3c7816 */ /* 0x000fe4000000003c */
[----:B------:R-:W-:Y:S01]  /*0cb0*/  PRMT R82, RZ, 0x7610, R82 ;  /* 0x00007610ff527816 */ /* 0x000fe20000000052 */
[----:B------:R-:W-:Y:S02]  /*0cc0*/  FFMA.FTZ R81, R104, R81, R84 ;  /* 0x0000005168517223 */ /* 0x000fe40000010054 */
[----:B------:R-:W-:Y:S01]  /*0cd0*/  FFMA.FTZ R85, R107, R60, R85 ;  /* 0x0000003c6b557223 */ /* 0x000fe20000010055 */
[----:B------:R-:W-:Y:S01]  /*0ce0*/  PRMT R60, RZ, 0x5410, R83 ;  /* 0x00005410ff3c7816 */ /* 0x000fe20000000053 */
[----:B------:R-:W-:-:S04]  /*0cf0*/  FFMA.FTZ R81, R103, R82, R81 ;  /* 0x0000005267517223 */ /* 0x000fc80000010051 */
[----:B------:R-:W-:Y:S01]  /*0d00*/  FFMA.FTZ R81, R7, R60, R81 ;  /* 0x0000003c07517223 */ /* 0x000fe20000010051 */
[--C-:B------:R-:W-:Y:S02]  /*0d10*/  PRMT R60, RZ, 0x5410, R61.reuse ;  /* 0x00005410ff3c7816 */ /* 0x100fe4000000003d */
[----:B------:R-:W-:-:S03]  /*0d20*/  PRMT R61, RZ, 0x7610, R61 ;  /* 0x00007610ff3d7816 */ /* 0x000fc6000000003d */
[----:B------:R-:W-:Y:S01]  /*0d30*/  FFMA.FTZ R85, R105, R60, R85 ;  /* 0x0000003c69557223 */ /* 0x000fe20000010055 */
[----:B------:R-:W-:-:S03]  /*0d40*/  PRMT R60, RZ, 0x7610, R83 ;  /* 0x00007610ff3c7816 */ /* 0x000fc60000000053 */
[----:B------:R-:W-:Y:S01]  /*0d50*/  FFMA.FTZ R85, R100, R61, R85 ;  /* 0x0000003d64557223 */ /* 0x000fe20000010055 */
[--C-:B------:R-:W-:Y:S01]  /*0d60*/  PRMT R61, RZ, 0x5410, R36.reuse ;  /* 0x00005410ff3d7816 */ /* 0x100fe20000000024 */
[----:B------:R-:W-:Y:S01]  /*0d70*/  FFMA.FTZ R83, R109, R60, R81 ;  /* 0x0000003c6d537223 */ /* 0x000fe20000010051 */
[----:B------:R-:W-:-:S03]  /*0d80*/  PRMT R36, RZ, 0x7610, R36 ;  /* 0x00007610ff247816 */ /* 0x000fc60000000024 */
[----:B------:R-:W-:Y:S01]  /*0d90*/  FFMA.FTZ R60, R106, R61, RZ ;  /* 0x0000003d6a3c7223 */ /* 0x000fe200000100ff */
[----:B------:R-:W-:-:S03]  /*0da0*/  PRMT R61, RZ, 0x5410, R62 ;  /* 0x00005410ff3d7816 */ /* 0x000fc6000000003e */
[----:B------:R-:W-:Y:S01]  /*0db0*/  FFMA.FTZ R60, R107, R36, R60 ;  /* 0x000000246b3c7223 */ /* 0x000fe2000001003c */
        /* <DEDUP_REMOVED lines=8> */
[----:B------:R-:W5:Y:S01]  /*0e40*/  LDG.E.128 R8, [R118.64+0x1c800] ;  /* 0x01c8000476087981 */ /* 0x000f62000c1e1d00 */
[----:B------:R-:W-:-:S02]  /*0e50*/  FFMA.FTZ R60, R100, R37, R60 ;  /* 0x00000025643c7223 */ /* 0x000fc4000001003c */
[----:B------:R-:W-:Y:S01]  /*0e60*/  FFMA.FTZ R36, R7, R36, R61 ;  /* 0x0000002407247223 */ /* 0x000fe2000001003d */
[----:B------:R-:W-:Y:S01]  /*0e70*/  PRMT R61, RZ, 0x5410, R28 ;  /* 0x00005410ff3d7816 */ /* 0x000fe2000000001c */
[----:B------:R-:W5:Y:S01]  /*0e80*/  LDG.E.128 R84, [R118.64+0x2e000] ;  /* 0x02e0000476547981 */ /* 0x000f62000c1e1d00 */
[----:B------:R-:W-:Y:S02]  /*0e90*/  PRMT R37, RZ, 0x5410, R38 ;  /* 0x00005410ff257816 */ /* 0x000fe40000000026 */
[----:B------:R-:W-:Y:S01]  /*0ea0*/  PRMT R28, RZ, 0x7610, R28 ;  /* 0x00007610ff1c7816 */ /* 0x000fe2000000001c */
[----:B------:R-:W-:Y:S01]  /*0eb0*/  FFMA.FTZ R61, R106, R61, RZ ;  /* 0x0000003d6a3d7223 */ /* 0x000fe200000100ff */
        /* <DEDUP_REMOVED lines=9> */
[----:B------:R-:W-:Y:S02]  /*0f50*/  PRMT R28, RZ, 0x7610, R39 ;  /* 0x00007610ff1c7816 */ /* 0x000fe40000000027 */
[----:B------:R-:W-:-:S03]  /*0f60*/  PRMT R82, RZ, 0x7610, R63 ;  /* 0x00007610ff527816 */ /* 0x000fc6000000003f */
[C---:B------:R-:W-:Y:S02]  /*0f70*/  FFMA.FTZ R81, R109.reuse, R28, R37 ;  /* 0x0000001c6d517223 */ /* 0x040fe40000010025 */
[----:B------:R-:W-:Y:S01]  /*0f80*/  FFMA.FTZ R28, R100, R29, R61 ;  /* 0x0000001d641c7223 */ /* 0x000fe2000001003d */
[----:B------:R-:W-:Y:S01]  /*0f90*/  PRMT R29, RZ, 0x5410, R16 ;  /* 0x00005410ff1d7816 */ /* 0x000fe20000000010 */
[----:B------:R-:W-:Y:S01]  /*0fa0*/  FFMA.FTZ R82, R109, R82, R36 ;  /* 0x000000526d527223 */ /* 0x000fe20000010024 */
[----:B------:R-:W-:Y:S01]  /*0fb0*/  PRMT R16, RZ, 0x7610, R16 ;  /* 0x00007610ff107816 */ /* 0x000fe20000000010 */
[----:B------:R-:W5:Y:S02]  /*0fc0*/  LDG.E.128 R60, [R118.64+0x31800] ;  /* 0x03180004763c7981 */ /* 0x000f64000c1e1d00 */
[----:B------:R-:W-:Y:S01]  /*0fd0*/  FFMA.FTZ R36, R106, R29, RZ ;  /* 0x0000001d6a247223 */ /* 0x000fe200000100ff */
        /* <DEDUP_REMOVED lines=9> */
[----:B------:R-:W-:Y:S02]  /*1070*/  PRMT R64, RZ, 0x7610, R67 ;  /* 0x00007610ff407816 */ /* 0x000fe40000000043 */
[----:B------:R-:W-:Y:S01]  /*1080*/  PRMT R17, RZ, 0x7610, R17 ;  /* 0x00007610ff117816 */ /* 0x000fe20000000011 */
[C---:B------:R-:W-:Y:S01]  /*1090*/  FFMA.FTZ R80, R7.reuse, R72, R74 ;  /* 0x0000004807507223 */ /* 0x040fe2000001004a */
[----:B------:R-:W-:Y:S01]  /*10a0*/  PRMT R96, RZ, 0x7610, R75 ;  /* 0x00007610ff607816 */ /* 0x000fe2000000004b */
[----:B------:R-:W-:Y:S01]  /*10b0*/  FFMA.FTZ R16, R7, R16, R28 ;  /* 0x0000001007107223 */ /* 0x000fe2000001001c */
[----:B------:R-:W-:Y:S01]  /*10c0*/  PRMT R29, RZ, 0x5410, R92 ;  /* 0x00005410ff1d7816 */ /* 0x000fe2000000005c */
[C---:B------:R-:W-:Y:S01]  /*10d0*/  FFMA.FTZ R97, R109.reuse, R64, R65 ;  /* 0x000000406d617223 */ /* 0x040fe20000010041 */
[----:B------:R-:W5:Y:S01]  /*10e0*/  LDG.E.128 R72, [R118.64+0x27000] ;  /* 0x0270000476487981 */ /* 0x000f62000c1e1d00 */
[----:B------:R-:W-:Y:S01]  /*10f0*/  FFMA.FTZ R28, R100, R17, R36 ;  /* 0x00000011641c7223 */ /* 0x000fe20000010024 */
[----:B------:R-:W-:Y:S01]  /*1100*/  PRMT R17, RZ, 0x5410, R18 ;  /* 0x00005410ff117816 */ /* 0x000fe20000000012 */
[----:B------:R-:W-:Y:S01]  /*1110*/  FFMA.FTZ R96, R109, R96, R80 ;  /* 0x000000606d607223 */ /* 0x000fe20000010050 */
[----:B------:R-:W5:Y:S01]  /*1120*/  LDG.E.128 R64, [R118.64+0x23800] ;  /* 0x0238000476407981 */ /* 0x000f62000c1e1d00 */
[----:B------:R-:W-:-:S02]  /*1130*/  PRMT R80, RZ, 0x7610, R31 ;  /* 0x00007610ff507816 */ /* 0x000fc4000000001f */
        /* <DEDUP_REMOVED lines=11> */
[----:B------:R-:W-:-:S04]  /*11f0*/  FFMA.FTZ R29, R107, R92, R29 ;  /* 0x0000005c6b1d7223 */ /* 0x000fc8000001001d */
[----:B------:R-:W-:Y:S01]  /*1200*/  FFMA.FTZ R29, R105, R16, R29 ;  /* 0x00000010691d7223 */ /* 0x000fe2000001001d */
[----:B------:R-:W-:-:S05]  /*1210*/  PRMT R16, RZ, 0x7610, R19 ;  /* 0x00007610ff107816 */ /* 0x000fca0000000013 */
[----:B------:R-:W-:Y:S01]  /*1220*/  FFMA.FTZ R101, R109, R16, R17 ;  /* 0x000000106d657223 */ /* 0x000fe20000010011 */
[--C-:B------:R-:W-:Y:S02]  /*1230*/  PRMT R17, RZ, 0x5410, R32.reuse ;  /* 0x00005410ff117816 */ /* 0x100fe40000000020 */
[----:B------:R-:W-:-:S03]  /*1240*/  PRMT R32, RZ, 0x7610, R32 ;  /* 0x00007610ff207816 */ /* 0x000fc60000000020 */
        /* <DEDUP_REMOVED lines=14> */
[----:B------:R-:W5:Y:S01]  /*1330*/  LDG.E.128 R16, [R118.64+0x1000] ;  /* 0x0010000476107981 */ /* 0x000f62000c1e1d00 */
[----:B------:R-:W-:Y:S01]  /*1340*/  PRMT R34, RZ, 0x7610, R34 ;  /* 0x00007610ff227816 */ /* 0x000fe20000000022 */
[----:B------:R-:W-:-:S02]  /*1350*/  FFMA.FTZ R33, R104, R33, R106 ;  /* 0x0000002168217223 */ /* 0x000fc4000001006a */
[----:B------:R-:W-:Y:S01]  /*1360*/  FFMA.FTZ R32, R7, R32, R92 ;  /* 0x0000002007207223 */ /* 0x000fe2000001005c */
[----:B------:R-:W-:Y:S01]  /*1370*/  PRMT R92, RZ, 0x5410, R35 ;  /* 0x00005410ff5c7816 */ /* 0x000fe20000000023 */
[----:B------:R-:W-:Y:S01]  /*1380*/  FFMA.FTZ R103, R103, R34, R33 ;  /* 0x0000002267677223 */ /* 0x000fe20000010021 */
[----:B------:R-:W-:Y:S01]  /*1390*/  PRMT R93, RZ, 0x5410, R12 ;  /* 0x00005410ff5d7816 */ /* 0x000fe2000000000c */
[----:B------:R-:W5:Y:S01]  /*13a0*/  LDG.E.128 R28, [R120.64+0x1000] ;  /* 0x00100004781c7981 */ /* 0x000f62000c1e1d00 */
[----:B------:R-:W-:Y:S01]  /*13b0*/  PRMT R107, RZ, 0x5410, R24 ;  /* 0x00005410ff6b7816 */ /* 0x000fe20000000018 */
[----:B------:R-:W-:Y:S01]  /*13c0*/  FFMA.FTZ R92, R7, R92, R103 ;  /* 0x0000005c075c7223 */ /* 0x000fe20000010067 */
[----:B------:R-:W-:Y:S02]  /*13d0*/  PRMT R7, RZ, 0x7610, R12 ;  /* 0x00007610ff077816 */ /* 0x000fe4000000000c */
[----:B------:R-:W-:Y:S01]  /*13e0*/  PRMT R100, RZ, 0x7610, R95 ;  /* 0x00007610ff647816 */ /* 0x000fe2000000005f */
[----:B------:R-:W-:Y:S01]  /*13f0*/  FFMA.FTZ R6, R107, R93, R6 ;  /* 0x0000005d6b067223 */ /* 0x000fe20000010006 */
[----:B------:R-:W-:-:S02]  /*1400*/  PRMT R94, RZ, 0x7610, R35 ;  /* 0x00007610ff5e7816 */ /* 0x000fc40000000023 */
[----:B------:R-:W-:Y:S01]  /*1410*/  PRMT R106, RZ, 0x5410, R25 ;  /* 0x00005410ff6a7816 */ /* 0x000fe20000000019 */
[----:B------:R-:W-:Y:S01]  /*1420*/  FFMA.FTZ R6, R108, R7, R6 ;  /* 0x000000076c067223 */ /* 0x000fe20000010006 */
[----:B------:R-:W-:Y:S01]  /*1430*/  PRMT R7, RZ, 0x5410, R13 ;  /* 0x00005410ff077816 */ /* 0x000fe2000000000d */
[C---:B------:R-:W-:Y:S02]  /*1440*/  FFMA.FTZ R100, R109.reuse, R100, R32 ;  /* 0x000000646d647223 */ /* 0x040fe40000010020 */
[----:B------:R-:W-:Y:S01]  /*1450*/  FFMA.FTZ R109, R109, R94, R92 ;  /* 0x0000005e6d6d7223 */ /* 0x000fe2000001005c */
[----:B------:R-:W-:Y:S01]  /*1460*/  PRMT R92, RZ, 0x5410, R44 ;  /* 0x00005410ff5c7816 */ /* 0x000fe2000000002c */
[----:B------:R-:W-:Y:S01]  /*1470*/  FFMA.FTZ R24, R106, R7, R6 ;  /* 0x000000076a187223 */ /* 0x000fe20000010006 */
[----:B------:R-:W-:Y:S01]  /*1480*/  PRMT R105, RZ, 0x7610, R25 ;  /* 0x00007610ff697816 */ /* 0x000fe20000000019 */
[----:B------:R-:W5:Y:S01]  /*1490*/  LDG.E.128 R32, [R118.64+0x4800] ;  /* 0x0048000476207981 */ /* 0x000f62000c1e1d00 */
[----:B------:R-:W-:Y:S01]  /*14a0*/  PRMT R12, RZ, 0x7610, R13 ;  /* 0x00007610ff0c7816 */ /* 0x000fe2000000000d */
[----:B------:R-:W-:Y:S01]  /*14b0*/  FFMA.FTZ R92, R107, R92, R3 ;  /* 0x0000005c6b5c7223 */ /* 0x000fe20000010003 */
[----:B------:R-:W-:-:S02]  /*14c0*/  PRMT R94, RZ, 0x5410, R26 ;  /* 0x00005410ff5e7816 */ /* 0x000fc4000000001a */
        /* <DEDUP_REMOVED lines=17> */
[--C-:B------:R-:W-:Y:S01]  /*15e0*/  PRMT R45, RZ, 0x5410, R46.reuse ;  /* 0x00005410ff2d7816 */ /* 0x100fe2000000002e */
[----:B------:R-:W5:Y:S01]  /*15f0*/  LDG.E.128 R24, [R118.64+0x8000] ;  /* 0x0080000476187981 */ /* 0x000f62000c1e1d00 */
[----:B------:R-:W-:Y:S01]  /*1600*/  PRMT R46, RZ, 0x7610, R46 ;  /* 0x00007610ff2e7816 */ /* 0x000fe2000000002e */
[----:B------:R-:W-:Y:S01]  /*1610*/  FFMA.FTZ R3, R95, R44, R3 ;  /* 0x0000002c5f037223 */ /* 0x000fe20000010003 */
[----:B--2---:R-:W-:Y:S01]  /*1620*/  PRMT R44, RZ, 0x5410, R20 ;  /* 0x00005410ff2c7816 */ /* 0x004fe20000000014 */
[----:B------:R-:W-:Y:S01]  /*1630*/  FFMA.FTZ R45, R94, R45, R92 ;  /* 0x0000002d5e2d7223 */ /* 0x000fe2000001005c */
[----:B------:R-:W-:Y:S01]  /*1640*/  PRMT R93, RZ, 0x5410, R21 ;  /* 0x00005410ff5d7816 */ /* 0x000fe20000000015 */
[----:B------:R-:W2:Y:S02]  /*1650*/  LDG.E.128 R12, [R118.64+0xb800] ;  /* 0x00b80004760c7981 */ /* 0x000ea4000c1e1d00 */
[----:B------:R-:W-:Y:S01]  /*1660*/  FFMA.FTZ R46, R7, R46, R45 ;  /* 0x0000002e072e7223 */ /* 0x000fe2000001002d */
[----:B------:R-:W-:Y:S01]  /*1670*/  PRMT R45, RZ, 0x7610, R20 ;  /* 0x00007610ff2d7816 */ /* 0x000fe20000000014 */
[----:B------:R-:W-:Y:S01]  /*1680*/  FFMA.FTZ R2, R107, R44, R2 ;  /* 0x0000002c6b027223 */ /* 0x000fe20000010002 */
[----:B---3--:R-:W-:-:S03]  /*1690*/  PRMT R92, RZ, 0x5410, R56 ;  /* 0x00005410ff5c7816 */ /* 0x008fc60000000038 */
[----:B------:R-:W-:Y:S01]  /*16a0*/  FFMA.FTZ R2, R108, R45, R2 ;  /* 0x0000002d6c027223 */ /* 0x000fe20000010002 */
[----:B------:R-:W-:Y:S01]  /*16b0*/  PRMT R20, RZ, 0x7610, R21 ;  /* 0x00007610ff147816 */ /* 0x000fe20000000015 */
[----:B------:R-:W-:Y:S02]  /*16c0*/  FFMA.FTZ R92, R107, R92, R5 ;  /* 0x0000005c6b5c7223 */ /* 0x000fe40000010005 */
[----:B------:R-:W-:Y:S01]  /*16d0*/  FFMA.FTZ R93, R106, R93, R2 ;  /* 0x0000005d6a5d7223 */ /* 0x000fe20000010002 */
[----:B------:R-:W-:-:S03]  /*16e0*/  PRMT R5, RZ, 0x5410, R22 ;  /* 0x00005410ff057816 */ /* 0x000fc60000000016 */
[----:B------:R-:W-:Y:S01]  /*16f0*/  FFMA.FTZ R20, R105, R20, R93 ;  /* 0x0000001469147223 */ /* 0x000fe2000001005d */
        /* <DEDUP_REMOVED lines=8> */
[--C-:B------:R-:W-:Y:S02]  /*1780*/  PRMT R5, RZ, 0x5410, R23.reuse ;  /* 0x00005410ff057816 */ /* 0x100fe40000000017 */
[----:B------:R-:W-:Y:S01]  /*1790*/  PRMT R56, RZ, 0x7610, R23 ;  /* 0x00007610ff387816 */ /* 0x000fe20000000017 */
[----:B------:R-:W-:Y:S01]  /*17a0*/  FFMA.FTZ R92, R105, R20, R21 ;  /* 0x00000014695c7223 */ /* 0x000fe20000010015 */
[----:B------:R-:W-:Y:S01]  /*17b0*/  PRMT R57, RZ, 0x5410, R58 ;  /* 0x00005410ff397816 */ /* 0x000fe2000000003a */
[----:B------:R-:W-:Y:S01]  /*17c0*/  FFMA.FTZ R5, R6, R5, R22 ;  /* 0x0000000506057223 */ /* 0x000fe20000010016 */
[----:B------:R-:W-:Y:S01]  /*17d0*/  PRMT R58, RZ, 0x7610, R58 ;  /* 0x00007610ff3a7816 */ /* 0x000fe2000000003a */
[----:B------:R-:W3:Y:S02]  /*17e0*/  LDG.E.128 R20, [R118.64+0x12800] ;  /* 0x0128000476147981 */ /* 0x000ee4000c1e1d00 */
[----:B------:R-:W-:Y:S01]  /*17f0*/  FFMA.FTZ R5, R95, R56, R5 ;  /* 0x000000385f057223 */ /* 0x000fe20000010005 */
[----:B----4-:R-:W-:Y:S01]  /*1800*/  PRMT R56, RZ, 0x5410, R52 ;  /* 0x00005410ff387816 */ /* 0x010fe20000000034 */
[----:B------:R-:W-:-:S04]  /*1810*/  FFMA.FTZ R57, R94, R57, R92 ;  /* 0x000000395e397223 */ /* 0x000fc8000001005c */
[----:B------:R-:W-:Y:S01]  /*1820*/  FFMA.FTZ R58, R7, R58, R57 ;  /* 0x0000003a073a7223 */ /* 0x000fe20000010039 */
[----:B------:R-:W-:Y:S01]  /*1830*/  PRMT R57, RZ, 0x7610, R52 ;  /* 0x00007610ff397816 */ /* 0x000fe20000000034 */
[----:B------:R-:W-:-:S04]  /*1840*/  FFMA.FTZ R56, R107, R56, R102 ;  /* 0x000000386b387223 */ /* 0x000fc80000010066 */
[----:B------:R-:W-:Y:S01]  /*1850*/  FFMA.FTZ R56, R108, R57, R56 ;  /* 0x000000396c387223 */ /* 0x000fe20000010038 */
[----:B------:R-:W-:Y:S02]  /*1860*/  PRMT R57, RZ, 0x5410, R59 ;  /* 0x00005410ff397816 */ /* 0x000fe4000000003b */
[----:B------:R-:W-:Y:S02]  /*1870*/  PRMT R93, RZ, 0x5410, R53 ;  /* 0x00005410ff5d7816 */ /* 0x000fe40000000035 */
[----:B------:R-:W-:Y:S01]  /*1880*/  PRMT R52, RZ, 0x7610, R59 ;  /* 0x00007610ff347816 */ /* 0x000fe2000000003b */
[----:B------:R-:W-:Y:S02]  /*1890*/  FFMA.FTZ R57, R6, R57, R58 ;  /* 0x0000003906397223 */ /* 0x000fe4000001003a */
[----:B------:R-:W-:Y:S02]  /*18a0*/  FFMA.FTZ R56, R106, R93, R56 ;  /* 0x0000005d6a387223 */ /* 0x000fe40000010038 */
[----:B------:R-:W-:Y:S01]  /*18b0*/  FFMA.FTZ R93, R95, R52, R57 ;  /* 0x000000345f5d7223 */ /* 0x000fe20000010039 */
[----:B------:R-:W-:-:S02]  /*18c0*/  PRMT R52, RZ, 0x7610, R53 ;  /* 0x00007610ff347816 */ /* 0x000fc40000000035 */
[----:B------:R-:W-:Y:S02]  /*18d0*/  PRMT R53, RZ, 0x5410, R54 ;  /* 0x00005410ff357816 */ /* 0x000fe40000000036 */
[----:B-----5:R-:W-:Y:S01]  /*18e0*/  PRMT R92, RZ, 0x5410, R48 ;  /* 0x00005410ff5c7816 */ /* 0x020fe20000000030 */
[----:B------:R-:W-:Y:S01]  /*18f0*/  FFMA.FTZ R52, R105, R52, R56 ;  /* 0x0000003469347223 */ /* 0x000fe20000010038 */
[----:B------:R-:W-:Y:S01]  /*1900*/  PRMT R54, RZ, 0x7610, R54 ;  /* 0x00007610ff367816 */ /* 0x000fe20000000036 */
[----:B------:R-:W4:Y:S02]  /*1910*/  LDG.E.128 R56, [R118.64+0x16000] ;  /* 0x0160000476387981 */ /* 0x000f24000c1e1d00 */
[----:B------:R-:W-:Y:S01]  /*1920*/  FFMA.FTZ R52, R94, R53, R52 ;  /* 0x000000355e347223 */ /* 0x000fe20000010034 */
[----:B------:R-:W-:Y:S01]  /*1930*/  PRMT R53, RZ, 0x7610, R48 ;  /* 0x00007610ff357816 */ /* 0x000fe20000000030 */
[----:B------:R-:W-:-:S04]  /*1940*/  FFMA.FTZ R92, R107, R92, R99 ;  /* 0x0000005c6b5c7223 */ /* 0x000fc80000010063 */
[----:B------:R-:W-:Y:S01]  /*1950*/  FFMA.FTZ R92, R108, R53, R92 ;  /* 0x000000356c5c7223 */ /* 0x000fe2000001005c */
[----:B------:R-:W-:Y:S01]  /*1960*/  PRMT R53, RZ, 0x5410, R49 ;  /* 0x00005410ff357816 */ /* 0x000fe20000000031 */
[----:B------:R-:W-:-:S04]  /*1970*/  FFMA.FTZ R52, R7, R54, R52 ;  /* 0x0000003607347223 */ /* 0x000fc80000010034 */
[----:B------:R-:W-:Y:S01]  /*1980*/  FFMA.FTZ R54, R106, R53, R92 ;  /* 0x000000356a367223 */ /* 0x000fe2000001005c */
[----:B------:R-:W-:-:S05]  /*1990*/  PRMT R53, RZ, 0x5410, R55 ;  /* 0x00005410ff357816 */ /* 0x000fca0000000037 */
[----:B------:R-:W-:Y:S01]  /*19a0*/  FFMA.FTZ R48, R6, R53, R52 ;  /* 0x0000003506307223 */ /* 0x000fe20000010034 */
[----:B------:R-:W-:Y:S02]  /*19b0*/  PRMT R52, RZ, 0x7610, R49 ;  /* 0x00007610ff347816 */ /* 0x000fe40000000031 */
[----:B------:R-:W-:Y:S02]  /*19c0*/  PRMT R92, RZ, 0x7610, R55 ;  /* 0x00007610ff5c7816 */ /* 0x000fe40000000037 */
[----:B------:R-:W-:Y:S01]  /*19d0*/  PRMT R49, RZ, 0x5410, R50 ;  /* 0x00005410ff317816 */ /* 0x000fe20000000032 */
[----:B------:R-:W-:Y:S01]  /*19e0*/  FFMA.FTZ R99, R105, R52, R54 ;  /* 0x0000003469637223 */ /* 0x000fe20000010036 */
[----:B------:R-:W-:Y:S01]  /*19f0*/  PRMT R50, RZ, 0x7610, R50 ;  /* 0x00007610ff327816 */ /* 0x000fe20000000032 */
[----:B------:R-:W-:Y:S01]  /*1a00*/  FFMA.FTZ R92, R95, R92, R48 ;  /* 0x0000005c5f5c7223 */ /* 0x000fe20000010030 */
[--C-:B------:R-:W-:Y:S01]  /*1a10*/  PRMT R48, RZ, 0x5410, R40.reuse ;  /* 0x00005410ff307816 */ /* 0x100fe20000000028 */
[----:B------:R-:W-:Y:S01]  /*1a20*/  FFMA.FTZ R49, R94, R49, R99 ;  /* 0x000000315e317223 */ /* 0x000fe20000010063 */
[----:B------:R-:W-:Y:S01]  /*1a30*/  PRMT R45, RZ, 0x5410, R47 ;  /* 0x00005410ff2d7816 */ /* 0x000fe2000000002f */
[----:B------:R-:W5:Y:S02]  /*1a40*/  LDG.E.128 R52, [R118.64+0x19800] ;  /* 0x0198000476347981 */ /* 0x000f64000c1e1d00 */
[----:B------:R-:W-:Y:S01]  /*1a50*/  FFMA.FTZ R50, R7, R50, R49 ;  /* 0x0000003207327223 */ /* 0x000fe20000010031 */
[----:B------:R-:W-:Y:S01]  /*1a60*/  PRMT R49, RZ, 0x7610, R40 ;  /* 0x00007610ff317816 */ /* 0x000fe20000000028 */
[----:B------:R-:W-:Y:S01]  /*1a70*/  FFMA.FTZ R48, R107, R48, R98 ;  /* 0x000000306b307223 */ /* 0x000fe20000010062 */
[----:B------:R-:W-:-:S03]  /*1a80*/  PRMT R99, RZ, 0x5410, R41 ;  /* 0x00005410ff637816 */ /* 0x000fc60000000029 */
[----:B------:R-:W-:Y:S01]  /*1a90*/  FFMA.FTZ R48, R108, R49, R48 ;  /* 0x000000316c307223 */ /* 0x000fe20000010030 */
[----:B------:R-:W-:-:S03]  /*1aa0*/  PRMT R40, RZ, 0x7610, R41 ;  /* 0x00007610ff287816 */ /* 0x000fc60000000029 */
[----:B------:R-:W-:Y:S01]  /*1ab0*/  FFMA.FTZ R48, R106, R99, R48 ;  /* 0x000000636a307223 */ /* 0x000fe20000010030 */
[----:B------:R-:W-:Y:S02]  /*1ac0*/  PRMT R41, RZ, 0x5410, R42 ;  /* 0x00005410ff297816 */ /* 0x000fe4000000002a */
[----:B------:R-:W-:Y:S01]  /*1ad0*/  PRMT R98, RZ, 0x5410, R68 ;  /* 0x00005410ff627816 */ /* 0x000fe20000000044 */
[----:B------:R-:W-:-:S04]  /*1ae0*/  FFMA.FTZ R40, R105, R40, R48 ;  /* 0x0000002869287223 */ /* 0x000fc80000010030 */
[----:B------:R-:W-:Y:S01]  /*1af0*/  FFMA.FTZ R40, R94, R41, R40 ;  /* 0x000000295e287223 */ /* 0x000fe20000010028 */
[----:B------:R-:W-:Y:S01]  /*1b00*/  PRMT R41, RZ, 0x7610, R68 ;  /* 0x00007610ff297816 */ /* 0x000fe20000000044 */
[----:B------:R-:W-:Y:S01]  /*1b10*/  FFMA.FTZ R97, R107, R98, R97 ;  /* 0x000000626b617223 */ /* 0x000fe20000010061 */
[----:B------:R-:W-:-:S03]  /*1b20*/  PRMT R42, RZ, 0x7610, R42 ;  /* 0x00007610ff2a7816 */ /* 0x000fc6000000002a */
        /* <DEDUP_REMOVED lines=8> */
[--C-:B------:R-:W-:Y:S01]  /*1bb0*/  PRMT R69, RZ, 0x5410, R70.reuse ;  /* 0x00005410ff457816 */ /* 0x100fe20000000046 */
        /* <DEDUP_REMOVED lines=11> */
[--C-:B------:R-:W-:Y:S01]  /*1c70*/  PRMT R97, RZ, 0x5410, R9.reuse ;  /* 0x00005410ff617816 */ /* 0x100fe20000000009 */
[----:B------:R-:W3:Y:S02]  /*1c80*/  LDG.E.128 R40, [R118.64+0x20800] ;  /* 0x0208000476287981 */ /* 0x000ee4000c1e1d00 */
[----:B------:R-:W-:Y:S01]  /*1c90*/  FFMA.FTZ R68, R108, R69, R68 ;  /* 0x000000456c447223 */ /* 0x000fe20000010044 */
[----:B------:R-:W-:Y:S01]  /*1ca0*/  PRMT R8, RZ, 0x7610, R9 ;  /* 0x00007610ff087816 */ /* 0x000fe20000000009 */
[----:B------:R-:W-:-:S02]  /*1cb0*/  FFMA.FTZ R2, R95, R2, R45 ;  /* 0x000000025f027223 */ /* 0x000fc4000001002d */
[----:B------:R-:W-:Y:S01]  /*1cc0*/  FFMA.FTZ R68, R106, R97, R68 ;  /* 0x000000616a447223 */ /* 0x000fe20000010044 */
[----:B------:R-:W3:Y:S01]  /*1cd0*/  LDG.E.128 R44, [R118.64+0xf000] ;  /* 0x00f00004762c7981 */ /* 0x000ee2000c1e1d00 */
[----:B------:R-:W-:Y:S02]  /*1ce0*/  PRMT R9, RZ, 0x5410, R10 ;  /* 0x00005410ff097816 */ /* 0x000fe4000000000a */
        /* <DEDUP_REMOVED lines=27> */
[----:B------:R-:W4:Y:S02]  /*1ea0*/  LDG.E.128 R8, [R118.64+0x27800] ;  /* 0x0278000476087981 */ /* 0x000f24000c1e1d00 */
        /* <DEDUP_REMOVED lines=23> */
[----:B------:R-:W-:-:S02]  /*2020*/  FFMA.FTZ R73, R94, R73, R81 ;  /* 0x000000495e497223 */ /* 0x000fc40000010051 */
[----:B------:R-:W-:Y:S01]  /*2030*/  FFMA.FTZ R104, R95, R104, R49 ;  /* 0x000000685f687223 */ /* 0x000fe20000010031 */
[----:B------:R-:W-:Y:S01]  /*2040*/  PRMT R69, RZ, 0x5410, R71 ;  /* 0x00005410ff457816 */ /* 0x000fe20000000047 */
[----:B------:R-:W-:Y:S01]  /*2050*/  FFMA.FTZ R74, R7, R74, R73 ;  /* 0x0000004a074a7223 */ /* 0x000fe20000010049 */
[----:B------:R-:W-:Y:S01]  /*2060*/  PRMT R73, RZ, 0x7610, R88 ;  /* 0x00007610ff497816 */ /* 0x000fe20000000058 */
[----:B------:R-:W-:Y:S01]  /*2070*/  FFMA.FTZ R72, R107, R72, R80 ;  /* 0x000000486b487223 */ /* 0x000fe20000010050 */
[----:B------:R-:W-:Y:S01]  /*2080*/  PRMT R81, RZ, 0x5410, R89 ;  /* 0x00005410ff517816 */ /* 0x000fe20000000059 */
[----:B------:R-:W5:Y:S02]  /*2090*/  LDG.E.128 R48, [R118.64+0x1d000] ;  /* 0x01d0000476307981 */ /* 0x000f64000c1e1d00 */
        /* <DEDUP_REMOVED lines=8> */
[--C-:B------:R-:W-:Y:S01]  /*2120*/  PRMT R73, RZ, 0x5410, R90.reuse ;  /* 0x00005410ff497816 */ /* 0x100fe2000000005a */
[----:B------:R-:W-:Y:S02]  /*2130*/  FFMA.FTZ R72, R105, R72, R81 ;  /* 0x0000004869487223 */ /* 0x000fe40000010051 */
        /* <DEDUP_REMOVED lines=29> */
[----:B------:R-:W-:Y:S02]  /*2310*/  FFMA.FTZ R84, R106, R89, R84 ;  /* 0x000000596a547223 */ /* 0x000fe40000010054 */
        /* <DEDUP_REMOVED lines=8> */
[----:B------:R-:W-:Y:S01]  /*23a0*/  PRMT R62, RZ, 0x7610, R62 ;  /* 0x00007610ff3e7816 */ /* 0x000fe2000000003e */
[----:B------:R-:W5:Y:S02]  /*23b0*/  LDG.E.128 R88, [R118.64+0x1800] ;  /* 0x0018000476587981 */ /* 0x000f64000c1e1d00 */
[----:B------:R-:W-:Y:S01]  /*23c0*/  FFMA.FTZ R84, R108, R61, R84 ;  /* 0x0000003d6c547223 */ /* 0x000fe20000010054 */
[----:B------:R-:W-:-:S02]  /*23d0*/  PRMT R61, RZ, 0x5410, R37 ;  /* 0x00005410ff3d7816 */ /* 0x000fc40000000025 */
[----:B------:R-:W-:-:S03]  /*23e0*/  PRMT R36, RZ, 0x7610, R37 ;  /* 0x00007610ff247816 */ /* 0x000fc60000000025 */
[----:B------:R-:W-:Y:S01]  /*23f0*/  FFMA.FTZ R84, R106, R61, R84 ;  /* 0x0000003d6a547223 */ /* 0x000fe20000010054 */
[----:B------:R-:W-:-:S03]  /*2400*/  PRMT R37, RZ, 0x5410, R38 ;  /* 0x00005410ff257816 */ /* 0x000fc60000000026 */
[----:B------:R-:W-:Y:S01]  /*2410*/  FFMA.FTZ R84, R105, R36, R84 ;  /* 0x0000002469547223 */ /* 0x000fe20000010054 */
[----:B------:R-:W-:-:S03]  /*2420*/  PRMT R38, RZ, 0x7610, R38 ;  /* 0x00007610ff267816 */ /* 0x000fc60000000026 */
[----:B------:R-:W-:Y:S02]  /*2430*/  FFMA.FTZ R84, R94, R37, R84 ;  /* 0x000000255e547223 */ /* 0x000fe40000010054 */
[----:B------:R-:W-:Y:S01]  /*2440*/  FFMA.FTZ R85, R6, R85, R86 ;  /* 0x0000005506557223 */ /* 0x000fe20000010056 */
[----:B------:R-:W-:Y:S01]  /*2450*/  PRMT R86, RZ, 0x5410, R28 ;  /* 0x00005410ff567816 */ /* 0x000fe2000000001c */
[C---:B------:R-:W-:Y:S02]  /*2460*/  FFMA.FTZ R60, R7.reuse, R62, R60 ;  /* 0x0000003e073c7223 */ /* 0x040fe4000001003c */
[----:B------:R-:W-:Y:S01]  /*2470*/  FFMA.FTZ R38, R7, R38, R84 ;  /* 0x0000002607267223 */ /* 0x000fe20000010054 */
[----:B------:R-:W-:Y:S02]  /*2480*/  PRMT R7, RZ, 0x5410, R16 ;  /* 0x00005410ff077816 */ /* 0x000fe40000000010 */
[----:B------:R-:W-:Y:S02]  /*2490*/  PRMT R77, RZ, 0x5410, R79 ;  /* 0x00005410ff4d7816 */ /* 0x000fe4000000004f */
[----:B------:R-:W-:Y:S01]  /*24a0*/  PRMT R100, RZ, 0x7610, R87 ;  /* 0x00007610ff647816 */ /* 0x000fe20000000057 */
[----:B------:R-:W-:Y:S01]  /*24b0*/  FFMA.FTZ R7, R86, R7, R3 ;  /* 0x0000000756077223 */ /* 0x000fe20000010003 */
[----:B------:R-:W-:-:S02]  /*24c0*/  PRMT R61, RZ, 0x5410, R63 ;  /* 0x00005410ff3d7816 */ /* 0x000fc4000000003f */
[----:B------:R-:W-:Y:S02]  /*24d0*/  PRMT R37, RZ, 0x5410, R39 ;  /* 0x00005410ff257816 */ /* 0x000fe40000000027 */
[----:B------:R-:W-:Y:S02]  /*24e0*/  PRMT R3, RZ, 0x7610, R16 ;  /* 0x00007610ff037816 */ /* 0x000fe40000000010 */
[----:B------:R-:W-:Y:S01]  /*24f0*/  PRMT R94, RZ, 0x7610, R28 ;  /* 0x00007610ff5e7816 */ /* 0x000fe2000000001c */
[C---:B------:R-:W-:Y:S02]  /*2500*/  FFMA.FTZ R77, R6.reuse, R77, R78 ;  /* 0x0000004d064d7223 */ /* 0x040fe4000001004e */
[----:B------:R-:W-:Y:S01]  /*2510*/  FFMA.FTZ R100, R95, R100, R85 ;  /* 0x000000645f647223 */ /* 0x000fe20000010055 */
[----:B------:R-:W-:Y:S01]  /*2520*/  PRMT R85, RZ, 0x5410, R29 ;  /* 0x00005410ff557816 */ /* 0x000fe2000000001d */
[C---:B------:R-:W-:Y:S02]  /*2530*/  FFMA.FTZ R60, R6.reuse, R61, R60 ;  /* 0x0000003d063c7223 */ /* 0x040fe4000001003c */
[----:B------:R-:W-:Y:S01]  /*2540*/  FFMA.FTZ R37, R6, R37, R38 ;  /* 0x0000002506257223 */ /* 0x000fe20000010026 */
[----:B------:R-:W-:Y:S01]  /*2550*/  PRMT R6, RZ, 0x5410, R17 ;  /* 0x00005410ff067816 */ /* 0x000fe20000000011 */
[----:B------:R-:W-:Y:S01]  /*2560*/  FFMA.FTZ R3, R94, R3, R7 ;  /* 0x000000035e037223 */ /* 0x000fe20000010007 */
[----:B------:R-:W-:-:S02]  /*2570*/  PRMT R36, RZ, 0x7610, R63 ;  /* 0x00007610ff247816 */ /* 0x000fc4000000003f */
[----:B------:R-:W-:Y:S01]  /*2580*/  PRMT R84, RZ, 0x7610, R29 ;  /* 0x00007610ff547816 */ /* 0x000fe2000000001d */
[----:B------:R-:W-:Y:S01]  /*2590*/  FFMA.FTZ R16, R85, R6, R3 ;  /* 0x0000000655107223 */ /* 0x000fe20000010003 */
[----:B------:R-:W-:Y:S01]  /*25a0*/  PRMT R17, RZ, 0x7610, R17 ;  /* 0x00007610ff117816 */ /* 0x000fe20000000011 */
[C---:B------:R-:W-:Y:S01]  /*25b0*/  FFMA.FTZ R87, R95.reuse, R36, R60 ;  /* 0x000000245f577223 */ /* 0x040fe2000001003c */
[----:B------:R-:W-:Y:S01]  /*25c0*/  PRMT R96, RZ, 0x7610, R79 ;  /* 0x00007610ff607816 */ /* 0x000fe2000000004f */
[----:B------:R-:W5:Y:S01]  /*25d0*/  LDG.E.128 R60, [R118.64+0x5000] ;  /* 0x00500004763c7981 */ /* 0x000f62000c1e1d00 */
        /* <DEDUP_REMOVED lines=9> */
[----:B------:R-:W-:-:S02]  /*2670*/  PRMT R2, RZ, 0x5410, R18 ;  /* 0x00005410ff027816 */ /* 0x000fc40000000012 */
[----:B------:R-:W-:Y:S01]  /*2680*/  PRMT R6, RZ, 0x7610, R30 ;  /* 0x00007610ff067816 */ /* 0x000fe2000000001e */
        /* <DEDUP_REMOVED lines=22> */
[----:B------:R-:W5:Y:S01]  /*27f0*/  LDG.E.128 R28, [R118.64+0x8800] ;  /* 0x00880004761c7981 */ /* 0x000f62000c1e1d00 */
[----:B------:R-:W-:-:S03]  /*2800*/  PRMT R25, RZ, 0x7610, R25 ;  /* 0x00007610ff197816 */ /* 0x000fc60000000019 */
[----:B------:R-:W-:Y:S01]  /*2810*/  FFMA.FTZ R5, R116, R5, R24 ;  /* 0x0000000574057223 */ /* 0x000fe20000010018 */
[----:B--2---:R-:W-:Y:S01]  /*2820*/  PRMT R24, RZ, 0x5410, R12 ;  /* 0x00005410ff187816 */ /* 0x004fe2000000000c */
[----:B------:R-:W-:-:S04]  /*2830*/  FFMA.FTZ R32, R85, R32, R33 ;  /* 0x0000002055207223 */ /* 0x000fc80000010021 */
[----:B------:R-:W-:Y:S01]  /*2840*/  FFMA.FTZ R93, R86, R24, R93 ;  /* 0x00000018565d7223 */ /* 0x000fe2000001005d */
[----:B------:R-:W-:Y:S01]  /*2850*/  PRMT R24, RZ, 0x5410, R26 ;  /* 0x00005410ff187816 */ /* 0x000fe2000000001a */
[----:B------:R-:W-:Y:S01]  /*2860*/  FFMA.FTZ R25, R84, R25, R32 ;  /* 0x0000001954197223 */ /* 0x000fe20000010020 */
[----:B---3--:R-:W-:-:S03]  /*2870*/  PRMT R107, RZ, 0x7610, R47 ;  /* 0x00007610ff6b7816 */ /* 0x008fc6000000002f */
[----:B------:R-:W-:Y:S01]  /*2880*/  FFMA.FTZ R24, R7, R24, R25 ;  /* 0x0000001807187223 */ /* 0x000fe20000010019 */
[----:B------:R-:W-:Y:S01]  /*2890*/  PRMT R25, RZ, 0x7610, R12 ;  /* 0x00007610ff197816 */ /* 0x000fe2000000000c */
[----:B------:R-:W2:Y:S01]  /*28a0*/  LDG.E.128 R32, [R118.64+0x13000] ;  /* 0x0130000476207981 */ /* 0x000ea2000c1e1d00 */
[----:B------:R-:W-:-:S03]  /*28b0*/  PRMT R12, RZ, 0x5410, R13 ;  /* 0x00005410ff0c7816 */ /* 0x000fc6000000000d */
[----:B------:R-:W-:Y:S01]  /*28c0*/  FFMA.FTZ R93, R94, R25, R93 ;  /* 0x000000195e5d7223 */ /* 0x000fe2000001005d */
[----:B------:R-:W-:-:S05]  /*28d0*/  PRMT R25, RZ, 0x7610, R26 ;  /* 0x00007610ff197816 */ /* 0x000fca000000001a */
[----:B------:R-:W-:Y:S02]  /*28e0*/  FFMA.FTZ R24, R6, R25, R24 ;  /* 0x0000001906187223 */ /* 0x000fe40000010018 */
[----:B------:R-:W-:Y:S01]  /*28f0*/  FFMA.FTZ R25, R85, R12, R93 ;  /* 0x0000000c55197223 */ /* 0x000fe2000001005d */
[--C-:B------:R-:W-:Y:S02]  /*2900*/  PRMT R12, RZ, 0x5410, R27.reuse ;  /* 0x00005410ff0c7816 */ /* 0x100fe4000000001b */
[----:B------:R-:W-:Y:S02]  /*2910*/  PRMT R93, RZ, 0x7610, R27 ;  /* 0x00007610ff5d7816 */ /* 0x000fe4000000001b */
        /* <DEDUP_REMOVED lines=9> */
[----:B------:R-:W-:-:S03]  /*29b0*/  PRMT R25, RZ, 0x7610, R44 ;  /* 0x00007610ff197816 */ /* 0x000fc6000000002c */
        /* <DEDUP_REMOVED lines=15> */
[----:B------:R-:W-:Y:S01]  /*2ab0*/  FFMA.FTZ R104, R94, R13, R104 ;  /* 0x0000000d5e687223 */ /* 0x000fe20000010068 */
[----:B------:R-:W-:Y:S01]  /*2ac0*/  PRMT R13, RZ, 0x7610, R46 ;  /* 0x00007610ff0d7816 */ /* 0x000fe2000000002e */
[----:B------:R-:W-:Y:S01]  /*2ad0*/  FFMA.FTZ R12, R7, R12, R14 ;  /* 0x0000000c070c7223 */ /* 0x000fe2000001000e */
[----:B------:R-:W-:Y:S01]  /*2ae0*/  PRMT R37, RZ, 0x7610, R19 ;  /* 0x00007610ff257816 */ /* 0x000fe20000000013 */
[----:B------:R-:W3:Y:S02]  /*2af0*/  LDG.E.128 R24, [R118.64+0x16800] ;  /* 0x0168000476187981 */ /* 0x000ee4000c1e1d00 */
[----:B------:R-:W-:Y:S01]  /*2b00*/  FFMA.FTZ R13, R6, R13, R12 ;  /* 0x0000000d060d7223 */ /* 0x000fe2000001000c */
[----:B------:R-:W-:-:S05]  /*2b10*/  PRMT R12, RZ, 0x5410, R21 ;  /* 0x00005410ff0c7816 */ /* 0x000fca0000000015 */
[----:B------:R-:W-:Y:S01]  /*2b20*/  FFMA.FTZ R104, R85, R12, R104 ;  /* 0x0000000c55687223 */ /* 0x000fe20000010068 */
[----:B------:R-:W-:Y:S02]  /*2b30*/  PRMT R12, RZ, 0x5410, R47 ;  /* 0x00005410ff0c7816 */ /* 0x000fe4000000002f */
[----:B------:R-:W-:-:S03]  /*2b40*/  PRMT R21, RZ, 0x7610, R21 ;  /* 0x00007610ff157816 */ /* 0x000fc60000000015 */
[C---:B------:R-:W-:Y:S02]  /*2b50*/  FFMA.FTZ R20, R3.reuse, R12, R13 ;  /* 0x0000000c03147223 */ /* 0x040fe4000001000d */
[----:B------:R-:W-:Y:S01]  /*2b60*/  FFMA.FTZ R21, R84, R21, R104 ;  /* 0x0000001554157223 */ /* 0x000fe20000010068 */
[----:B----4-:R-:W-:Y:S01]  /*2b70*/  PRMT R45, RZ, 0x7610, R56 ;  /* 0x00007610ff2d7816 */ /* 0x010fe20000000038 */
[----:B------:R-:W-:Y:S01]  /*2b80*/  FFMA.FTZ R107, R116, R107, R20 ;  /* 0x0000006b746b7223 */ /* 0x000fe20000010014 */
[----:B------:R-:W-:Y:S01]  /*2b90*/  PRMT R20, RZ, 0x5410, R22 ;  /* 0x00005410ff147816 */ /* 0x000fe20000000016 */
[----:B------:R-:W-:Y:S01]  /*2ba0*/  FFMA.FTZ R2, R3, R2, R17 ;  /* 0x0000000203027223 */ /* 0x000fe20000010011 */
[----:B------:R-:W4:Y:S03]  /*2bb0*/  LDG.E.128 R12, [R118.64+0x1a000] ;  /* 0x01a00004760c7981 */ /* 0x000f26000c1e1d00 */
[----:B------:R-:W-:Y:S01]  /*2bc0*/  FFMA.FTZ R20, R7, R20, R21 ;  /* 0x0000001407147223 */ /* 0x000fe20000010015 */
[----:B------:R-:W-:Y:S01]  /*2bd0*/  PRMT R21, RZ, 0x5410, R56 ;  /* 0x00005410ff157816 */ /* 0x000fe20000000038 */
[----:B------:R-:W2:Y:S04]  /*2be0*/  LDG.E.128 R16, [R118.64+0xc000] ;  /* 0x00c0000476107981 */ /* 0x000ea8000c1e1d00 */
[----:B------:R-:W-:Y:S01]  /*2bf0*/  FFMA.FTZ R99, R86, R21, R99 ;  /* 0x0000001556637223 */ /* 0x000fe20000010063 */
[----:B------:R-:W-:-:S05]  /*2c00*/  PRMT R21, RZ, 0x7610, R22 ;  /* 0x00007610ff157816 */ /* 0x000fca0000000016 */
[----:B------:R-:W-:Y:S01]  /*2c10*/  FFMA.FTZ R21, R6, R21, R20 ;  /* 0x0000001506157223 */ /* 0x000fe20000010014 */
[----:B------:R-:W-:Y:S01]  /*2c20*/  PRMT R20, RZ, 0x5410, R23 ;  /* 0x00005410ff147816 */ /* 0x000fe20000000017 */
[----:B------:R-:W-:Y:S01]  /*2c30*/  FFMA.FTZ R45, R94, R45, R99 ;  /* 0x0000002d5e2d7223 */ /* 0x000fe20000010063 */
[----:B------:R-:W-:-:S03]  /*2c40*/  PRMT R22, RZ, 0x5410, R57 ;  /* 0x00005410ff167816 */ /* 0x000fc60000000039 */
[----:B------:R-:W-:Y:S01]  /*2c50*/  FFMA.FTZ R20, R3, R20, R21 ;  /* 0x0000001403147223 */ /* 0x000fe20000010015 */
[----:B-----5:R-:W-:Y:S02]  /*2c60*/  PRMT R21, RZ, 0x5410, R52 ;  /* 0x00005410ff157816 */ /* 0x020fe40000000034 */
        /* <DEDUP_REMOVED lines=19> */
[----:B------:R-:W-:Y:S01]  /*2da0*/  PRMT R53, RZ, 0x5410, R48 ;  /* 0x00005410ff357816 */ /* 0x000fe20000000030 */
[----:B------:R-:W-:Y:S02]  /*2db0*/  FFMA.FTZ R2, R116, R37, R2 ;  /* 0x0000002574027223 */ /* 0x000fe40000010002 */
[----:B------:R-:W3:Y:S02]  /*2dc0*/  LDG.E.128 R36, [R118.64+0xf800] ;  /* 0x00f8000476247981 */ /* 0x000ee4000c1e1d00 */
[----:B------:R-:W-:Y:S01]  /*2dd0*/  FFMA.FTZ R97, R86, R53, R97 ;  /* 0x0000003556617223 */ /* 0x000fe20000010061 */
[----:B------:R-:W-:-:S05]  /*2de0*/  PRMT R53, RZ, 0x7610, R54 ;  /* 0x00007610ff357816 */ /* 0x000fca0000000036 */
[----:B------:R-:W-:Y:S01]  /*2df0*/  FFMA.FTZ R52, R6, R53, R52 ;  /* 0x0000003506347223 */ /* 0x000fe20000010034 */
[----:B------:R-:W-:Y:S02]  /*2e00*/  PRMT R53, RZ, 0x7610, R48 ;  /* 0x00007610ff357816 */ /* 0x000fe40000000030 */
[----:B------:R-:W-:-:S03]  /*2e10*/  PRMT R48, RZ, 0x5410, R55 ;  /* 0x00005410ff307816 */ /* 0x000fc60000000037 */
[----:B------:R-:W-:Y:S02]  /*2e20*/  FFMA.FTZ R53, R94, R53, R97 ;  /* 0x000000355e357223 */ /* 0x000fe40000010061 */
[----:B------:R-:W-:Y:S01]  /*2e30*/  FFMA.FTZ R48, R3, R48, R52 ;  /* 0x0000003003307223 */ /* 0x000fe20000010034 */
[----:B------:R-:W-:Y:S02]  /*2e40*/  PRMT R52, RZ, 0x5410, R49 ;  /* 0x00005410ff347816 */ /* 0x000fe40000000031 */
[----:B------:R-:W-:Y:S02]  /*2e50*/  PRMT R97, RZ, 0x7610, R55 ;  /* 0x00007610ff617816 */ /* 0x000fe40000000037 */
[----:B------:R-:W-:Y:S01]  /*2e60*/  PRMT R49, RZ, 0x7610, R49 ;  /* 0x00007610ff317816 */ /* 0x000fe20000000031 */
[----:B------:R-:W-:Y:S02]  /*2e70*/  FFMA.FTZ R52, R85, R52, R53 ;  /* 0x0000003455347223 */ /* 0x000fe40000010035 */
        /* <DEDUP_REMOVED lines=9> */
[----:B------:R-:W-:-:S03]  /*2f10*/  PRMT R49, RZ, 0x7610, R50 ;  /* 0x00007610ff317816 */ /* 0x000fc60000000032 */
[----:B------:R-:W-:Y:S01]  /*2f20*/  FFMA.FTZ R53, R85, R40, R53 ;  /* 0x0000002855357223 */ /* 0x000fe20000010035 */
[--C-:B------:R-:W-:Y:S01]  /*2f30*/  PRMT R40, RZ, 0x5410, R51.reuse ;  /* 0x00005410ff287816 */ /* 0x100fe20000000033 */
[----:B------:R-:W-:Y:S01]  /*2f40*/  FFMA.FTZ R48, R6, R49, R48 ;  /* 0x0000003106307223 */ /* 0x000fe20000010030 */
[----:B------:R-:W-:Y:S02]  /*2f50*/  PRMT R51, RZ, 0x7610, R51 ;  /* 0x00007610ff337816 */ /* 0x000fe40000000033 */
[----:B------:R-:W-:Y:S01]  /*2f60*/  PRMT R41, RZ, 0x7610, R41 ;  /* 0x00007610ff297816 */ /* 0x000fe20000000029 */
[----:B------:R-:W-:-:S04]  /*2f70*/  FFMA.FTZ R40, R3, R40, R48 ;  /* 0x0000002803287223 */ /* 0x000fc80000010030 */
[----:B------:R-:W-:Y:S01]  /*2f80*/  FFMA.FTZ R96, R116, R51, R40 ;  /* 0x0000003374607223 */ /* 0x000fe20000010028 */
[----:B------:R-:W-:Y:S01]  /*2f90*/  PRMT R40, RZ, 0x5410, R42 ;  /* 0x00005410ff287816 */ /* 0x000fe2000000002a */
[----:B------:R-:W-:Y:S01]  /*2fa0*/  FFMA.FTZ R41, R84, R41, R53 ;  /* 0x0000002954297223 */ /* 0x000fe20000010035 */
[--C-:B------:R-:W-:Y:S01]  /*2fb0*/  PRMT R49, RZ, 0x7610, R68.reuse ;  /* 0x00007610ff317816 */ /* 0x100fe20000000044 */
[----:B------:R-:W4:Y:S02]  /*2fc0*/  LDG.E.128 R52, [R118.64+0x28000] ;  /* 0x0280000476347981 */ /* 0x000f24000c1e1d00 */
[----:B------:R-:W-:Y:S01]  /*2fd0*/  FFMA.FTZ R40, R7, R40, R41 ;  /* 0x0000002807287223 */ /* 0x000fe20000010029 */
[----:B------:R-:W-:-:S05]  /*2fe0*/  PRMT R41, RZ, 0x5410, R68 ;  /* 0x00005410ff297816 */ /* 0x000fca0000000044 */
[----:B------:R-:W-:Y:S01]  /*2ff0*/  FFMA.FTZ R103, R86, R41, R103 ;  /* 0x0000002956677223 */ /* 0x000fe20000010067 */
[----:B------:R-:W-:-:S05]  /*3000*/  PRMT R41, RZ, 0x7610, R42 ;  /* 0x00007610ff297816 */ /* 0x000fca000000002a */
        /* <DEDUP_REMOVED lines=23> */
[----:B------:R-:W5:Y:S02]  /*3180*/  LDG.E.128 R48, [R118.64+0x2b800] ;  /* 0x02b8000476307981 */ /* 0x000f64000c1e1d00 */
[----:B------:R-:W-:-:S02]  /*3190*/  FFMA.FTZ R8, R3, R8, R40 ;  /* 0x0000000803087223 */ /* 0x000fc40000010028 */
[----:B------:R-:W-:Y:S01]  /*31a0*/  FFMA.FTZ R9, R84, R9, R102 ;  /* 0x0000000954097223 */ /* 0x000fe20000010066 */
[----:B------:R-:W-:Y:S01]  /*31b0*/  PRMT R69, RZ, 0x7610, R76 ;  /* 0x00007610ff457816 */ /* 0x000fe2000000004c */
[----:B------:R-:W-:Y:S01]  /*31c0*/  FFMA.FTZ R105, R116, R105, R8 ;  /* 0x0000006974697223 */ /* 0x000fe20000010008 */
[----:B------:R-:W-:Y:S01]  /*31d0*/  PRMT R8, RZ, 0x5410, R10 ;  /* 0x00005410ff087816 */ /* 0x000fe2000000000a */
[----:B------:R-:W5:Y:S04]  /*31e0*/  LDG.E.128 R40, [R118.64+0x2f000] ;  /* 0x02f0000476287981 */ /* 0x000f68000c1e1d00 */
[----:B------:R-:W-:Y:S01]  /*31f0*/  FFMA.FTZ R8, R7, R8, R9 ;  /* 0x0000000807087223 */ /* 0x000fe20000010009 */
[----:B------:R-:W-:-:S05]  /*3200*/  PRMT R9, RZ, 0x5410, R76 ;  /* 0x00005410ff097816 */ /* 0x000fca000000004c */
[----:B------:R-:W-:Y:S01]  /*3210*/  FFMA.FTZ R101, R86, R9, R101 ;  /* 0x0000000956657223 */ /* 0x000fe20000010065 */
[----:B------:R-:W-:Y:S02]  /*3220*/  PRMT R9, RZ, 0x7610, R10 ;  /* 0x00007610ff097816 */ /* 0x000fe4000000000a */
[----:B------:R-:W-:Y:S01]  /*3230*/  PRMT R10, RZ, 0x5410, R77 ;  /* 0x00005410ff0a7816 */ /* 0x000fe2000000004d */
[----:B------:R-:W-:-:S04]  /*3240*/  FFMA.FTZ R69, R94, R69, R101 ;  /* 0x000000455e457223 */ /* 0x000fc80000010065 */
[----:B------:R-:W-:Y:S01]  /*3250*/  FFMA.FTZ R10, R85, R10, R69 ;  /* 0x0000000a550a7223 */ /* 0x000fe20000010045 */
[----:B------:R-:W-:Y:S02]  /*3260*/  PRMT R69, RZ, 0x5410, R64 ;  /* 0x00005410ff457816 */ /* 0x000fe40000000040 */
        /* <DEDUP_REMOVED lines=10> */
[----:B------:R-:W5:Y:S01]  /*3310*/  LDG.E.128 R20, [R118.64+0x21000] ;  /* 0x0210000476147981 */ /* 0x000f62000c1e1d00 */
[----:B------:R-:W-:-:S02]  /*3320*/  FFMA.FTZ R68, R7, R68, R77 ;  /* 0x0000004407447223 */ /* 0x000fc4000001004d */
[----:B------:R-:W-:Y:S01]  /*3330*/  FFMA.FTZ R100, R85, R64, R100 ;  /* 0x0000004055647223 */ /* 0x000fe20000010064 */
[--C-:B------:R-:W-:Y:S01]  /*3340*/  PRMT R64, RZ, 0x5410, R79.reuse ;  /* 0x00005410ff407816 */ /* 0x100fe2000000004f */
[C---:B------:R-:W-:Y:S01]  /*3350*/  FFMA.FTZ R68, R6.reuse, R69, R68 ;  /* 0x0000004506447223 */ /* 0x040fe20000010044 */
        /* <DEDUP_REMOVED lines=13> */
[----:B------:R-:W-:-:S02]  /*3430*/  FFMA.FTZ R98, R116, R59, R98 ;  /* 0x0000003b74627223 */ /* 0x000fc40000010062 */
[----:B------:R-:W5:Y:S02]  /*3440*/  LDG.E.128 R56, [R118.64+0x24800] ;  /* 0x0248000476387981 */ /* 0x000f64000c1e1d00 */
[----:B------:R-:W-:Y:S01]  /*3450*/  FFMA.FTZ R87, R86, R65, R87 ;  /* 0x0000004156577223 */ /* 0x000fe20000010057 */
[----:B------:R-:W-:-:S05]  /*3460*/  PRMT R65, RZ, 0x7610, R66 ;  /* 0x00007610ff417816 */ /* 0x000fca0000000042 */
[----:B------:R-:W-:Y:S01]  /*3470*/  FFMA.FTZ R65, R6, R65, R64 ;  /* 0x0000004106417223 */ /* 0x000fe20000010040 */
[--C-:B------:R-:W-:Y:S02]  /*3480*/  PRMT R64, RZ, 0x5410, R67.reuse ;  /* 0x00005410ff407816 */ /* 0x100fe40000000043 */
[----:B------:R-:W-:-:S03]  /*3490*/  PRMT R67, RZ, 0x7610, R67 ;  /* 0x00007610ff437816 */ /* 0x000fc60000000043 */
[----:B------:R-:W-:Y:S01]  /*34a0*/  FFMA.FTZ R64, R3, R64, R65 ;  /* 0x0000004003407223 */ /* 0x000fe20000010041 */
[----:B------:R-:W-:Y:S01]  /*34b0*/  PRMT R66, RZ, 0x5410, R81 ;  /* 0x00005410ff427816 */ /* 0x000fe20000000051 */
[----:B------:R-:W-:Y:S02]  /*34c0*/  FFMA.FTZ R77, R94, R77, R87 ;  /* 0x0000004d5e4d7223 */ /* 0x000fe40000010057 */
[----:B------:R-:W-:Y:S01]  /*34d0*/  FFMA.FTZ R102, R116, R67, R64 ;  /* 0x0000004374667223 */ /* 0x000fe20000010040 */
[--C-:B------:R-:W-:Y:S01]  /*34e0*/  PRMT R64, RZ, 0x5410, R72.reuse ;  /* 0x00005410ff407816 */ /* 0x100fe20000000048 */
[----:B------:R-:W-:Y:S01]  /*34f0*/  FFMA.FTZ R66, R85, R66, R77 ;  /* 0x0000004255427223 */ /* 0x000fe2000001004d */
[----:B------:R-:W-:Y:S01]  /*3500*/  PRMT R81, RZ, 0x7610, R81 ;  /* 0x00007610ff517816 */ /* 0x000fe20000000051 */
[----:B------:R-:W5:Y:S01]  /*3510*/  LDG.E.128 R76, [R118.64+0x2000] ;  /* 0x00200004764c7981 */ /* 0x000f62000c1e1d00 */
[----:B------:R-:W-:Y:S01]  /*3520*/  PRMT R65, RZ, 0x7610, R72 ;  /* 0x00007610ff417816 */ /* 0x000fe20000000048 */
[----:B------:R-:W-:Y:S01]  /*3530*/  FFMA.FTZ R95, R86, R64, R95 ;  /* 0x00000040565f7223 */ /* 0x000fe2000001005f */
[----:B------:R-:W-:Y:S01]  /*3540*/  PRMT R64, RZ, 0x5410, R82 ;  /* 0x00005410ff407816 */ /* 0x000fe20000000052 */
        /* <DEDUP_REMOVED lines=9> */
[----:B------:R-:W5:Y:S02]  /*35e0*/  LDG.E.128 R64, [R120.64+0x2000] ;  /* 0x0020000478407981 */ /* 0x000f64000c1e1d00 */
[----:B------:R-:W-:Y:S02]  /*35f0*/  FFMA.FTZ R72, R3, R72, R80 ;  /* 0x0000004803487223 */ /* 0x000fe40000010050 */
[----:B------:R-:W-:Y:S02]  /*3600*/  FFMA.FTZ R73, R84, R73, R95 ;  /* 0x0000004954497223 */ /* 0x000fe4000001005f */
        /* <DEDUP_REMOVED lines=8> */
[--C-:B------:R-:W-:Y:S01]  /*3690*/  PRMT R111, RZ, 0x5410, R112.reuse ;  /* 0x00005410ff6f7816 */ /* 0x100fe20000000070 */
[C---:B------:R-:W-:Y:S01]  /*36a0*/  FFMA.FTZ R8, R3.reuse, R8, R9 ;  /* 0x0000000803087223 */ /* 0x040fe20000010009 */
[----:B------:R-:W-:Y:S01]  /*36b0*/  PRMT R112, RZ, 0x7610, R112 ;  /* 0x00007610ff707816 */ /* 0x000fe20000000070 */
[----:B------:R-:W-:Y:S01]  /*36c0*/  FFMA.FTZ R7, R3, R80, R7 ;  /* 0x0000005003077223 */ /* 0x000fe20000010007 */
        /* <DEDUP_REMOVED lines=35> */
[----:B------:R-:W-:Y:S01]  /*3900*/  PRMT R60, RZ, 0x5410, R62 ;  /* 0x00005410ff3c7816 */ /* 0x000fe2000000003e */
[----:B------:R-:W-:Y:S01]  /*3910*/  FFMA.FTZ R61, R100, R61, R85 ;  /* 0x0000003d643d7223 */ /* 0x000fe20000010055 */
[--C-:B------:R-:W-:Y:S01]  /*3920*/  PRMT R88, RZ, 0x5410, R28.reuse ;  /* 0x00005410ff587816 */ /* 0x100fe2000000001c */
[----:B------:R-:W5:Y:S02]  /*3930*/  LDG.E.128 R84, [R118.64+0xc800] ;  /* 0x00c8000476547981 */ /* 0x000f64000c1e1d00 */
[----:B------:R-:W-:Y:S01]  /*3940*/  FFMA.FTZ R60, R7, R60, R61 ;  /* 0x0000003c073c7223 */ /* 0x000fe2000001003d */
[----:B------:R-:W-:Y:S01]  /*3950*/  PRMT R61, RZ, 0x7610, R28 ;  /* 0x00007610ff3d7816 */ /* 0x000fe2000000001c */
[----:B------:R-:W-:Y:S01]  /*3960*/  FFMA.FTZ R88, R111, R88, R93 ;  /* 0x000000586f587223 */ /* 0x000fe2000001005d */
[----:B------:R-:W-:-:S03]  /*3970*/  PRMT R62, RZ, 0x7610, R62 ;  /* 0x00007610ff3e7816 */ /* 0x000fc6000000003e */
[----:B------:R-:W-:Y:S01]  /*3980*/  FFMA.FTZ R88, R112, R61, R88 ;  /* 0x0000003d70587223 */ /* 0x000fe20000010058 */
[----:B------:R-:W-:Y:S01]  /*3990*/  PRMT R61, RZ, 0x5410, R63 ;  /* 0x00005410ff3d7816 */ /* 0x000fe2000000003f */
[----:B------:R-:W-:Y:S01]  /*39a0*/  FFMA.FTZ R60, R3, R62, R60 ;  /* 0x0000003e033c7223 */ /* 0x000fe2000001003c */
[----:B--2---:R-:W-:-:S03]  /*39b0*/  PRMT R28, RZ, 0x5410, R16 ;  /* 0x00005410ff1c7816 */ /* 0x004fc60000000010 */
[----:B------:R-:W-:Y:S01]  /*39c0*/  FFMA.FTZ R60, R6, R61, R60 ;  /* 0x0000003d063c7223 */ /* 0x000fe2000001003c */
[--C-:B------:R-:W-:Y:S02]  /*39d0*/  PRMT R61, RZ, 0x5410, R29.reuse ;  /* 0x00005410ff3d7816 */ /* 0x100fe4000000001d */
[----:B------:R-:W-:Y:S01]  /*39e0*/  PRMT R29, RZ, 0x7610, R29 ;  /* 0x00007610ff1d7816 */ /* 0x000fe2000000001d */
[----:B------:R-:W-:Y:S02]  /*39f0*/  FFMA.FTZ R92, R111, R28, R92 ;  /* 0x0000001c6f5c7223 */ /* 0x000fe4000001005c */
[----:B------:R-:W-:Y:S01]  /*3a00*/  FFMA.FTZ R61, R110, R61, R88 ;  /* 0x0000003d6e3d7223 */ /* 0x000fe20000010058 */
[----:B------:R-:W-:Y:S01]  /*3a10*/  PRMT R28, RZ, 0x5410, R30 ;  /* 0x00005410ff1c7816 */ /* 0x000fe2000000001e */
[----:B------:R-:W2:Y:S02]  /*3a20*/  LDG.E.128 R88, [R118.64+0x10000] ;  /* 0x0100000476587981 */ /* 0x000ea4000c1e1d00 */
[----:B------:R-:W-:-:S04]  /*3a30*/  FFMA.FTZ R29, R100, R29, R61 ;  /* 0x0000001d641d7223 */ /* 0x000fc8000001003d */
[----:B------:R-:W-:Y:S01]  /*3a40*/  FFMA.FTZ R28, R7, R28, R29 ;  /* 0x0000001c071c7223 */ /* 0x000fe2000001001d */
[----:B------:R-:W-:Y:S02]  /*3a50*/  PRMT R29, RZ, 0x7610, R16 ;  /* 0x00007610ff1d7816 */ /* 0x000fe40000000010 */
[----:B------:R-:W-:-:S03]  /*3a60*/  PRMT R30, RZ, 0x7610, R30 ;  /* 0x00007610ff1e7816 */ /* 0x000fc6000000001e */
[----:B------:R-:W-:Y:S01]  /*3a70*/  FFMA.FTZ R92, R112, R29, R92 ;  /* 0x0000001d705c7223 */ /* 0x000fe2000001005c */
[----:B------:R-:W-:Y:S01]  /*3a80*/  PRMT R29, RZ, 0x5410, R17 ;  /* 0x00005410ff1d7816 */ /* 0x000fe20000000011 */
[----:B------:R-:W-:-:S04]  /*3a90*/  FFMA.FTZ R28, R3, R30, R28 ;  /* 0x0000001e031c7223 */ /* 0x000fc8000001001c */
[----:B------:R-:W-:Y:S01]  /*3aa0*/  FFMA.FTZ R92, R110, R29, R92 ;  /* 0x0000001d6e5c7223 */ /* 0x000fe2000001005c */
[----:B------:R-:W-:Y:S02]  /*3ab0*/  PRMT R29, RZ, 0x5410, R31 ;  /* 0x00005410ff1d7816 */ /* 0x000fe4000000001f */
[----:B------:R-:W-:Y:S02]  /*3ac0*/  PRMT R17, RZ, 0x7610, R17 ;  /* 0x00007610ff117816 */ /* 0x000fe40000000011 */
[----:B------:R-:W-:Y:S01]  /*3ad0*/  PRMT R31, RZ, 0x7610, R31 ;  /* 0x00007610ff1f7816 */ /* 0x000fe2000000001f */
[----:B------:R-:W-:Y:S01]  /*3ae0*/  FFMA.FTZ R28, R6, R29, R28 ;  /* 0x0000001d061c7223 */ /* 0x000fe2000001001c */
[----:B------:R-:W-:Y:S01]  /*3af0*/  PRMT R16, RZ, 0x5410, R18 ;  /* 0x00005410ff107816 */ /* 0x000fe20000000012 */
[----:B------:R-:W-:Y:S02]  /*3b00*/  FFMA.FTZ R17, R100, R17, R92 ;  /* 0x0000001164117223 */ /* 0x000fe4000001005c */
[----:B------:R-:W-:Y:S01]  /*3b10*/  FFMA.FTZ R108, R2, R31, R28 ;  /* 0x0000001f026c7223 */ /* 0x000fe2000001001c */
[--C-:B---3--:R-:W-:Y:S01]  /*3b20*/  PRMT R28, RZ, 0x5410, R36.reuse ;  /* 0x00005410ff1c7816 */ /* 0x108fe20000000024 */
[----:B------:R-:W-:Y:S01]  /*3b30*/  FFMA.FTZ R16, R7, R16, R17 ;  /* 0x0000001007107223 */ /* 0x000fe20000010011 */
[----:B------:R-:W-:Y:S01]  /*3b40*/  PRMT R17, RZ, 0x7610, R36 ;  /* 0x00007610ff117816 */ /* 0x000fe20000000024 */
[----:B------:R-:W3:Y:S01]  /*3b50*/  LDG.E.128 R92, [R118.64+0x13800] ;  /* 0x01380004765c7981 */ /* 0x000ee2000c1e1d00 */
        /* <DEDUP_REMOVED lines=8> */
[--C-:B------:R-:W-:Y:S02]  /*3be0*/  PRMT R28, RZ, 0x5410, R32.reuse ;  /* 0x00005410ff1c7816 */ /* 0x100fe40000000020 */
[----:B------:R-:W-:Y:S02]  /*3bf0*/  PRMT R37, RZ, 0x7610, R37 ;  /* 0x00007610ff257816 */ /* 0x000fe40000000025 */
[----:B------:R-:W-:Y:S01]  /*3c00*/  PRMT R29, RZ, 0x7610, R32 ;  /* 0x00007610ff1d7816 */ /* 0x000fe20000000020 */
[----:B------:R-:W-:Y:S01]  /*3c10*/  FFMA.FTZ R99, R111, R28, R99 ;  /* 0x0000001c6f637223 */ /* 0x000fe20000010063 */
[--C-:B------:R-:W-:Y:S01]  /*3c20*/  PRMT R28, RZ, 0x5410, R38.reuse ;  /* 0x00005410ff1c7816 */ /* 0x100fe20000000026 */
[----:B------:R-:W-:Y:S02]  /*3c30*/  FFMA.FTZ R37, R100, R37, R17 ;  /* 0x0000002564257223 */ /* 0x000fe40000010011 */
[----:B------:R-:W-:Y:S01]  /*3c40*/  FFMA.FTZ R99, R112, R29, R99 ;  /* 0x0000001d70637223 */ /* 0x000fe20000010063 */
[----:B------:R-:W-:Y:S01]  /*3c50*/  PRMT R29, RZ, 0x5410, R33 ;  /* 0x00005410ff1d7816 */ /* 0x000fe20000000021 */
[----:B------:R-:W-:Y:S01]  /*3c60*/  FFMA.FTZ R28, R7, R28, R37 ;  /* 0x0000001c071c7223 */ /* 0x000fe20000010025 */
[----:B------:R-:W-:-:S02]  /*3c70*/  PRMT R38, RZ, 0x7610, R38 ;  /* 0x00007610ff267816 */ /* 0x000fc40000000026 */
        /* <DEDUP_REMOVED lines=8> */
[----:B------:R-:W2:Y:S02]  /*3d00*/  LDG.E.128 R28, [R118.64+0x1a800] ;  /* 0x01a80004761c7981 */ /* 0x000ea4000c1e1d00 */
[----:B------:R-:W-:Y:S01]  /*3d10*/  FFMA.FTZ R99, R2, R99, R32 ;  /* 0x0000006302637223 */ /* 0x000fe20000010020 */
[----:B------:R-:W-:Y:S01]  /*3d20*/  PRMT R32, RZ, 0x5410, R34 ;  /* 0x00005410ff207816 */ /* 0x000fe20000000022 */
[----:B------:R-:W2:Y:S04]  /*3d30*/  LDG.E.128 R36, [R118.64+0x21800] ;  /* 0x0218000476247981 */ /* 0x000ea8000c1e1d00 */
[----:B------:R-:W-:Y:S01]  /*3d40*/  FFMA.FTZ R32, R7, R32, R33 ;  /* 0x0000002007207223 */ /* 0x000fe20000010021 */
[----:B------:R-:W-:-:S02]  /*3d50*/  PRMT R33, RZ, 0x5410, R24 ;  /* 0x00005410ff217816 */ /* 0x000fc40000000018 */
[----:B------:R-:W-:-:S03]  /*3d60*/  PRMT R34, RZ, 0x7610, R34 ;  /* 0x00007610ff227816 */ /* 0x000fc60000000022 */
[----:B------:R-:W-:Y:S01]  /*3d70*/  FFMA.FTZ R98, R111, R33, R98 ;  /* 0x000000216f627223 */ /* 0x000fe20000010062 */
[----:B------:R-:W-:Y:S01]  /*3d80*/  PRMT R33, RZ, 0x7610, R24 ;  /* 0x00007610ff217816 */ /* 0x000fe20000000018 */
[----:B------:R-:W-:-:S04]  /*3d90*/  FFMA.FTZ R32, R3, R34, R32 ;  /* 0x0000002203207223 */ /* 0x000fc80000010020 */
[----:B------:R-:W-:Y:S01]  /*3da0*/  FFMA.FTZ R98, R112, R33, R98 ;  /* 0x0000002170627223 */ /* 0x000fe20000010062 */
[----:B------:R-:W-:Y:S02]  /*3db0*/  PRMT R33, RZ, 0x5410, R35 ;  /* 0x00005410ff217816 */ /* 0x000fe40000000023 */
[----:B----4-:R-:W-:-:S03]  /*3dc0*/  PRMT R24, RZ, 0x5410, R12 ;  /* 0x00005410ff187816 */ /* 0x010fc6000000000c */
[----:B------:R-:W-:Y:S01]  /*3dd0*/  FFMA.FTZ R32, R6, R33, R32 ;  /* 0x0000002106207223 */ /* 0x000fe20000010020 */
[--C-:B------:R-:W-:Y:S02]  /*3de0*/  PRMT R33, RZ, 0x5410, R25.reuse ;  /* 0x00005410ff217816 */ /* 0x100fe40000000019 */
[----:B------:R-:W-:Y:S01]  /*3df0*/  PRMT R25, RZ, 0x7610, R25 ;  /* 0x00007610ff197816 */ /* 0x000fe20000000019 */
[----:B------:R-:W-:Y:S02]  /*3e00*/  FFMA.FTZ R97, R111, R24, R97 ;  /* 0x000000186f617223 */ /* 0x000fe40000010061 */
[----:B------:R-:W-:Y:S01]  /*3e10*/  FFMA.FTZ R33, R110, R33, R98 ;  /* 0x000000216e217223 */ /* 0x000fe20000010062 */
[----:B------:R-:W-:-:S03]  /*3e20*/  PRMT R24, RZ, 0x5410, R26 ;  /* 0x00005410ff187816 */ /* 0x000fc6000000001a */
[----:B------:R-:W-:-:S04]  /*3e30*/  FFMA.FTZ R25, R100, R25, R33 ;  /* 0x0000001964197223 */ /* 0x000fc80000010021 */
[----:B------:R-:W-:Y:S01]  /*3e40*/  FFMA.FTZ R24, R7, R24, R25 ;  /* 0x0000001807187223 */ /* 0x000fe20000010019 */
[----:B------:R-:W-:-:S05]  /*3e50*/  PRMT R25, RZ, 0x7610, R12 ;  /* 0x00007610ff197816 */ /* 0x000fca000000000c */
[----:B------:R-:W-:Y:S01]  /*3e60*/  FFMA.FTZ R97, R112, R25, R97 ;  /* 0x0000001970617223 */ /* 0x000fe20000010061 */
[--C-:B------:R-:W-:Y:S02]  /*3e70*/  PRMT R25, RZ, 0x5410, R13.reuse ;  /* 0x00005410ff197816 */ /* 0x100fe4000000000d */
[----:B------:R-:W-:-:S03]  /*3e80*/  PRMT R13, RZ, 0x7610, R13 ;  /* 0x00007610ff0d7816 */ /* 0x000fc6000000000d */
[----:B------:R-:W-:Y:S01]  /*3e90*/  FFMA.FTZ R97, R110, R25, R97 ;  /* 0x000000196e617223 */ /* 0x000fe20000010061 */
[----:B------:R-:W-:-:S03]  /*3ea0*/  PRMT R12, RZ, 0x5410, R14 ;  /* 0x00005410ff0c7816 */ /* 0x000fc6000000000e */
[----:B------:R-:W-:-:S04]  /*3eb0*/  FFMA.FTZ R13, R100, R13, R97 ;  /* 0x0000000d640d7223 */ /* 0x000fc80000010061 */
[----:B------:R-:W-:Y:S01]  /*3ec0*/  FFMA.FTZ R12, R7, R12, R13 ;  /* 0x0000000c070c7223 */ /* 0x000fe2000001000d */
[----:B-----5:R-:W-:Y:S02]  /*3ed0*/  PRMT R13, RZ, 0x5410, R44 ;  /* 0x00005410ff0d7816 */ /* 0x020fe4000000002c */
[----:B------:R-:W-:-:S03]  /*3ee0*/  PRMT R14, RZ, 0x7610, R14 ;  /* 0x00007610ff0e7816 */ /* 0x000fc6000000000e */
[----:B------:R-:W-:Y:S01]  /*3ef0*/  FFMA.FTZ R96, R111, R13, R96 ;  /* 0x0000000d6f607223 */ /* 0x000fe20000010060 */
        /* <DEDUP_REMOVED lines=14> */
[----:B------:R-:W-:-:S03]  /*3fe0*/  PRMT R25, RZ, 0x7610, R20 ;  /* 0x00007610ff197816 */ /* 0x000fc60000000014 */
[----:B------:R-:W-:-:S04]  /*3ff0*/  FFMA.FTZ R106, R111, R12, R106 ;  /* 0x0000000c6f6a7223 */ /* 0x000fc8000001006a */
[----:B------:R-:W-:Y:S01]  /*4000*/  FFMA.FTZ R106, R112, R25, R106 ;  /* 0x00000019706a7223 */ /* 0x000fe2000001006a */
[--C-:B------:R-:W-:Y:S02]  /*4010*/  PRMT R25, RZ, 0x5410, R21.reuse ;  /* 0x00005410ff197816 */ /* 0x100fe40000000015 */
[----:B------:R-:W-:Y:S01]  /*4020*/  PRMT R21, RZ, 0x7610, R21 ;  /* 0x00007610ff157816 */ /* 0x000fe20000000015 */
[----:B------:R-:W-:Y:S02]  /*4030*/  FFMA.FTZ R107, R2, R107, R16 ;  /* 0x0000006b026b7223 */ /* 0x000fe40000010010 */
[----:B------:R-:W-:Y:S01]  /*4040*/  FFMA.FTZ R20, R110, R25, R106 ;  /* 0x000000196e147223 */ /* 0x000fe2000001006a */
[----:B------:R-:W4:Y:S03]  /*4050*/  LDG.E.128 R16, [R118.64+0x17000] ;  /* 0x0170000476107981 */ /* 0x000f26000c1e1d00 */
[----:B------:R-:W-:Y:S01]  /*4060*/  FFMA.FTZ R21, R100, R21, R20 ;  /* 0x0000001564157223 */ /* 0x000fe20000010014 */
[----:B------:R-:W-:-:S02]  /*4070*/  PRMT R20, RZ, 0x5410, R22 ;  /* 0x00005410ff147816 */ /* 0x000fc40000000016 */
        /* <DEDUP_REMOVED lines=14> */
[----:B------:R-:W-:-:S02]  /*4160*/  FFMA.FTZ R45, R100, R45, R13 ;  /* 0x0000002d642d7223 */ /* 0x000fc4000001000d */
[----:B------:R-:W-:Y:S01]  /*4170*/  FFMA.FTZ R105, R2, R105, R20 ;  /* 0x0000006902697223 */ /* 0x000fe20000010014 */
[--C-:B------:R-:W-:Y:S01]  /*4180*/  PRMT R20, RZ, 0x5410, R52.reuse ;  /* 0x00005410ff147816 */ /* 0x100fe20000000034 */
[----:B------:R-:W-:Y:S01]  /*4190*/  FFMA.FTZ R24, R7, R24, R45 ;  /* 0x0000001807187223 */ /* 0x000fe2000001002d */
[----:B------:R-:W-:Y:S01]  /*41a0*/  PRMT R45, RZ, 0x7610, R52 ;  /* 0x00007610ff2d7816 */ /* 0x000fe20000000034 */
[----:B------:R-:W5:Y:S02]  /*41b0*/  LDG.E.128 R12, [R118.64+0x25000] ;  /* 0x02500004760c7981 */ /* 0x000f64000c1e1d00 */
[----:B------:R-:W-:-:S04]  /*41c0*/  FFMA.FTZ R104, R111, R20, R104 ;  /* 0x000000146f687223 */ /* 0x000fc80000010068 */
[----:B------:R-:W-:Y:S01]  /*41d0*/  FFMA.FTZ R104, R112, R45, R104 ;  /* 0x0000002d70687223 */ /* 0x000fe20000010068 */
[--C-:B------:R-:W-:Y:S02]  /*41e0*/  PRMT R45, RZ, 0x5410, R53.reuse ;  /* 0x00005410ff2d7816 */ /* 0x100fe40000000035 */
[----:B------:R-:W-:Y:S02]  /*41f0*/  PRMT R53, RZ, 0x7610, R53 ;  /* 0x00007610ff357816 */ /* 0x000fe40000000035 */
[----:B------:R-:W-:Y:S01]  /*4200*/  PRMT R35, RZ, 0x7610, R35 ;  /* 0x00007610ff237816 */ /* 0x000fe20000000023 */
[----:B------:R-:W-:Y:S01]  /*4210*/  FFMA.FTZ R52, R110, R45, R104 ;  /* 0x0000002d6e347223 */ /* 0x000fe20000010068 */
[----:B------:R-:W-:-:S03]  /*4220*/  PRMT R56, RZ, 0x5410, R48 ;  /* 0x00005410ff387816 */ /* 0x000fc60000000030 */
[----:B------:R-:W-:Y:S01]  /*4230*/  FFMA.FTZ R53, R100, R53, R52 ;  /* 0x0000003564357223 */ /* 0x000fe20000010034 */
[----:B------:R-:W-:Y:S01]  /*4240*/  PRMT R52, RZ, 0x5410, R54 ;  /* 0x00005410ff347816 */ /* 0x000fe20000000036 */
[----:B------:R-:W-:Y:S02]  /*4250*/  FFMA.FTZ R98, R2, R35, R32 ;  /* 0x0000002302627223 */ /* 0x000fe40000010020 */
        /* <DEDUP_REMOVED lines=38> */
[----:B------:R-:W-:Y:S01]  /*44c0*/  FFMA.FTZ R48, R112, R41, R48 ;  /* 0x0000002970307223 */ /* 0x000fe20000010030 */
[----:B------:R-:W-:Y:S01]  /*44d0*/  PRMT R41, RZ, 0x5410, R43 ;  /* 0x00005410ff297816 */ /* 0x000fe2000000002b */
[----:B------:R-:W-:Y:S02]  /*44e0*/  FFMA.FTZ R40, R3, R42, R40 ;  /* 0x0000002a03287223 */ /* 0x000fe40000010028 */
[C---:B------:R-:W-:Y:S02]  /*44f0*/  FFMA.FTZ R106, R6.reuse, R25, R24 ;  /* 0x00000019066a7223 */ /* 0x040fe40000010018 */
[----:B------:R-:W5:Y:S01]  /*4500*/  LDG.E.128 R24, [R118.64+0x28800] ;  /* 0x0288000476187981 */ /* 0x000f62000c1e1d00 */
[----:B------:R-:W-:Y:S01]  /*4510*/  FFMA.FTZ R40, R6, R41, R40 ;  /* 0x0000002906287223 */ /* 0x000fe20000010028 */
[----:B------:R-:W-:-:S02]  /*4520*/  PRMT R41, RZ, 0x5410, R9 ;  /* 0x00005410ff297816 */ /* 0x000fc40000000009 */
[----:B------:R-:W-:Y:S02]  /*4530*/  PRMT R8, RZ, 0x5410, R68 ;  /* 0x00005410ff087816 */ /* 0x000fe40000000044 */
[----:B------:R-:W-:Y:S01]  /*4540*/  PRMT R9, RZ, 0x7610, R9 ;  /* 0x00007610ff097816 */ /* 0x000fe20000000009 */
[----:B------:R-:W-:Y:S02]  /*4550*/  FFMA.FTZ R41, R110, R41, R48 ;  /* 0x000000296e297223 */ /* 0x000fe40000010030 */
        /* <DEDUP_REMOVED lines=10> */
[----:B------:R-:W-:-:S04]  /*4600*/  FFMA.FTZ R8, R3, R10, R8 ;  /* 0x0000000a03087223 */ /* 0x000fc80000010008 */
[C---:B------:R-:W-:Y:S01]  /*4610*/  FFMA.FTZ R116, R110.reuse, R9, R116 ;  /* 0x000000096e747223 */ /* 0x040fe20000010074 */
[--C-:B------:R-:W-:Y:S02]  /*4620*/  PRMT R9, RZ, 0x5410, R11.reuse ;  /* 0x00005410ff097816 */ /* 0x100fe4000000000b */
[----:B------:R-:W-:Y:S01]  /*4630*/  PRMT R11, RZ, 0x7610, R11 ;  /* 0x00007610ff0b7816 */ /* 0x000fe2000000000b */
[----:B------:R-:W-:Y:S01]  /*4640*/  FFMA.FTZ R21, R110, R21, R44 ;  /* 0x000000156e157223 */ /* 0x000fe2000001002c */
[----:B------:R-:W-:Y:S01]  /*4650*/  PRMT R57, RZ, 0x7610, R57 ;  /* 0x00007610ff397816 */ /* 0x000fe20000000039 */
[----:B------:R-:W-:Y:S01]  /*4660*/  FFMA.FTZ R8, R6, R9, R8 ;  /* 0x0000000906087223 */ /* 0x000fe20000010008 */
[----:B------:R-:W-:Y:S02]  /*4670*/  PRMT R69, RZ, 0x7610, R69 ;  /* 0x00007610ff457816 */ /* 0x000fe40000000045 */
[----:B------:R-:W-:Y:S01]  /*4680*/  PRMT R44, RZ, 0x5410, R58 ;  /* 0x00005410ff2c7816 */ /* 0x000fe2000000003a */
[----:B------:R-:W-:Y:S01]  /*4690*/  FFMA.FTZ R11, R2, R11, R8 ;  /* 0x0000000b020b7223 */ /* 0x000fe20000010008 */
[----:B------:R-:W-:Y:S01]  /*46a0*/  PRMT R8, RZ, 0x5410, R70 ;  /* 0x00005410ff087816 */ /* 0x000fe20000000046 */
[----:B------:R-:W-:-:S02]  /*46b0*/  FFMA.FTZ R57, R100, R57, R21 ;  /* 0x0000003964397223 */ /* 0x000fc40000010015 */
[----:B------:R-:W-:Y:S01]  /*46c0*/  FFMA.FTZ R69, R100, R69, R116 ;  /* 0x0000004564457223 */ /* 0x000fe20000010074 */
[----:B------:R-:W-:Y:S01]  /*46d0*/  PRMT R58, RZ, 0x7610, R58 ;  /* 0x00007610ff3a7816 */ /* 0x000fe2000000003a */
[C---:B------:R-:W-:Y:S01]  /*46e0*/  FFMA.FTZ R44, R7.reuse, R44, R57 ;  /* 0x0000002c072c7223 */ /* 0x040fe20000010039 */
[----:B------:R-:W-:Y:S01]  /*46f0*/  PRMT R70, RZ, 0x7610, R70 ;  /* 0x00007610ff467816 */ /* 0x000fe20000000046 */
[----:B------:R-:W-:Y:S01]  /*4700*/  FFMA.FTZ R8, R7, R8, R69 ;  /* 0x0000000807087223 */ /* 0x000fe20000010045 */
[----:B------:R-:W5:Y:S01]  /*4710*/  LDG.E.128 R20, [R118.64+0x2c000] ;  /* 0x02c0000476147981 */ /* 0x000f62000c1e1d00 */
[C---:B------:R-:W-:Y:S01]  /*4720*/  FFMA.FTZ R44, R3.reuse, R58, R44 ;  /* 0x0000003a032c7223 */ /* 0x040fe2000001002c */
[----:B------:R-:W-:Y:S01]  /*4730*/  PRMT R10, RZ, 0x5410, R76 ;  /* 0x00005410ff0a7816 */ /* 0x000fe2000000004c */
[----:B------:R-:W-:Y:S01]  /*4740*/  FFMA.FTZ R8, R3, R70, R8 ;  /* 0x0000004603087223 */ /* 0x000fe20000010008 */
[----:B------:R-:W-:Y:S02]  /*4750*/  PRMT R3, RZ, 0x5410, R64 ;  /* 0x00005410ff037816 */ /* 0x000fe40000000040 */
[----:B------:R-:W-:-:S02]  /*4760*/  PRMT R47, RZ, 0x7610, R47 ;  /* 0x00007610ff2f7816 */ /* 0x000fc4000000002f */
[----:B------:R-:W-:Y:S01]  /*4770*/  PRMT R45, RZ, 0x5410, R59 ;  /* 0x00005410ff2d7816 */ /* 0x000fe2000000003b */
[----:B------:R-:W-:Y:S01]  /*4780*/  FFMA.FTZ R5, R3, R10, R5 ;  /* 0x0000000a03057223 */ /* 0x000fe20000010005 */
[----:B------:R-:W-:Y:S02]  /*4790*/  PRMT R7, RZ, 0x5410, R71 ;  /* 0x00005410ff077816 */ /* 0x000fe40000000047 */
[----:B------:R-:W-:Y:S02]  /*47a0*/  PRMT R76, RZ, 0x7610, R76 ;  /* 0x00007610ff4c7816 */ /* 0x000fe4000000004c */
[----:B------:R-:W-:Y:S01]  /*47b0*/  PRMT R9, RZ, 0x7610, R64 ;  /* 0x00007610ff097816 */ /* 0x000fe20000000040 */
[----:B------:R-:W-:Y:S01]  /*47c0*/  FFMA.FTZ R106, R2, R47, R106 ;  /* 0x0000002f026a7223 */ /* 0x000fe2000001006a */
[----:B------:R-:W-:Y:S01]  /*47d0*/  PRMT R109, RZ, 0x7610, R63 ;  /* 0x00007610ff6d7816 */ /* 0x000fe2000000003f */
[C---:B------:R-:W-:Y:S01]  /*47e0*/  FFMA.FTZ R104, R6.reuse, R45, R44 ;  /* 0x0000002d06687223 */ /* 0x040fe2000001002c */
[----:B------:R-:W-:Y:S01]  /*47f0*/  PRMT R59, RZ, 0x7610, R59 ;  /* 0x00007610ff3b7816 */ /* 0x000fe2000000003b */
[----:B------:R-:W-:Y:S01]  /*4800*/  FFMA.FTZ R7, R6, R7, R8 ;  /* 0x0000000706077223 */ /* 0x000fe20000010008 */
[----:B------:R-:W5:Y:S01]  /*4810*/  LDG.E.128 R44, [R118.64+0x2f800] ;  /* 0x02f80004762c7981 */ /* 0x000f62000c1e1d00 */
[----:B------:R-:W-:Y:S01]  /*4820*/  FFMA.FTZ R76, R9, R76, R5 ;  /* 0x0000004c094c7223 */ /* 0x000fe20000010005 */
[----:B------:R-:W-:-:S02]  /*4830*/  PRMT R103, RZ, 0x7610, R55 ;  /* 0x00007610ff677816 */ /* 0x000fc40000000037 */
[----:B------:R-:W-:Y:S02]  /*4840*/  PRMT R101, RZ, 0x7610, R43 ;  /* 0x00007610ff657816 */ /* 0x000fe4000000002b */
[----:B------:R-:W-:Y:S02]  /*4850*/  PRMT R71, RZ, 0x7610, R71 ;  /* 0x00007610ff477816 */ /* 0x000fe40000000047 */
[----:B------:R-:W-:Y:S02]  /*4860*/  PRMT R5, RZ, 0x5410, R77 ;  /* 0x00005410ff057816 */ /* 0x000fe4000000004d */
[----:B------:R-:W-:Y:S01]  /*4870*/  PRMT R8, RZ, 0x5410, R65 ;  /* 0x00005410ff087816 */ /* 0x000fe20000000041 */
[C---:B------:R-:W-:Y:S02]  /*4880*/  FFMA.FTZ R109, R2.reuse, R109, R60 ;  /* 0x0000006d026d7223 */ /* 0x040fe4000001003c */
[C---:B------:R-:W-:Y:S01]  /*4890*/  FFMA.FTZ R104, R2.reuse, R59, R104 ;  /* 0x0000003b02687223 */ /* 0x040fe20000010068 */
[----:B------:R-:W-:Y:S01]  /*48a0*/  PRMT R64, RZ, 0x7610, R77 ;  /* 0x00007610ff407816 */ /* 0x000fe2000000004d */
[C---:B------:R-:W-:Y:S01]  /*48b0*/  FFMA.FTZ R103, R2.reuse, R103, R52 ;  /* 0x0000006702677223 */ /* 0x040fe20000010034 */
[----:B------:R-:W-:Y:S01]  /*48c0*/  PRMT R69, RZ, 0x5410, R73 ;  /* 0x00005410ff457816 */ /* 0x000fe20000000049 */
[C---:B------:R-:W-:Y:S01]  /*48d0*/  FFMA.FTZ R101, R2.reuse, R101, R40 ;  /* 0x0000006502657223 */ /* 0x040fe20000010028 */
[----:B------:R-:W5:Y:S01]  /*48e0*/  LDG.E.128 R60, [R118.64+0x33000] ;  /* 0x03300004763c7981 */ /* 0x000f62000c1e1d00 */
[----:B------:R-:W-:Y:S01]  /*48f0*/  FFMA.FTZ R10, R2, R71, R7 ;  /* 0x00000047020a7223 */ /* 0x000fe20000010007 */
[----:B------:R-:W-:Y:S01]  /*4900*/  PRMT R2, RZ, 0x5410, R66 ;  /* 0x00005410ff027816 */ /* 0x000fe20000000042 */
[----:B------:R-:W-:Y:S01]  /*4910*/  FFMA.FTZ R76, R8, R5, R76 ;  /* 0x00000005084c7223 */ /* 0x000fe2000001004c */
[----:B------:R-:W-:Y:S01]  /*4920*/  PRMT R5, RZ, 0x7610, R66 ;  /* 0x00007610ff057816 */ /* 0x000fe20000000042 */
[----:B------:R-:W5:Y:S01]  /*4930*/  LDG.E.128 R56, [R118.64+0x36800] ;  /* 0x0368000476387981 */ /* 0x000f62000c1e1d00 */
[----:B------:R-:W-:-:S02]  /*4940*/  PRMT R66, RZ, 0x5410, R72 ;  /* 0x00005410ff427816 */ /* 0x000fc40000000048 */
[----:B------:R-:W-:Y:S01]  /*4950*/  PRMT R72, RZ, 0x7610, R72 ;  /* 0x00007610ff487816 */ /* 0x000fe20000000048 */
[----:B------:R-:W5:Y:S02]  /*4960*/  LDG.E.128 R52, [R120.64+0x2800] ;  /* 0x0028000478347981 */ /* 0x000f64000c1e1d00 */
[----:B------:R-:W-:Y:S01]  /*4970*/  FFMA.FTZ R109, R3, R66, R109 ;  /* 0x00000042036d7223 */ /* 0x000fe2000001006d */
[----:B------:R-:W-:Y:S01]  /*4980*/  PRMT R7, RZ, 0x7610, R65 ;  /* 0x00007610ff077816 */ /* 0x000fe20000000041 */
[----:B------:R-:W5:Y:S02]  /*4990*/  LDG.E.128 R40, [R118.64+0x6000] ;  /* 0x0060000476287981 */ /* 0x000f64000c1e1d00 */
[----:B------:R-:W-:Y:S02]  /*49a0*/  FFMA.FTZ R72, R9, R72, R109 ;  /* 0x0000004809487223 */ /* 0x000fe4000001006d */
[----:B------:R-:W-:Y:S02]  /*49b0*/  FFMA.FTZ R64, R7, R64, R76 ;  /* 0x0000004007407223 */ /* 0x000fe4000001004c */
[----:B------:R-:W-:Y:S01]  /*49c0*/  FFMA.FTZ R76, R8, R69, R72 ;  /* 0x00000045084c7223 */ /* 0x000fe20000010048 */
[----:B------:R-:W-:-:S02]  /*49d0*/  PRMT R72, RZ, 0x7610, R73 ;  /* 0x00007610ff487816 */ /* 0x000fc40000000049 */
[----:B------:R-:W-:-:S03]  /*49e0*/  PRMT R73, RZ, 0x5410, R74 ;  /* 0x00005410ff497816 */ /* 0x000fc6000000004a */
        /* <DEDUP_REMOVED lines=13> */
[--C-:B------:R-:W-:Y:S02]  /*4ac0*/  PRMT R73, RZ, 0x5410, R81.reuse ;  /* 0x00005410ff497816 */ /* 0x100fe40000000051 */
        /* <DEDUP_REMOVED lines=25> */
[----:B------:R-:W-:Y:S01]  /*4c60*/  FFMA.FTZ R81, R6, R81, R82 ;  /* 0x0000005106517223 */ /* 0x000fe20000010052 */
[----:B--2---:R-:W-:Y:S01]  /*4c70*/  PRMT R111, RZ, 0x7610, R91 ;  /* 0x00007610ff6f7816 */ /* 0x004fe2000000005b */
[----:B------:R-:W-:Y:S01]  /*4c80*/  FFMA.FTZ R84, R8, R77, R84 ;  /* 0x0000004d08547223 */ /* 0x000fe20000010054 */
[----:B------:R-:W2:Y:S01]  /*4c90*/  LDG.E.128 R68, [R118.64+0xd000] ;  /* 0x00d0000476447981 */ /* 0x000ea2000c1e1d00 */
[----:B------:R-:W-:Y:S01]  /*4ca0*/  FFMA.FTZ R107, R100, R107, R81 ;  /* 0x0000006b646b7223 */ /* 0x000fe20000010051 */
[----:B------:R-:W-:Y:S01]  /*4cb0*/  PRMT R81, RZ, 0x5410, R86 ;  /* 0x00005410ff517816 */ /* 0x000fe20000000056 */
[----:B------:R-:W-:Y:S01]  /*4cc0*/  FFMA.FTZ R80, R7, R80, R84 ;  /* 0x0000005007507223 */ /* 0x000fe20000010054 */
[----:B------:R-:W-:Y:S01]  /*4cd0*/  PRMT R86, RZ, 0x7610, R86 ;  /* 0x00007610ff567816 */ /* 0x000fe20000000056 */
[----:B------:R-:W2:Y:S01]  /*4ce0*/  LDG.E.128 R72, [R118.64+0x10800] ;  /* 0x0108000476487981 */ /* 0x000ea2000c1e1d00 */
[----:B------:R-:W-:Y:S01]  /*4cf0*/  PRMT R82, RZ, 0x5410, R88 ;  /* 0x00005410ff527816 */ /* 0x000fe20000000058 */
[----:B------:R-:W-:Y:S01]  /*4d00*/  FFMA.FTZ R80, R2, R81, R80 ;  /* 0x0000005102507223 */ /* 0x000fe20000010050 */
[--C-:B------:R-:W-:Y:S01]  /*4d10*/  PRMT R81, RZ, 0x5410, R87.reuse ;  /* 0x00005410ff517816 */ /* 0x100fe20000000057 */
[----:B------:R-:W2:Y:S01]  /*4d20*/  LDG.E.128 R76, [R118.64+0x14000] ;  /* 0x01400004764c7981 */ /* 0x000ea2000c1e1d00 */
[----:B------:R-:W-:Y:S01]  /*4d30*/  PRMT R88, RZ, 0x7610, R88 ;  /* 0x00007610ff587816 */ /* 0x000fe20000000058 */
[----:B------:R-:W-:Y:S01]  /*4d40*/  FFMA.FTZ R80, R5, R86, R80 ;  /* 0x0000005605507223 */ /* 0x000fe20000010050 */
[----:B------:R-:W-:Y:S01]  /*4d50*/  PRMT R87, RZ, 0x7610, R87 ;  /* 0x00007610ff577816 */ /* 0x000fe20000000057 */
[----:B------:R-:W-:-:S02]  /*4d60*/  FFMA.FTZ R82, R3, R82, R99 ;  /* 0x0000005203527223 */ /* 0x000fc40000010063 */
[----:B------:R-:W-:Y:S01]  /*4d70*/  FFMA.FTZ R80, R6, R81, R80 ;  /* 0x0000005106507223 */ /* 0x000fe20000010050 */
[--C-:B------:R-:W-:Y:S01]  /*4d80*/  PRMT R81, RZ, 0x5410, R89.reuse ;  /* 0x00005410ff517816 */ /* 0x100fe20000000059 */
[----:B------:R-:W-:Y:S02]  /*4d90*/  FFMA.FTZ R82, R9, R88, R82 ;  /* 0x0000005809527223 */ /* 0x000fe40000010052 */
[----:B------:R-:W-:Y:S01]  /*4da0*/  FFMA.FTZ R110, R100, R87, R80 ;  /* 0x00000057646e7223 */ /* 0x000fe20000010050 */
[----:B------:R-:W-:Y:S01]  /*4db0*/  PRMT R80, RZ, 0x7610, R89 ;  /* 0x00007610ff507816 */ /* 0x000fe20000000059 */
[----:B------:R-:W-:-:S04]  /*4dc0*/  FFMA.FTZ R81, R8, R81, R82 ;  /* 0x0000005108517223 */ /* 0x000fc80000010052 */
[----:B------:R-:W-:Y:S01]  /*4dd0*/  FFMA.FTZ R80, R7, R80, R81 ;  /* 0x0000005007507223 */ /* 0x000fe20000010051 */
[----:B---3--:R-:W-:-:S05]  /*4de0*/  PRMT R81, RZ, 0x5410, R92 ;  /* 0x00005410ff517816 */ /* 0x008fca000000005c */
[----:B------:R-:W-:Y:S01]  /*4df0*/  FFMA.FTZ R98, R3, R81, R98 ;  /* 0x0000005103627223 */ /* 0x000fe20000010062 */
[--C-:B------:R-:W-:Y:S02]  /*4e00*/  PRMT R81, RZ, 0x5410, R90.reuse ;  /* 0x00005410ff517816 */ /* 0x100fe4000000005a */
[----:B------:R-:W-:Y:S02]  /*4e10*/  PRMT R90, RZ, 0x7610, R90 ;  /* 0x00007610ff5a7816 */ /* 0x000fe4000000005a */
[----:B------:R-:W-:Y:S01]  /*4e20*/  PRMT R92, RZ, 0x7610, R92 ;  /* 0x00007610ff5c7816 */ /* 0x000fe2000000005c */
[----:B------:R-:W-:Y:S01]  /*4e30*/  FFMA.FTZ R84, R2, R81, R80 ;  /* 0x0000005102547223 */ /* 0x000fe20000010050 */
[----:B------:R-:W-:Y:S01]  /*4e40*/  PRMT R89, RZ, 0x5410, R91 ;  /* 0x00005410ff597816 */ /* 0x000fe2000000005b */
[----:B------:R-:W3:Y:S01]  /*4e50*/  LDG.E.128 R80, [R118.64+0x17800] ;  /* 0x0178000476507981 */ /* 0x000ee2000c1e1d00 */
[----:B------:R-:W-:Y:S01]  /*4e60*/  PRMT R85, RZ, 0x5410, R93 ;  /* 0x00005410ff557816 */ /* 0x000fe2000000005d */
[----:B------:R-:W-:-:S02]  /*4e70*/  FFMA.FTZ R90, R5, R90, R84 ;  /* 0x0000005a055a7223 */ /* 0x000fc40000010054 */
[----:B------:R-:W-:Y:S01]  /*4e80*/  FFMA.FTZ R92, R9, R92, R98 ;  /* 0x0000005c095c7223 */ /* 0x000fe20000010062 */
[----:B------:R-:W-:Y:S01]  /*4e90*/  PRMT R88, RZ, 0x7610, R93 ;  /* 0x00007610ff587816 */ /* 0x000fe2000000005d */
[----:B------:R-:W-:Y:S02]  /*4ea0*/  FFMA.FTZ R89, R6, R89, R90 ;  /* 0x0000005906597223 */ /* 0x000fe4000001005a */
[----:B------:R-:W-:Y:S02]  /*4eb0*/  FFMA.FTZ R92, R8, R85, R92 ;  /* 0x00000055085c7223 */ /* 0x000fe4000001005c */
[----:B------:R-:W-:Y:S01]  /*4ec0*/  FFMA.FTZ R111, R100, R111, R89 ;  /* 0x0000006f646f7223 */ /* 0x000fe20000010059 */
[----:B------:R-:W-:Y:S01]  /*4ed0*/  PRMT R89, RZ, 0x5410, R94 ;  /* 0x00005410ff597816 */ /* 0x000fe2000000005e */
[----:B------:R-:W-:Y:S01]  /*4ee0*/  FFMA.FTZ R88, R7, R88, R92 ;  /* 0x0000005807587223 */ /* 0x000fe2000001005c */
[----:B------:R-:W-:Y:S01]  /*4ef0*/  PRMT R94, RZ, 0x7610, R94 ;  /* 0x00007610ff5e7816 */ /* 0x000fe2000000005e */
[----:B------:R-:W2:Y:S01]  /*4f00*/  LDG.E.128 R84, [R118.64+0x1b000] ;  /* 0x01b0000476547981 */ /* 0x000ea2000c1e1d00 */
[----:B----4-:R-:W-:Y:S01]  /*4f10*/  PRMT R90, RZ, 0x5410, R16 ;  /* 0x00005410ff5a7816 */ /* 0x010fe20000000010 */
[----:B------:R-:W-:Y:S01]  /*4f20*/  FFMA.FTZ R88, R2, R89, R88 ;  /* 0x0000005902587223 */ /* 0x000fe20000010058 */
[----:B------:R-:W-:-:S02]  /*4f30*/  PRMT R89, RZ, 0x5410, R95 ;  /* 0x00005410ff597816 */ /* 0x000fc4000000005f */
[----:B------:R-:W-:Y:S01]  /*4f40*/  PRMT R16, RZ, 0x7610, R16 ;  /* 0x00007610ff107816 */ /* 0x000fe20000000010 */
[----:B------:R-:W-:Y:S02]  /*4f50*/  FFMA.FTZ R88, R5, R94, R88 ;  /* 0x0000005e05587223 */ /* 0x000fe40000010058 */
[----:B------:R-:W-:Y:S02]  /*4f60*/  FFMA.FTZ R90, R3, R90, R97 ;  /* 0x0000005a035a7223 */ /* 0x000fe40000010061 */
[----:B------:R-:W-:Y:S01]  /*4f70*/  FFMA.FTZ R88, R6, R89, R88 ;  /* 0x0000005906587223 */ /* 0x000fe20000010058 */
[----:B------:R-:W-:Y:S01]  /*4f80*/  PRMT R89, RZ, 0x5410, R17 ;  /* 0x00005410ff597816 */ /* 0x000fe20000000011 */
[----:B------:R-:W-:-:S04]  /*4f90*/  FFMA.FTZ R16, R9, R16, R90 ;  /* 0x0000001009107223 */ /* 0x000fc8000001005a */
[----:B------:R-:W-:Y:S01]  /*4fa0*/  FFMA.FTZ R89, R8, R89, R16 ;  /* 0x0000005908597223 */ /* 0x000fe20000010010 */
[----:B------:R-:W-:Y:S02]  /*4fb0*/  PRMT R16, RZ, 0x7610, R17 ;  /* 0x00007610ff107816 */ /* 0x000fe40000000011 */
[--C-:B------:R-:W-:Y:S02]  /*4fc0*/  PRMT R17, RZ, 0x5410, R28.reuse ;  /* 0x00005410ff117816 */ /* 0x100fe4000000001c */
[----:B------:R-:W-:Y:S01]  /*4fd0*/  PRMT R28, RZ, 0x7610, R28 ;  /* 0x00007610ff1c7816 */ /* 0x000fe2000000001c */
[----:B------:R-:W-:Y:S02]  /*4fe0*/  FFMA.FTZ R16, R7, R16, R89 ;  /* 0x0000001007107223 */ /* 0x000fe40000010059 */
[----:B------:R-:W-:Y:S01]  /*4ff0*/  FFMA.FTZ R96, R3, R17, R96 ;  /* 0x0000001103607223 */ /* 0x000fe20000010060 */
[--C-:B------:R-:W-:Y:S02]  /*5000*/  PRMT R17, RZ, 0x5410, R18.reuse ;  /* 0x00005410ff117816 */ /* 0x100fe40000000012 */
[----:B------:R-:W-:Y:S01]  /*5010*/  PRMT R18, RZ, 0x7610, R18 ;  /* 0x00007610ff127816 */ /* 0x000fe20000000012 */
[----:B------:R-:W-:-:S02]  /*5020*/  FFMA.FTZ R28, R9, R28, R96 ;  /* 0x0000001c091c7223 */ /* 0x000fc40000010060 */
[----:B------:R-:W-:Y:S01]  /*5030*/  FFMA.FTZ R16, R2, R17, R16 ;  /* 0x0000001102107223 */ /* 0x000fe20000010010 */
[--C-:B------:R-:W-:Y:S01]  /*5040*/  PRMT R17, RZ, 0x5410, R29.reuse ;  /* 0x00005410ff117816 */ /* 0x100fe2000000001d */
[----:B------:R-:W4:Y:S02]  /*5050*/  LDG.E.128 R96, [R118.64+0x1e800] ;  /* 0x01e8000476607981 */ /* 0x000f24000c1e1d00 */
[----:B------:R-:W-:Y:S01]  /*5060*/  FFMA.FTZ R16, R5, R18, R16 ;  /* 0x0000001205107223 */ /* 0x000fe20000010010 */
[----:B------:R-:W-:Y:S01]  /*5070*/  PRMT R18, RZ, 0x7610, R29 ;  /* 0x00007610ff127816 */ /* 0x000fe2000000001d */
[----:B------:R-:W-:-:S04]  /*5080*/  FFMA.FTZ R17, R8, R17, R28 ;  /* 0x0000001108117223 */ /* 0x000fc8000001001c */
[----:B------:R-:W-:Y:S01]  /*5090*/  FFMA.FTZ R18, R7, R18, R17 ;  /* 0x0000001207127223 */ /* 0x000fe20000010011 */
[--C-:B------:R-:W-:Y:S02]  /*50a0*/  PRMT R17, RZ, 0x5410, R19.reuse ;  /* 0x00005410ff117816 */ /* 0x100fe40000000013 */
[----:B------:R-:W-:-:S03]  /*50b0*/  PRMT R113, RZ, 0x7610, R19 ;  /* 0x00007610ff717816 */ /* 0x000fc60000000013 */
[----:B------:R-:W-:-:S04]  /*50c0*/  FFMA.FTZ R16, R6, R17, R16 ;  /* 0x0000001106107223 */ /* 0x000fc80000010010 */
[----:B------:R-:W-:Y:S01]  /*50d0*/  FFMA.FTZ R113, R100, R113, R16 ;  /* 0x0000007164717223 */ /* 0x000fe20000010010 */
[--C-:B-----5:R-:W-:Y:S02]  /*50e0*/  PRMT R16, RZ, 0x5410, R32.reuse ;  /* 0x00005410ff107816 */ /* 0x120fe40000000020 */
        /* <DEDUP_REMOVED lines=10> */
[----:B------:R-:W-:Y:S02]  /*5190*/  FFMA.FTZ R29, R8, R29, R32 ;  /* 0x0000001d081d7223 */ /* 0x000fe40000010020 */
        /* <DEDUP_REMOVED lines=18> */
[----:B------:R-:W-:-:S05]  /*52c0*/  PRMT R29, RZ, 0x5410, R35 ;  /* 0x00005410ff1d7816 */ /* 0x000fca0000000023 */
[----:B------:R-:W-:Y:S01]  /*52d0*/  FFMA.FTZ R28, R6, R29, R28 ;  /* 0x0000001d061c7223 */ /* 0x000fe2000001001c */
[--C-:B------:R-:W-:Y:S02]  /*52e0*/  PRMT R29, RZ, 0x5410, R38.reuse ;  /* 0x00005410ff1d7816 */ /* 0x100fe40000000026 */
[----:B------:R-:W-:Y:S02]  /*52f0*/  PRMT R38, RZ, 0x7610, R38 ;  /* 0x00007610ff267816 */ /* 0x000fe40000000026 */
[----:B------:R-:W-:Y:S01]  /*5300*/  PRMT R105, RZ, 0x7610, R35 ;  /* 0x00007610ff697816 */ /* 0x000fe20000000023 */
[----:B------:R-:W-:Y:S01]  /*5310*/  FFMA.FTZ R29, R2, R29, R30 ;  /* 0x0000001d021d7223 */ /* 0x000fe2000001001e */
[----:B------:R-:W3:Y:S03]  /*5320*/  LDG.E.128 R32, [R118.64+0x25800] ;  /* 0x0258000476207981 */ /* 0x000ee6000c1e1d00 */
        /* <DEDUP_REMOVED lines=10> */
[----:B------:R-:W-:-:S04]  /*53d0*/  FFMA.FTZ R12, R9, R12, R28 ;  /* 0x0000000c090c7223 */ /* 0x000fc8000001001c */
[----:B------:R-:W-:Y:S01]  /*53e0*/  FFMA.FTZ R36, R8, R29, R12 ;  /* 0x0000001d08247223 */ /* 0x000fe2000001000c */
[----:B------:R-:W-:Y:S01]  /*53f0*/  PRMT R12, RZ, 0x5410, R24 ;  /* 0x00005410ff0c7816 */ /* 0x000fe20000000018 */
[----:B------:R-:W-:Y:S01]  /*5400*/  FFMA.FTZ R112, R100, R95, R88 ;  /* 0x0000005f64707223 */ /* 0x000fe20000010058 */
[----:B------:R-:W-:Y:S01]  /*5410*/  PRMT R24, RZ, 0x7610, R24 ;  /* 0x00007610ff187816 */ /* 0x000fe20000000018 */
[----:B------:R-:W3:Y:S02]  /*5420*/  LDG.E.128 R88, [R118.64+0x3000] ;  /* 0x0030000476587981 */ /* 0x000ee4000c1e1d00 */
[----:B------:R-:W-:Y:S01]  /*5430*/  FFMA.FTZ R103, R3, R12, R103 ;  /* 0x0000000c03677223 */ /* 0x000fe20000010067 */
[----:B------:R-:W-:Y:S01]  /*5440*/  PRMT R12, RZ, 0x7610, R13 ;  /* 0x00007610ff0c7816 */ /* 0x000fe2000000000d */
[----:B------:R0:W3:Y:S01]  /*5450*/  LDG.E.128 R92, [R120.64+0x3000] ;  /* 0x00300004785c7981 */ /* 0x0000e2000c1e1d00 */
[----:B------:R-:W-:-:S03]  /*5460*/  PRMT R13, RZ, 0x5410, R14 ;  /* 0x00005410ff0d7816 */ /* 0x000fc6000000000e */
[----:B------:R-:W-:Y:S01]  /*5470*/  FFMA.FTZ R12, R7, R12, R36 ;  /* 0x0000000c070c7223 */ /* 0x000fe20000010024 */
[----:B------:R-:W-:Y:S01]  /*5480*/  PRMT R14, RZ, 0x7610, R14 ;  /* 0x00007610ff0e7816 */ /* 0x000fe2000000000e */
[----:B------:R-:W-:Y:S01]  /*5490*/  FFMA.FTZ R24, R9, R24, R103 ;  /* 0x0000001809187223 */ /* 0x000fe20000010067 */
[----:B------:R-:W3:Y:S01]  /*54a0*/  LDG.E.128 R28, [R118.64+0x29000] ;  /* 0x02900004761c7981 */ /* 0x000ee2000c1e1d00 */
        /* <DEDUP_REMOVED lines=11> */
[----:B------:R-:W-:-:S04]  /*5560*/  FFMA.FTZ R13, R2, R13, R14 ;  /* 0x0000000d020d7223 */ /* 0x000fc8000001000e */
        /* <DEDUP_REMOVED lines=12> */
[----:B------:R1:W4:Y:S02]  /*5630*/  LDG.E.128 R24, [R118.64+0x6800] ;  /* 0x0068000476187981 */ /* 0x000324000c1e1d00 */
        /* <DEDUP_REMOVED lines=8> */
[----:B------:R1:W4:Y:S02]  /*56c0*/  LDG.E.128 R12, [R118.64+0x2c800] ;  /* 0x02c80004760c7981 */ /* 0x000324000c1e1d00 */
[----:B------:R-:W-:Y:S01]  /*56d0*/  FFMA.FTZ R20, R2, R21, R20 ;  /* 0x0000001502147223 */ /* 0x000fe20000010014 */
[----:B------:R-:W-:Y:S01]  /*56e0*/  PRMT R21, RZ, 0x5410, R45 ;  /* 0x00005410ff157816 */ /* 0x000fe2000000002d */
[----:B------:R-:W-:-:S02]  /*56f0*/  FFMA.FTZ R44, R9, R44, R101 ;  /* 0x0000002c092c7223 */ /* 0x000fc40000010065 */
        /* <DEDUP_REMOVED lines=15> */
[----:B------:R-:W-:Y:S01]  /*57f0*/  PRMT R47, RZ, 0x7610, R47 ;  /* 0x00007610ff2f7816 */ /* 0x000fe2000000002f */
[----:B------:R1:W4:Y:S01]  /*5800*/  LDG.E.128 R20, [R118.64+0x30000] ;  /* 0x0300000476147981 */ /* 0x000322000c1e1d00 */
[----:B------:R-:W-:Y:S01]  /*5810*/  PRMT R60, RZ, 0x7610, R60 ;  /* 0x00007610ff3c7816 */ /* 0x000fe2000000003c */
[----:B------:R-:W-:-:S04]  /*5820*/  FFMA.FTZ R11, R6, R11, R46 ;  /* 0x0000000b060b7223 */ /* 0x000fc8000001002e */
        /* <DEDUP_REMOVED lines=14> */
[C---:B------:R-:W-:Y:S01]  /*5910*/  FFMA.FTZ R3, R2.reuse, R3, R10 ;  /* 0x0000000302037223 */ /* 0x040fe2000001000a */
[----:B------:R-:W-:Y:S01]  /*5920*/  PRMT R62, RZ, 0x7610, R62 ;  /* 0x00007610ff3e7816 */ /* 0x000fe2000000003e */
[----:B------:R1:W5:Y:S02]  /*5930*/  LDG.E.128 R36, [R118.64+0x37000] ;  /* 0x0370000476247981 */ /* 0x000364000c1e1d00 */
[----:B------:R-:W-:Y:S01]  /*5940*/  FFMA.FTZ R8, R7, R8, R9 ;  /* 0x0000000807087223 */ /* 0x000fe20000010009 */
[--C-:B------:R-:W-:Y:S01]  /*5950*/  PRMT R7, RZ, 0x5410, R58.reuse ;  /* 0x00005410ff077816 */ /* 0x100fe2000000003a */
[----:B------:R-:W-:Y:S01]  /*5960*/  FFMA.FTZ R62, R5, R62, R3 ;  /* 0x0000003e053e7223 */ /* 0x000fe20000010003 */
[----:B------:R-:W-:Y:S02]  /*5970*/  PRMT R3, RZ, 0x5410, R63 ;  /* 0x00005410ff037816 */ /* 0x000fe4000000003f */
[----:B------:R-:W-:Y:S01]  /*5980*/  PRMT R58, RZ, 0x7610, R58 ;  /* 0x00007610ff3a7816 */ /* 0x000fe2000000003a */
[----:B------:R-:W-:-:S02]  /*5990*/  FFMA.FTZ R7, R2, R7, R8 ;  /* 0x0000000702077223 */ /* 0x000fc40000010008 */
[C---:B------:R-:W-:Y:S01]  /*59a0*/  FFMA.FTZ R2, R6.reuse, R3, R62 ;  /* 0x0000000306027223 */ /* 0x040fe2000001003e */
[----:B------:R-:W-:Y:S01]  /*59b0*/  PRMT R3, RZ, 0x5410, R59 ;  /* 0x00005410ff037816 */ /* 0x000fe2000000003b */
[----:B------:R-:W-:Y:S01]  /*59c0*/  FFMA.FTZ R7, R5, R58, R7 ;  /* 0x0000003a05077223 */ /* 0x000fe20000010007 */
[----:B------:R-:W-:Y:S01]  /*59d0*/  PRMT R44, RZ, 0x5410, R49 ;  /* 0x00005410ff2c7816 */ /* 0x000fe20000000031 */
[----:B------:R1:W5:Y:S02]  /*59e0*/  LDG.E.128 R8, [R118.64+0x33800] ;  /* 0x0338000476087981 */ /* 0x000364000c1e1d00 */
[----:B------:R-:W-:Y:S01]  /*59f0*/  FFMA.FTZ R7, R6, R3, R7 ;  /* 0x0000000306077223 */ /* 0x000fe20000010007 */
[----:B------:R-:W-:Y:S02]  /*5a00*/  PRMT R6, RZ, 0x5410, R48 ;  /* 0x00005410ff067816 */ /* 0x000fe40000000030 */
[----:B------:R-:W-:Y:S02]  /*5a10*/  PRMT R3, RZ, 0x5410, R52 ;  /* 0x00005410ff037816 */ /* 0x000fe40000000034 */
[----:B------:R-:W-:-:S03]  /*5a20*/  PRMT R5, RZ, 0x7610, R48 ;  /* 0x00007610ff057816 */ /* 0x000fc60000000030 */
[----:B------:R-:W-:Y:S01]  /*5a30*/  FFMA.FTZ R109, R3, R6, R109 ;  /* 0x00000006036d7223 */ /* 0x000fe2000001006d */
[----:B------:R-:W-:-:S05]  /*5a40*/  PRMT R6, RZ, 0x7610, R52 ;  /* 0x00007610ff067816 */ /* 0x000fca0000000034 */
        /* <DEDUP_REMOVED lines=9> */
[----:B------:R-:W-:-:S02]  /*5ae0*/  FFMA.FTZ R2, R100, R63, R2 ;  /* 0x0000003f64027223 */ /* 0x000fc40000010002 */
[----:B------:R-:W-:Y:S01]  /*5af0*/  FFMA.FTZ R44, R109, R44, R45 ;  /* 0x0000002c6d2c7223 */ /* 0x000fe2000001002d */
[----:B------:R-:W-:Y:S01]  /*5b00*/  PRMT R45, RZ, 0x7610, R40 ;  /* 0x00007610ff2d7816 */ /* 0x000fe20000000028 */
[----:B------:R-:W-:Y:S01]  /*5b10*/  FFMA.FTZ R100, R100, R59, R7 ;  /* 0x0000003b64647223 */ /* 0x000fe20000010007 */
[----:B------:R-:W-:Y:S02]  /*5b20*/  PRMT R7, RZ, 0x5410, R54 ;  /* 0x00005410ff077816 */ /* 0x000fe40000000036 */
[----:B------:R-:W-:Y:S01]  /*5b30*/  PRMT R40, RZ, 0x5410, R50 ;  /* 0x00005410ff287816 */ /* 0x000fe20000000032 */
[----:B------:R-:W-:-:S04]  /*5b40*/  FFMA.FTZ R45, R6, R45, R108 ;  /* 0x0000002d062d7223 */ /* 0x000fc8000001006c */
[----:B------:R-:W-:Y:S01]  /*5b50*/  FFMA.FTZ R40, R7, R40, R44 ;  /* 0x0000002807287223 */ /* 0x000fe2000001002c */
[----:B------:R-:W-:Y:S02]  /*5b60*/  PRMT R44, RZ, 0x5410, R41 ;  /* 0x00005410ff2c7816 */ /* 0x000fe40000000029 */
[----:B0-----:R-:W-:-:S03]  /*5b70*/  PRMT R120, RZ, 0x7610, R54 ;  /* 0x00007610ff787816 */ /* 0x001fc60000000036 */
[----:B------:R-:W-:Y:S01]  /*5b80*/  FFMA.FTZ R44, R5, R44, R45 ;  /* 0x0000002c052c7223 */ /* 0x000fe2000001002d */
[----:B------:R-:W-:-:S05]  /*5b90*/  PRMT R45, RZ, 0x7610, R50 ;  /* 0x00007610ff2d7816 */ /* 0x000fca0000000032 */
[----:B------:R-:W-:Y:S01]  /*5ba0*/  FFMA.FTZ R45, R120, R45, R40 ;  /* 0x0000002d782d7223 */ /* 0x000fe20000010028 */
[----:B------:R-:W-:Y:S02]  /*5bb0*/  PRMT R40, RZ, 0x7610, R41 ;  /* 0x00007610ff287816 */ /* 0x000fe40000000029 */
[----:B------:R-:W-:-:S03]  /*5bc0*/  PRMT R115, RZ, 0x5410, R55 ;  /* 0x00005410ff737816 */ /* 0x000fc60000000037 */
[----:B------:R-:W-:Y:S01]  /*5bd0*/  FFMA.FTZ R41, R109, R40, R44 ;  /* 0x000000286d297223 */ /* 0x000fe2000001002c */
[----:B------:R-:W-:Y:S02]  /*5be0*/  PRMT R40, RZ, 0x5410, R51 ;  /* 0x00005410ff287816 */ /* 0x000fe40000000033 */
[--C-:B------:R-:W-:Y:S02]  /*5bf0*/  PRMT R44, RZ, 0x5410, R42.reuse ;  /* 0x00005410ff2c7816 */ /* 0x100fe4000000002a */
[----:B------:R-:W-:Y:S01]  /*5c00*/  PRMT R121, RZ, 0x7610, R55 ;  /* 0x00007610ff797816 */ /* 0x000fe20000000037 */
[----:B------:R-:W-:Y:S02]  /*5c10*/  FFMA.FTZ R40, R115, R40, R45 ;  /* 0x0000002873287223 */ /* 0x000fe4000001002d */
[----:B------:R-:W-:Y:S01]  /*5c20*/  FFMA.FTZ R48, R7, R44, R41 ;  /* 0x0000002c07307223 */ /* 0x000fe20000010029 */
[----:B------:R-:W-:Y:S01]  /*5c30*/  PRMT R41, RZ, 0x7610, R42 ;  /* 0x00007610ff297816 */ /* 0x000fe2000000002a */
[----:B------:R-:W-:Y:S01]  /*5c40*/  FFMA.FTZ R116, R121, R116, R40 ;  /* 0x0000007479747223 */ /* 0x000fe20000010028 */
[----:B------:R-:W-:Y:S01]  /*5c50*/  PRMT R40, RZ, 0x5410, R43 ;  /* 0x00005410ff287816 */ /* 0x000fe2000000002b */
[----:B------:R1:W5:Y:S02]  /*5c60*/  LDG.E.128 R44, [R118.64+0xa000] ;  /* 0x00a00004762c7981 */ /* 0x000364000c1e1d00 */
[----:B------:R-:W-:Y:S01]  /*5c70*/  FFMA.FTZ R41, R120, R41, R48 ;  /* 0x0000002978297223 */ /* 0x000fe20000010030 */
[----:B------:R-:W-:Y:S01]  /*5c80*/  PRMT R52, RZ, 0x5410, R67 ;  /* 0x00005410ff347816 */ /* 0x000fe20000000043 */
[----:B------:R1:W5:Y:S02]  /*5c90*/  LDG.E.128 R48, [R118.64+0xd800] ;  /* 0x00d8000476307981 */ /* 0x000364000c1e1d00 */
[----:B------:R-:W-:Y:S01]  /*5ca0*/  FFMA.FTZ R41, R115, R40, R41 ;  /* 0x0000002873297223 */ /* 0x000fe20000010029 */
[----:B------:R-:W-:-:S05]  /*5cb0*/  PRMT R40, RZ, 0x5410, R64 ;  /* 0x00005410ff287816 */ /* 0x000fca0000000040 */
[----:B------:R-:W-:Y:S01]  /*5cc0*/  FFMA.FTZ R42, R3, R40, R107 ;  /* 0x00000028032a7223 */ /* 0x000fe2000001006b */
[----:B------:R-:W-:-:S05]  /*5cd0*/  PRMT R40, RZ, 0x7610, R43 ;  /* 0x00007610ff287816 */ /* 0x000fca000000002b */
[----:B------:R-:W-:Y:S01]  /*5ce0*/  FFMA.FTZ R107, R121, R40, R41 ;  /* 0x00000028796b7223 */ /* 0x000fe20000010029 */
[----:B--2---:R-:W-:Y:S02]  /*5cf0*/  PRMT R40, RZ, 0x5410, R68 ;  /* 0x00005410ff287816 */ /* 0x004fe40000000044 */
        /* <DEDUP_REMOVED lines=26> */
[----:B------:R1:W2:Y:S02]  /*5ea0*/  LDG.E.128 R40, [R118.64+0x11000] ;  /* 0x0110000476287981 */ /* 0x0002a4000c1e1d00 */
[----:B------:R-:W-:Y:S01]  /*5eb0*/  FFMA.FTZ R56, R115, R56, R57 ;  /* 0x0000003873387223 */ /* 0x000fe20000010039 */
[----:B------:R-:W-:Y:S01]  /*5ec0*/  PRMT R58, RZ, 0x5410, R72 ;  /* 0x00005410ff3a7816 */ /* 0x000fe20000000048 */
[----:B------:R1:W2:Y:S02]  /*5ed0*/  LDG.E.128 R52, [R118.64+0x14800] ;  /* 0x0148000476347981 */ /* 0x0002a4000c1e1d00 */
        /* <DEDUP_REMOVED lines=16> */
[----:B------:R-:W-:Y:S01]  /*5fe0*/  PRMT R60, RZ, 0x5410, R78 ;  /* 0x00005410ff3c7816 */ /* 0x000fe2000000004e */
[----:B------:R-:W-:Y:S02]  /*5ff0*/  FFMA.FTZ R62, R109, R58, R59 ;  /* 0x0000003a6d3e7223 */ /* 0x000fe4000001003b */
[C---:B------:R-:W-:Y:S01]  /*6000*/  FFMA.FTZ R56, R7.reuse, R56, R57 ;  /* 0x0000003807387223 */ /* 0x040fe20000010039 */
        /* <DEDUP_REMOVED lines=8> */
[----:B------:R-:W-:Y:S01]  /*6090*/  PRMT R112, RZ, 0x7610, R79 ;  /* 0x00007610ff707816 */ /* 0x000fe2000000004f */
[----:B------:R1:W2:Y:S02]  /*60a0*/  LDG.E.128 R56, [R118.64+0x18000] ;  /* 0x0180000476387981 */ /* 0x0002a4000c1e1d00 */
[----:B------:R-:W-:Y:S01]  /*60b0*/  FFMA.FTZ R111, R121, R64, R111 ;  /* 0x00000040796f7223 */ /* 0x000fe2000001006f */
[----:B------:R-:W-:Y:S01]  /*60c0*/  PRMT R64, RZ, 0x5410, R79 ;  /* 0x00005410ff407816 */ /* 0x000fe2000000004f */
[----:B------:R1:W2:Y:S01]  /*60d0*/  LDG.E.128 R60, [R118.64+0x1b800] ;  /* 0x01b80004763c7981 */ /* 0x0002a2000c1e1d00 */
[----:B---3--:R-:W-:-:S03]  /*60e0*/  PRMT R66, RZ, 0x5410, R80 ;  /* 0x00005410ff427816 */ /* 0x008fc60000000050 */
[----:B------:R-:W-:Y:S01]  /*60f0*/  FFMA.FTZ R64, R115, R64, R65 ;  /* 0x0000004073407223 */ /* 0x000fe20000010041 */
[----:B------:R-:W-:-:S03]  /*6100*/  PRMT R65, RZ, 0x7610, R80 ;  /* 0x00007610ff417816 */ /* 0x000fc60000000050 */
[----:B------:R-:W-:Y:S01]  /*6110*/  FFMA.FTZ R112, R121, R112, R64 ;  /* 0x0000007079707223 */ /* 0x000fe20000010040 */
        /* <DEDUP_REMOVED lines=14> */
[----:B------:R-:W-:Y:S01]  /*6200*/  FFMA.FTZ R68, R7, R64, R65 ;  /* 0x0000004007447223 */ /* 0x000fe20000010041 */
[----:B------:R-:W-:Y:S02]  /*6210*/  PRMT R64, RZ, 0x7610, R85 ;  /* 0x00007610ff407816 */ /* 0x000fe40000000055 */
[----:B------:R-:W-:Y:S01]  /*6220*/  PRMT R72, RZ, 0x5410, R83 ;  /* 0x00005410ff487816 */ /* 0x000fe20000000053 */
[C---:B------:R-:W-:Y:S01]  /*6230*/  FFMA.FTZ R73, R120.reuse, R69, R68 ;  /* 0x0000004578497223 */ /* 0x040fe20000010044 */
        /* <DEDUP_REMOVED lines=11> */
[----:B------:R1:W3:Y:S02]  /*62f0*/  LDG.E.128 R64, [R118.64+0x1f000] ;  /* 0x01f0000476407981 */ /* 0x0002e4000c1e1d00 */
[----:B------:R-:W-:Y:S01]  /*6300*/  FFMA.FTZ R72, R115, R72, R73 ;  /* 0x0000004873487223 */ /* 0x000fe20000010049 */
[----:B------:R-:W-:Y:S01]  /*6310*/  PRMT R73, RZ, 0x5410, R88 ;  /* 0x00005410ff497816 */ /* 0x000fe20000000058 */
[----:B------:R1:W2:Y:S01]  /*6320*/  LDG.E.128 R68, [R118.64+0x22800] ;  /* 0x0228000476447981 */ /* 0x0002a2000c1e1d00 */
[----:B------:R-:W-:-:S03]  /*6330*/  PRMT R92, RZ, 0x7610, R92 ;  /* 0x00007610ff5c7816 */ /* 0x000fc6000000005c */
[----:B------:R-:W-:Y:S01]  /*6340*/  FFMA.FTZ R116, R113, R73, R116 ;  /* 0x0000004971747223 */ /* 0x000fe20000010074 */
[----:B------:R-:W-:Y:S01]  /*6350*/  PRMT R73, RZ, 0x7610, R88 ;  /* 0x00007610ff497816 */ /* 0x000fe20000000058 */
[----:B------:R-:W-:Y:S01]  /*6360*/  FFMA.FTZ R122, R121, R122, R72 ;  /* 0x0000007a797a7223 */ /* 0x000fe20000010048 */
[----:B------:R-:W-:-:S03]  /*6370*/  PRMT R88, RZ, 0x5410, R93 ;  /* 0x00005410ff587816 */ /* 0x000fc6000000005d */
[----:B------:R-:W-:Y:S01]  /*6380*/  FFMA.FTZ R116, R92, R73, R116 ;  /* 0x000000495c747223 */ /* 0x000fe20000010074 */
[----:B------:R-:W-:Y:S02]  /*6390*/  PRMT R73, RZ, 0x5410, R89 ;  /* 0x00005410ff497816 */ /* 0x000fe40000000059 */
[----:B----4-:R-:W-:-:S03]  /*63a0*/  PRMT R72, RZ, 0x5410, R96 ;  /* 0x00005410ff487816 */ /* 0x010fc60000000060 */
[----:B------:R-:W-:Y:S01]  /*63b0*/  FFMA.FTZ R116, R88, R73, R116 ;  /* 0x0000004958747223 */ /* 0x000fe20000010074 */
[----:B------:R-:W-:Y:S01]  /*63c0*/  PRMT R73, RZ, 0x7610, R96 ;  /* 0x00007610ff497816 */ /* 0x000fe20000000060 */
[----:B------:R-:W-:Y:S01]  /*63d0*/  FFMA.FTZ R72, R3, R72, R105 ;  /* 0x0000004803487223 */ /* 0x000fe20000010069 */
[----:B------:R-:W-:Y:S02]  /*63e0*/  PRMT R80, RZ, 0x5410, R97 ;  /* 0x00005410ff507816 */ /* 0x000fe40000000061 */
[----:B------:R-:W-:Y:S01]  /*63f0*/  PRMT R93, RZ, 0x7610, R93 ;  /* 0x00007610ff5d7816 */ /* 0x000fe2000000005d */
[----:B------:R-:W-:Y:S01]  /*6400*/  FFMA.FTZ R76, R6, R73, R72 ;  /* 0x00000049064c7223 */ /* 0x000fe20000010048 */
[----:B------:R-:W-:Y:S02]  /*6410*/  PRMT R72, RZ, 0x7610, R89 ;  /* 0x00007610ff487816 */ /* 0x000fe40000000059 */
[----:B-----5:R-:W-:Y:S01]  /*6420*/  PRMT R81, RZ, 0x5410, R16 ;  /* 0x00005410ff517816 */ /* 0x020fe20000000010 */
[----:B------:R-:W-:Y:S01]  /*6430*/  FFMA.FTZ R80, R5, R80, R76 ;  /* 0x0000005005507223 */ /* 0x000fe2000001004c */
[----:B------:R-:W-:Y:S01]  /*6440*/  PRMT R76, RZ, 0x5410, R90 ;  /* 0x00005410ff4c7816 */ /* 0x000fe2000000005a */
[----:B------:R-:W-:Y:S01]  /*6450*/  FFMA.FTZ R116, R93, R72, R116 ;  /* 0x000000485d747223 */ /* 0x000fe20000010074 */
[----:B------:R-:W-:Y:S01]  /*6460*/  PRMT R89, RZ, 0x5410, R94 ;  /* 0x00005410ff597816 */ /* 0x000fe2000000005e */
[----:B------:R-:W-:Y:S01]  /*6470*/  FFMA.FTZ R104, R3, R81, R104 ;  /* 0x0000005103687223 */ /* 0x000fe20000010068 */
[----:B------:R-:W-:Y:S01]  /*6480*/  PRMT R81, RZ, 0x7610, R90 ;  /* 0x00007610ff517816 */ /* 0x000fe2000000005a */
[----:B------:R1:W4:Y:S01]  /*6490*/  LDG.E.128 R72, [R118.64+0x26000] ;  /* 0x0260000476487981 */ /* 0x000322000c1e1d00 */
[----:B------:R-:W-:Y:S01]  /*64a0*/  PRMT R94, RZ, 0x7610, R94 ;  /* 0x00007610ff5e7816 */ /* 0x000fe2000000005e */
[----:B------:R-:W-:Y:S01]  /*64b0*/  FFMA.FTZ R116, R89, R76, R116 ;  /* 0x0000004c59747223 */ /* 0x000fe20000010074 */
[----:B------:R-:W-:Y:S01]  /*64c0*/  PRMT R97, RZ, 0x7610, R97 ;  /* 0x00007610ff617816 */ /* 0x000fe20000000061 */
[----:B------:R1:W5:Y:S02]  /*64d0*/  LDG.E.128 R76, [R118.64+0x29800] ;  /* 0x02980004764c7981 */ /* 0x000364000c1e1d00 */
[----:B------:R-:W-:Y:S01]  /*64e0*/  FFMA.FTZ R116, R94, R81, R116 ;  /* 0x000000515e747223 */ /* 0x000fe20000010074 */
[----:B------:R-:W-:-:S02]  /*64f0*/  PRMT R81, RZ, 0x7610, R16 ;  /* 0x00007610ff517816 */ /* 0x000fc40000000010 */
[--C-:B------:R-:W-:Y:S01]  /*6500*/  PRMT R16, RZ, 0x5410, R17.reuse ;  /* 0x00005410ff107816 */ /* 0x100fe20000000011 */
[----:B------:R-:W-:Y:S02]  /*6510*/  FFMA.FTZ R97, R109, R97, R80 ;  /* 0x000000616d617223 */ /* 0x000fe40000010050 */
        /* <DEDUP_REMOVED lines=9> */
[----:B------:R-:W-:-:S03]  /*65b0*/  PRMT R80, RZ, 0x5410, R98 ;  /* 0x00005410ff507816 */ /* 0x000fc60000000062 */
[----:B------:R-:W-:Y:S02]  /*65c0*/  FFMA.FTZ R16, R95, R16, R83 ;  /* 0x000000105f107223 */ /* 0x000fe40000010053 */
[C---:B------:R-:W-:Y:S01]  /*65d0*/  FFMA.FTZ R97, R7.reuse, R80, R97 ;  /* 0x0000005007617223 */ /* 0x040fe20000010061 */
[--C-:B------:R-:W-:Y:S02]  /*65e0*/  PRMT R80, RZ, 0x5410, R18.reuse ;  /* 0x00005410ff507816 */ /* 0x100fe40000000012 */
[----:B------:R-:W0:Y:S01]  /*65f0*/  SHFL.BFLY PT, R17, R16, 0x10, 0x1f ;  /* 0x0e001f0010117f89 */ /* 0x000e2200000e0000 */
[----:B------:R-:W-:Y:S02]  /*6600*/  PRMT R87, RZ, 0x7610, R18 ;  /* 0x00007610ff577816 */ /* 0x000fe40000000012 */
[----:B------:R-:W-:Y:S01]  /*6610*/  FFMA.FTZ R84, R7, R80, R81 ;  /* 0x0000005007547223 */ /* 0x000fe20000010051 */
[----:B------:R-:W-:Y:S01]  /*6620*/  PRMT R85, RZ, 0x7610, R98 ;  /* 0x00007610ff557816 */ /* 0x000fe20000000062 */
[----:B------:R1:W3:Y:S01]  /*6630*/  LDG.E.128 R80, [R118.64+0x2d000] ;  /* 0x02d0000476507981 */ /* 0x0002e2000c1e1d00 */
[----:B------:R-:W-:Y:S01]  /*6640*/  PRMT R96, RZ, 0x5410, R19 ;  /* 0x00005410ff607816 */ /* 0x000fe20000000013 */
[C---:B------:R-:W-:Y:S01]  /*6650*/  FFMA.FTZ R91, R120.reuse, R87, R84 ;  /* 0x00000057785b7223 */ /* 0x040fe20000010054 */
[----:B------:R-:W-:Y:S01]  /*6660*/  PRMT R18, RZ, 0x5410, R99 ;  /* 0x00005410ff127816 */ /* 0x000fe20000000063 */
[----:B------:R-:W-:-:S02]  /*6670*/  FFMA.FTZ R85, R120, R85, R97 ;  /* 0x0000005578557223 */ /* 0x000fc40000010061 */
[C---:B------:R-:W-:Y:S01]  /*6680*/  FFMA.FTZ R91, R115.reuse, R96, R91 ;  /* 0x00000060735b7223 */ /* 0x040fe2000001005b */
[----:B------:R-:W-:Y:S01]  /*6690*/  PRMT R96, RZ, 0x7610, R99 ;  /* 0x00007610ff607816 */ /* 0x000fe20000000063 */
[----:B------:R-:W-:Y:S01]  /*66a0*/  FFMA.FTZ R18, R115, R18, R85 ;  /* 0x0000001273127223 */ /* 0x000fe20000010055 */
[----:B------:R-:W-:Y:S01]  /*66b0*/  PRMT R98, RZ, 0x7610, R19 ;  /* 0x00007610ff627816 */ /* 0x000fe20000000013 */
[----:B------:R1:W3:Y:S01]  /*66c0*/  LDG.E.128 R84, [R118.64+0x30800] ;  /* 0x0308000476547981 */ /* 0x0002e2000c1e1d00 */
[----:B------:R-:W-:Y:S01]  /*66d0*/  PRMT R19, RZ, 0x5410, R28 ;  /* 0x00005410ff137816 */ /* 0x000fe2000000001c */
[----:B------:R-:W-:Y:S01]  /*66e0*/  FFMA.FTZ R96, R121, R96, R18 ;  /* 0x0000006079607223 */ /* 0x000fe20000010012 */
[----:B------:R-:W-:-:S03]  /*66f0*/  PRMT R18, RZ, 0x5410, R32 ;  /* 0x00005410ff127816 */ /* 0x000fc60000000020 */
[C---:B------:R-:W-:Y:S01]  /*6700*/  FFMA.FTZ R102, R3.reuse, R19, R102 ;  /* 0x0000001303667223 */ /* 0x040fe20000010066 */
[----:B------:R-:W-:Y:S01]  /*6710*/  PRMT R19, RZ, 0x7610, R32 ;  /* 0x00007610ff137816 */ /* 0x000fe20000000020 */
[----:B------:R-:W-:Y:S02]  /*6720*/  FFMA.FTZ R18, R3, R18, R103 ;  /* 0x0000001203127223 */ /* 0x000fe40000010067 */
[----:B0-----:R-:W-:Y:S01]  /*6730*/  FADD.FTZ R32, R16, R17 ;  /* 0x0000001110207221 */ /* 0x001fe20000010000 */
[----:B------:R-:W-:Y:S01]  /*6740*/  PRMT R16, RZ, 0x5410, R33 ;  /* 0x00005410ff107816 */ /* 0x000fe20000000021 */
[----:B------:R-:W-:Y:S01]  /*6750*/  FFMA.FTZ R18, R6, R19, R18 ;  /* 0x0000001306127223 */ /* 0x000fe20000010012 */
[----:B------:R-:W-:-:S03]  /*6760*/  PRMT R17, RZ, 0x7610, R28 ;  /* 0x00007610ff117816 */ /* 0x000fc6000000001c */
[----:B------:R-:W-:Y:S01]  /*6770*/  FFMA.FTZ R18, R5, R16, R18 ;  /* 0x0000001005127223 */ /* 0x000fe20000010012 */
[----:B------:R-:W-:Y:S01]  /*6780*/  PRMT R16, RZ, 0x5410, R29 ;  /* 0x00005410ff107816 */ /* 0x000fe2000000001d */
[----:B------:R-:W-:-:S04]  /*6790*/  FFMA.FTZ R17, R6, R17, R102 ;  /* 0x0000001106117223 */ /* 0x000fc80000010066 */
[----:B------:R-:W-:Y:S01]  /*67a0*/  FFMA.FTZ R17, R5, R16, R17 ;  /* 0x0000001005117223 */ /* 0x000fe20000010011 */
[----:B------:R-:W-:Y:S01]  /*67b0*/  PRMT R16, RZ, 0x7610, R33 ;  /* 0x00007610ff107816 */ /* 0x000fe20000000021 */
[----:B------:R-:W-:Y:S02]  /*67c0*/  FFMA.FTZ R98, R121, R98, R91 ;  /* 0x0000006279627223 */ /* 0x000fe4000001005b */
[----:B------:R-:W0:Y:S02]  /*67d0*/  SHFL.BFLY PT, R91, R32, 0x8, 0x1f ;  /* 0x0d001f00205b7f89 */ /* 0x000e2400000e0000 */
[C---:B------:R-:W-:Y:S01]  /*67e0*/  FFMA.FTZ R33, R109.reuse, R16, R18 ;  /* 0x000000106d217223 */ /* 0x040fe20000010012 */
[----:B------:R-:W-:Y:S02]  /*67f0*/  PRMT R16, RZ, 0x7610, R29 ;  /* 0x00007610ff107816 */ /* 0x000fe4000000001d */
[----:B------:R-:W-:Y:S02]  /*6800*/  PRMT R102, RZ, 0x5410, R30 ;  /* 0x00005410ff667816 */ /* 0x000fe4000000001e */
[----:B------:R-:W-:Y:S01]  /*6810*/  PRMT R28, RZ, 0x5410, R34 ;  /* 0x00005410ff1c7816 */ /* 0x000fe20000000022 */
[----:B------:R-:W-:-:S02]  /*6820*/  FFMA.FTZ R29, R109, R16, R17 ;  /* 0x000000106d1d7223 */ /* 0x000fc40000010011 */
[----:B------:R1:W3:Y:S02]  /*6830*/  LDG.E.128 R16, [R118.64+0x34000] ;  /* 0x0340000476107981 */ /* 0x0002e4000c1e1d00 */
[C---:B------:R-:W-:Y:S01]  /*6840*/  FFMA.FTZ R102, R7.reuse, R102, R29 ;  /* 0x0000006607667223 */ /* 0x040fe2000001001d */
[----:B------:R-:W-:Y:S01]  /*6850*/  PRMT R29, RZ, 0x7610, R34 ;  /* 0x00007610ff1d7816 */ /* 0x000fe20000000022 */
[----:B------:R-:W-:-:S04]  /*6860*/  FFMA.FTZ R28, R7, R28, R33 ;  /* 0x0000001c071c7223 */ /* 0x000fc80000010021 */
[----:B------:R-:W-:Y:S01]  /*6870*/  FFMA.FTZ R29, R120, R29, R28 ;  /* 0x0000001d781d7223 */ /* 0x000fe2000001001c */
[----:B------:R-:W-:Y:S01]  /*6880*/  PRMT R28, RZ, 0x5410, R35 ;  /* 0x00005410ff1c7816 */ /* 0x000fe20000000023 */
[----:B-1----:R-:W3:Y:S01]  /*6890*/  LDG.E.128 R116, [R118.64+0x37800] ;  /* 0x0378000476747981 */ /* 0x002ee2000c1e1d00 */
[----:B------:R-:W-:-:S03]  /*68a0*/  PRMT R33, RZ, 0x7610, R30 ;  /* 0x00007610ff217816 */ /* 0x000fc6000000001e */
[----:B------:R-:W-:Y:S01]  /*68b0*/  FFMA.FTZ R29, R115, R28, R29 ;  /* 0x0000001c731d7223 */ /* 0x000fe2000001001d */
[----:B------:R-:W-:Y:S01]  /*68c0*/  PRMT R28, RZ, 0x7610, R35 ;  /* 0x00007610ff1c7816 */ /* 0x000fe20000000023 */
[----:B0-----:R-:W-:Y:S01]  /*68d0*/  FADD.FTZ R91, R32, R91 ;  /* 0x0000005b205b7221 */ /* 0x001fe20000010000 */
        /* <DEDUP_REMOVED lines=40> */
[--C-:B------:R-:W-:Y:S01]  /*6b60*/  PRMT R12, RZ, 0x5410, R22.reuse ;  /* 0x00005410ff0c7816 */ /* 0x100fe20000000016 */
[----:B------:R-:W-:Y:S01]  /*6b70*/  FFMA.FTZ R25, R120, R14, R25 ;  /* 0x0000000e78197223 */ /* 0x000fe20000010019 */
[----:B------:R-:W-:-:S03]  /*6b80*/  PRMT R21, RZ, 0x7610, R22 ;  /* 0x00007610ff157816 */ /* 0x000fc60000000016 */
[----:B------:R-:W-:Y:S01]  /*6b90*/  FFMA.FTZ R24, R7, R12, R24 ;  /* 0x0000000c07187223 */ /* 0x000fe20000010018 */
[----:B------:R-:W-:Y:S02]  /*6ba0*/  PRMT R12, RZ, 0x5410, R15 ;  /* 0x00005410ff0c7816 */ /* 0x000fe4000000000f */
[----:B------:R-:W-:Y:S01]  /*6bb0*/  PRMT R22, RZ, 0x5410, R23 ;  /* 0x00005410ff167816 */ /* 0x000fe20000000017 */
[----:B------:R-:W-:Y:S02]  /*6bc0*/  FFMA.FTZ R21, R120, R21, R24 ;  /* 0x0000001578157223 */ /* 0x000fe40000010018 */
[C---:B------:R-:W-:Y:S01]  /*6bd0*/  FFMA.FTZ R25, R115.reuse, R12, R25 ;  /* 0x0000000c73197223 */ /* 0x040fe20000010019 */
[----:B------:R-:W-:Y:S02]  /*6be0*/  PRMT R12, RZ, 0x7610, R15 ;  /* 0x00007610ff0c7816 */ /* 0x000fe4000000000f */
[----:B------:R-:W-:Y:S01]  /*6bf0*/  PRMT R15, RZ, 0x5410, R8 ;  /* 0x00005410ff0f7816 */ /* 0x000fe20000000008 */
[----:B------:R-:W-:-:S04]  /*6c00*/  FFMA.FTZ R21, R115, R22, R21 ;  /* 0x0000001673157223 */ /* 0x000fc80000010015 */
[----:B------:R-:W-:Y:S01]  /*6c10*/  FFMA.FTZ R22, R3, R15, R2 ;  /* 0x0000000f03167223 */ /* 0x000fe20000010002 */
[----:B------:R-:W-:Y:S02]  /*6c20*/  PRMT R15, RZ, 0x7610, R8 ;  /* 0x00007610ff0f7816 */ /* 0x000fe40000000008 */
[----:B------:R-:W-:-:S05]  /*6c30*/  PRMT R8, RZ, 0x5410, R36 ;  /* 0x00005410ff087816 */ /* 0x000fca0000000024 */
        /* <DEDUP_REMOVED lines=10> */
[----:B------:R-:W-:-:S05]  /*6ce0*/  PRMT R6, RZ, 0x5410, R10 ;  /* 0x00005410ff067816 */ /* 0x000fca000000000a */
[----:B------:R-:W-:Y:S01]  /*6cf0*/  FFMA.FTZ R6, R7, R6, R8 ;  /* 0x0000000607067223 */ /* 0x000fe20000010008 */
[----:B------:R-:W-:-:S05]  /*6d00*/  PRMT R8, RZ, 0x7610, R37 ;  /* 0x00007610ff087816 */ /* 0x000fca0000000025 */
[----:B------:R-:W-:Y:S01]  /*6d10*/  FFMA.FTZ R8, R109, R8, R3 ;  /* 0x000000086d087223 */ /* 0x000fe20000010003 */
[----:B------:R-:W-:-:S05]  /*6d20*/  PRMT R3, RZ, 0x7610, R10 ;  /* 0x00007610ff037816 */ /* 0x000fca000000000a */
[----:B------:R-:W-:Y:S01]  /*6d30*/  FFMA.FTZ R3, R120, R3, R6 ;  /* 0x0000000378037223 */ /* 0x000fe20000010006 */
[--C-:B------:R-:W-:Y:S02]  /*6d40*/  PRMT R6, RZ, 0x5410, R38.reuse ;  /* 0x00005410ff067816 */ /* 0x100fe40000000026 */
[----:B------:R-:W-:Y:S01]  /*6d50*/  PRMT R5, RZ, 0x7610, R38 ;  /* 0x00007610ff057816 */ /* 0x000fe20000000026 */
[----:B------:R-:W0:Y:S02]  /*6d60*/  SHFL.BFLY PT, R14, R13, 0x10, 0x1f ;  /* 0x0e001f000d0e7f89 */ /* 0x000e2400000e0000 */
        /* <DEDUP_REMOVED lines=15> */
[----:B0-----:R-:W-:-:S04]  /*6e60*/  FADD.FTZ R14, R13, R14 ;  /* 0x0000000e0d0e7221 */ /* 0x001fc80000010000 */
[----:B------:R-:W-:Y:S01]  /*6e70*/  FFMA.FTZ R110, R113, R5, R110 ;  /* 0x00000005716e7223 */ /* 0x000fe2000001006e */
[--C-:B------:R-:W-:Y:S01]  /*6e80*/  PRMT R5, RZ, 0x5410, R45.reuse ;  /* 0x00005410ff057816 */ /* 0x100fe2000000002d */
[----:B------:R-:W0:Y:S01]  /*6e90*/  SHFL.BFLY PT, R9, R14, 0x8, 0x1f ;  /* 0x0d001f000e097f89 */ /* 0x000e2200000e0000 */
[----:B------:R-:W-:-:S03]  /*6ea0*/  PRMT R10, RZ, 0x7610, R45 ;  /* 0x00007610ff0a7816 */ /* 0x000fc6000000002d */
[----:B------:R-:W-:-:S04]  /*6eb0*/  FFMA.FTZ R5, R88, R5, R108 ;  /* 0x0000000558057223 */ /* 0x000fc8000001006c */
        /* <DEDUP_REMOVED lines=16> */
[----:B------:R-:W-:Y:S01]  /*6fc0*/  FFMA.FTZ R5, R95, R10, R5 ;  /* 0x0000000a5f057223 */ /* 0x000fe20000010005 */
[--C-:B--2---:R-:W-:Y:S02]  /*6fd0*/  PRMT R10, RZ, 0x5410, R40.reuse ;  /* 0x00005410ff0a7816 */ /* 0x104fe40000000028 */
[----:B------:R-:W-:Y:S01]  /*6fe0*/  PRMT R9, RZ, 0x7610, R40 ;  /* 0x00007610ff097816 */ /* 0x000fe20000000028 */
[----:B------:R-:W-:Y:S01]  /*6ff0*/  FFMA.FTZ R14, R89, R14, R7 ;  /* 0x0000000e590e7223 */ /* 0x000fe20000010007 */
[----:B------:R-:W-:Y:S01]  /*7000*/  PRMT R7, RZ, 0x7610, R50 ;  /* 0x00007610ff077816 */ /* 0x000fe20000000032 */
[----:B------:R-:W-:Y:S01]  /*7010*/  FFMA.FTZ R111, R113, R10, R111 ;  /* 0x0000000a716f7223 */ /* 0x000fe2000001006f */
[----:B------:R-:W0:Y:S03]  /*7020*/  SHFL.BFLY PT, R32, R91, 0x4, 0x1f ;  /* 0x0c801f005b207f89 */ /* 0x000e2600000e0000 */
[----:B------:R-:W-:Y:S01]  /*7030*/  FFMA.FTZ R14, R94, R7, R14 ;  /* 0x000000075e0e7223 */ /* 0x000fe2000001000e */
[----:B------:R-:W-:Y:S01]  /*7040*/  PRMT R7, RZ, 0x5410, R51 ;  /* 0x00005410ff077816 */ /* 0x000fe20000000033 */
[----:B------:R-:W-:Y:S01]  /*7050*/  FFMA.FTZ R111, R92, R9, R111 ;  /* 0x000000095c6f7223 */ /* 0x000fe2000001006f */
[----:B------:R-:W-:-:S02]  /*7060*/  PRMT R9, RZ, 0x5410, R52 ;  /* 0x00005410ff097816 */ /* 0x000fc40000000034 */
[----:B------:R-:W-:Y:S01]  /*7070*/  PRMT R10, RZ, 0x7610, R51 ;  /* 0x00007610ff0a7816 */ /* 0x000fe20000000033 */
[----:B------:R-:W-:Y:S02]  /*7080*/  FFMA.FTZ R7, R90, R7, R14 ;  /* 0x000000075a077223 */ /* 0x000fe4000001000e */
        /* <DEDUP_REMOVED lines=8> */
[----:B------:R-:W-:Y:S01]  /*7110*/  FFMA.FTZ R112, R92, R11, R112 ;  /* 0x0000000b5c707223 */ /* 0x000fe20000010070 */
[----:B------:R-:W-:Y:S01]  /*7120*/  PRMT R11, RZ, 0x5410, R53 ;  /* 0x00005410ff0b7816 */ /* 0x000fe20000000035 */
[----:B0-----:R-:W-:Y:S02]  /*7130*/  FADD.FTZ R91, R91, R32 ;  /* 0x000000205b5b7221 */ /* 0x001fe40000010000 */
[----:B------:R-:W-:Y:S01]  /*7140*/  FFMA.FTZ R10, R89, R10, R9 ;  /* 0x0000000a590a7223 */ /* 0x000fe20000010009 */
[----:B------:R-:W-:Y:S01]  /*7150*/  PRMT R9, RZ, 0x7610, R42 ;  /* 0x00007610ff097816 */ /* 0x000fe2000000002a */
[----:B------:R-:W-:Y:S01]  /*7160*/  FFMA.FTZ R11, R88, R11, R112 ;  /* 0x0000000b580b7223 */ /* 0x000fe20000010070 */
[----:B------:R-:W-:Y:S01]  /*7170*/  PRMT R14, RZ, 0x7610, R53 ;  /* 0x00007610ff0e7816 */ /* 0x000fe20000000035 */
[----:B------:R-:W0:Y:S02]  /*7180*/  SHFL.BFLY PT, R20, R91, 0x2, 0x1f ;  /* 0x0c401f005b147f89 */ /* 0x000e2400000e0000 */
        /* <DEDUP_REMOVED lines=15> */
[----:B0-----:R-:W-:Y:S02]  /*7280*/  FADD.FTZ R20, R91, R20 ;  /* 0x000000145b147221 */ /* 0x001fe40000010000 */
[----:B------:R-:W-:Y:S01]  /*7290*/  FFMA.FTZ R10, R95, R10, R11 ;  /* 0x0000000a5f0a7223 */ /* 0x000fe2000001000b */
[----:B------:R-:W-:Y:S02]  /*72a0*/  PRMT R11, RZ, 0x7610, R56 ;  /* 0x00007610ff0b7816 */ /* 0x000fe40000000038 */
[----:B------:R-:W0:Y:S03]  /*72b0*/  SHFL.BFLY PT, R15, R20, 0x1, 0x1f ;  /* 0x0c201f00140f7f89 */ /* 0x000e2600000e0000 */
        /* <DEDUP_REMOVED lines=13> */
[----:B0-----:R-:W-:Y:S01]  /*7390*/  @!P0 FADD.FTZ R15, R20, R15 ;  /* 0x0000000f140f8221 */ /* 0x001fe20000010000 */
        /* <DEDUP_REMOVED lines=11> */
[----:B---3--:R-:W-:Y:S01]  /*7450*/  PRMT R14, RZ, 0x5410, R64 ;  /* 0x00005410ff0e7816 */ /* 0x008fe20000000040 */
[----:B------:R-:W-:Y:S01]  /*7460*/  FFMA.FTZ R20, R94, R13, R20 ;  /* 0x0000000d5e147223 */ /* 0x000fe20000010014 */
[--C-:B------:R-:W-:Y:S02]  /*7470*/  PRMT R13, RZ, 0x5410, R63.reuse ;  /* 0x00005410ff0d7816 */ /* 0x100fe4000000003f */
[----:B------:R-:W-:Y:S01]  /*7480*/  SHF.R.S32.HI R4, RZ, 0x5, R4 ;  /* 0x00000005ff047819 */ /* 0x000fe20000011404 */
[----:B------:R-:W-:Y:S01]  /*7490*/  FFMA.FTZ R96, R113, R14, R96 ;  /* 0x0000000e71607223 */ /* 0x000fe20000010060 */
[----:B------:R-:W-:Y:S01]  /*74a0*/  PRMT R14, RZ, 0x7610, R63 ;  /* 0x00007610ff0e7816 */ /* 0x000fe2000000003f */
[----:B------:R-:W-:Y:S01]  /*74b0*/  FFMA.FTZ R13, R90, R13, R20 ;  /* 0x0000000d5a0d7223 */ /* 0x000fe20000010014 */
[----:B------:R-:W-:Y:S01]  /*74c0*/  PRMT R2, RZ, 0x7610, R23 ;  /* 0x00007610ff027816 */ /* 0x000fe20000000017 */
[----:B------:R0:W-:Y:S02]  /*74d0*/  @!P0 STS [R4.X4], R15 ;  /* 0x0000000f04008388 */ /* 0x0001e40000004800 */
[----:B------:R-:W-:Y:S01]  /*74e0*/  FFMA.FTZ R13, R95, R14, R13 ;  /* 0x0000000e5f0d7223 */ /* 0x000fe2000001000d */
[--C-:B------:R-:W-:Y:S01]  /*74f0*/  PRMT R14, RZ, 0x5410, R68.reuse ;  /* 0x00005410ff0e7816 */ /* 0x100fe20000000044 */
[----:B------:R-:W-:Y:S01]  /*7500*/  FFMA.FTZ R2, R121, R2, R21 ;  /* 0x0000000279027223 */ /* 0x000fe20000010015 */
[----:B------:R-:W-:-:S02]  /*7510*/  PRMT R21, RZ, 0x7610, R68 ;  /* 0x00007610ff157816 */ /* 0x000fc40000000044 */
[----:B0-----:R-:W-:Y:S01]  /*7520*/  PRMT R15, RZ, 0x7610, R64 ;  /* 0x00007610ff0f7816 */ /* 0x001fe20000000040 */
[----:B------:R-:W-:-:S04]  /*7530*/  FFMA.FTZ R14, R113, R14, R98 ;  /* 0x0000000e710e7223 */ /* 0x000fc80000010062 */
[C---:B------:R-:W-:Y:S01]  /*7540*/  FFMA.FTZ R96, R92.reuse, R15, R96 ;  /* 0x0000000f5c607223 */ /* 0x040fe20000010060 */
[--C-:B------:R-:W-:Y:S01]  /*7550*/  PRMT R15, RZ, 0x5410, R65.reuse ;  /* 0x00005410ff0f7816 */ /* 0x100fe20000000041 */
[----:B------:R-:W-:Y:S01]  /*7560*/  FFMA.FTZ R20, R92, R21, R14 ;  /* 0x000000155c147223 */ /* 0x000fe2000001000e */
        /* <DEDUP_REMOVED lines=21> */
[----:B----4-:R-:W-:-:S05]  /*76c0*/  PRMT R20, RZ, 0x5410, R72 ;  /* 0x00005410ff147816 */ /* 0x010fca0000000048 */
[----:B------:R-:W-:Y:S01]  /*76d0*/  FFMA.FTZ R28, R113, R20, R28 ;  /* 0x00000014711c7223 */ /* 0x000fe2000001001c */
[----:B------:R-:W-:Y:S01]  /*76e0*/  PRMT R20, RZ, 0x7610, R71 ;  /* 0x00007610ff147816 */ /* 0x000fe20000000047 */
[----:B------:R-:W-:Y:S01]  /*76f0*/  FFMA.FTZ R30, R121, R30, R33 ;  /* 0x0000001e791e7223 */ /* 0x000fe20000010021 */
[----:B------:R-:W-:-:S03]  /*7700*/  PRMT R21, RZ, 0x7610, R72 ;  /* 0x00007610ff157816 */ /* 0x000fc60000000048 */
[----:B------:R-:W-:Y:S01]  /*7710*/  FFMA.FTZ R15, R95, R20, R15 ;  /* 0x000000145f0f7223 */ /* 0x000fe2000001000f */
[----:B-----5:R-:W-:Y:S01]  /*7720*/  PRMT R20, RZ, 0x5410, R76 ;  /* 0x00005410ff147816 */ /* 0x020fe2000000004c */
        /* <DEDUP_REMOVED lines=34> */
[----:B------:R-:W-:-:S03]  /*7950*/  PRMT R23, RZ, 0x7610, R84 ;  /* 0x00007610ff177816 */ /* 0x000fc60000000054 */
[----:B------:R-:W-:Y:S01]  /*7960*/  FFMA.FTZ R2, R113, R21, R2 ;  /* 0x0000001571027223 */ /* 0x000fe20000010002 */
[----:B------:R-:W-:-:S05]  /*7970*/  PRMT R21, RZ, 0x5410, R81 ;  /* 0x00005410ff157816 */ /* 0x000fca0000000051 */
[----:B------:R-:W-:Y:S02]  /*7980*/  FFMA.FTZ R21, R88, R21, R22 ;  /* 0x0000001558157223 */ /* 0x000fe40000010016 */
        /* <DEDUP_REMOVED lines=25> */
[----:B------:R-:W-:Y:S02]  /*7b20*/  PRMT R21, RZ, 0x7610, R16 ;  /* 0x00007610ff157816 */ /* 0x000fe40000000010 */
[--C-:B------:R-:W-:Y:S02]  /*7b30*/  PRMT R16, RZ, 0x5410, R116.reuse ;  /* 0x00005410ff107816 */ /* 0x100fe40000000074 */
[----:B------:R-:W-:Y:S01]  /*7b40*/  PRMT R23, RZ, 0x7610, R116 ;  /* 0x00007610ff177816 */ /* 0x000fe20000000074 */
[----:B------:R-:W-:Y:S02]  /*7b50*/  FFMA.FTZ R22, R92, R21, R22 ;  /* 0x000000155c167223 */ /* 0x000fe40000010016 */
[----:B------:R-:W-:Y:S01]  /*7b60*/  FFMA.FTZ R8, R113, R16, R8 ;  /* 0x0000001071087223 */ /* 0x000fe20000010008 */
[----:B------:R-:W-:-:S03]  /*7b70*/  PRMT R21, RZ, 0x5410, R17 ;  /* 0x00005410ff157816 */ /* 0x000fc60000000011 */
[----:B------:R-:W-:Y:S01]  /*7b80*/  FFMA.FTZ R23, R92, R23, R8 ;  /* 0x000000175c177223 */ /* 0x000fe20000010008 */
[----:B------:R-:W-:Y:S01]  /*7b90*/  PRMT R8, RZ, 0x7610, R17 ;  /* 0x00007610ff087816 */ /* 0x000fe20000000011 */
[C---:B------:R-:W-:Y:S01]  /*7ba0*/  FFMA.FTZ R21, R88.reuse, R21, R22 ;  /* 0x0000001558157223 */ /* 0x040fe20000010016 */
[--C-:B------:R-:W-:Y:S02]  /*7bb0*/  PRMT R17, RZ, 0x5410, R117.reuse ;  /* 0x00005410ff117816 */ /* 0x100fe40000000075 */
[----:B------:R-:W-:Y:S01]  /*7bc0*/  PRMT R16, RZ, 0x7610, R117 ;  /* 0x00007610ff107816 */ /* 0x000fe20000000075 */
        /* <DEDUP_REMOVED lines=13> */
[C---:B------:R-:W-:Y:S01]  /*7ca0*/  FFMA.FTZ R21, R90.reuse, R21, R16 ;  /* 0x000000155a157223 */ /* 0x040fe20000010010 */
[----:B------:R-:W-:Y:S01]  /*7cb0*/  PRMT R16, RZ, 0x7610, R119 ;  /* 0x00007610ff107816 */ /* 0x000fe20000000077 */
[----:B------:R-:W-:Y:S01]  /*7cc0*/  FFMA.FTZ R17, R90, R17, R8 ;  /* 0x000000115a117223 */ /* 0x000fe20000010008 */
[----:B------:R-:W-:-:S03]  /*7cd0*/  PRMT R8, RZ, 0x7610, R19 ;  /* 0x00007610ff087816 */ /* 0x000fc60000000013 */
[C---:B------:R-:W-:Y:S02]  /*7ce0*/  FFMA.FTZ R16, R95.reuse, R16, R21 ;  /* 0x000000105f107223 */ /* 0x040fe40000010015 */
[----:B------:R-:W-:Y:S01]  /*7cf0*/  FFMA.FTZ R8, R95, R8, R17 ;  /* 0x000000085f087223 */ /* 0x000fe20000010011 */
[----:B------:R-:W0:Y:S04]  /*7d00*/  SHFL.BFLY PT, R22, R5, 0x10, 0x1f ;  /* 0x0e001f0005167f89 */ /* 0x000e2800000e0000 */
[----:B------:R-:W1:Y:S04]  /*7d10*/  SHFL.BFLY PT, R24, R7, 0x10, 0x1f ;  /* 0x0e001f0007187f89 */ /* 0x000e6800000e0000 */
[----:B------:R-:W2:Y:S04]  /*7d20*/  SHFL.BFLY PT, R26, R9, 0x10, 0x1f ;  /* 0x0e001f00091a7f89 */ /* 0x000ea800000e0000 */
[----:B------:R-:W3:Y:S04]  /*7d30*/  SHFL.BFLY PT, R23, R10, 0x10, 0x1f ;  /* 0x0e001f000a177f89 */ /* 0x000ee800000e0000 */
[----:B------:R-:W4:Y:S04]  /*7d40*/  SHFL.BFLY PT, R28, R11, 0x10, 0x1f ;  /* 0x0e001f000b1c7f89 */ /* 0x000f2800000e0000 */
[----:B------:R-:W5:Y:S04]  /*7d50*/  SHFL.BFLY PT, R30, R13, 0x10, 0x1f ;  /* 0x0e001f000d1e7f89 */ /* 0x000f6800000e0000 */
[----:B------:R-:W0:Y:S04]  /*7d60*/  SHFL.BFLY PT, R25, R14, 0x10, 0x1f ;  /* 0x0e001f000e197f89 */ /* 0x000e2800000e0000 */
[----:B------:R-:W0:Y:S04]  /*7d70*/  SHFL.BFLY PT, R32, R15, 0x10, 0x1f ;  /* 0x0e001f000f207f89 */ /* 0x000e2800000e0000 */
[----:B------:R-:W0:Y:S04]  /*7d80*/  SHFL.BFLY PT, R27, R20, 0x10, 0x1f ;  /* 0x0e001f00141b7f89 */ /* 0x000e2800000e0000 */
[----:B------:R-:W2:Y:S04]  /*7d90*/  SHFL.BFLY PT, R29, R12, 0x10, 0x1f ;  /* 0x0e001f000c1d7f89 */ /* 0x000ea800000e0000 */
[----:B------:R-:W4:Y:S04]  /*7da0*/  SHFL.BFLY PT, R19, R2, 0x10, 0x1f ;  /* 0x0e001f0002137f89 */ /* 0x000f2800000e0000 */
[----:B------:R-:W5:Y:S04]  /*7db0*/  SHFL.BFLY PT, R21, R6, 0x10, 0x1f ;  /* 0x0e001f0006157f89 */ /* 0x000f6800000e0000 */
[----:B------:R-:W5:Y:S04]  /*7dc0*/  SHFL.BFLY PT, R31, R8, 0x10, 0x1f ;  /* 0x0e001f00081f7f89 */ /* 0x000f6800000e0000 */
[----:B------:R-:W5:Y:S04]  /*7dd0*/  SHFL.BFLY PT, R33, R16, 0x10, 0x1f ;  /* 0x0e001f0010217f89 */ /* 0x000f6800000e0000 */
[----:B------:R-:W5:Y:S01]  /*7de0*/  SHFL.BFLY PT, R18, R3, 0x4, 0x1f ;  /* 0x0c801f0003127f89 */ /* 0x000f6200000e0000 */
[----:B0-----:R-:W-:-:S02]  /*7df0*/  FADD.FTZ R22, R5, R22 ;  /* 0x0000001605167221 */ /* 0x001fc40000010000 */
[----:B-1----:R-:W-:Y:S02]  /*7e00*/  FADD.FTZ R24, R7, R24 ;  /* 0x0000001807187221 */ /* 0x002fe40000010000 */
[----:B--2---:R-:W-:Y:S02]  /*7e10*/  FADD.FTZ R26, R9, R26 ;  /* 0x0000001a091a7221 */ /* 0x004fe40000010000 */
[----:B---3--:R-:W-:Y:S02]  /*7e20*/  FADD.FTZ R23, R10, R23 ;  /* 0x000000170a177221 */ /* 0x008fe40000010000 */
[----:B----4-:R-:W-:Y:S02]  /*7e30*/  FADD.FTZ R28, R11, R28 ;  /* 0x0000001c0b1c7221 */ /* 0x010fe40000010000 */
[----:B-----5:R-:W-:Y:S02]  /*7e40*/  FADD.FTZ R30, R13, R30 ;  /* 0x0000001e0d1e7221 */ /* 0x020fe40000010000 */
[----:B------:R-:W-:-:S02]  /*7e50*/  FADD.FTZ R25, R14, R25 ;  /* 0x000000190e197221 */ /* 0x000fc40000010000 */
[----:B------:R-:W-:Y:S02]  /*7e60*/  FADD.FTZ R32, R15, R32 ;  /* 0x000000200f207221 */ /* 0x000fe40000010000 */
[----:B------:R-:W-:Y:S02]  /*7e70*/  FADD.FTZ R27, R20, R27 ;  /* 0x0000001b141b7221 */ /* 0x000fe40000010000 */
[----:B------:R-:W-:Y:S02]  /*7e80*/  FADD.FTZ R29, R12, R29 ;  /* 0x0000001d0c1d7221 */ /* 0x000fe40000010000 */
[----:B------:R-:W-:Y:S02]  /*7e90*/  FADD.FTZ R19, R2, R19 ;  /* 0x0000001302137221 */ /* 0x000fe40000010000 */
[----:B------:R-:W-:Y:S02]  /*7ea0*/  FADD.FTZ R21, R6, R21 ;  /* 0x0000001506157221 */ /* 0x000fe40000010000 */
[----:B------:R-:W-:-:S02]  /*7eb0*/  FADD.FTZ R31, R8, R31 ;  /* 0x0000001f081f7221 */ /* 0x000fc40000010000 */
[----:B------:R-:W-:Y:S01]  /*7ec0*/  FADD.FTZ R33, R16, R33 ;  /* 0x0000002110217221 */ /* 0x000fe20000010000 */
[----:B------:R-:W0:Y:S01]  /*7ed0*/  SHFL.BFLY PT, R5, R22, 0x8, 0x1f ;  /* 0x0d001f0016057f89 */ /* 0x000e2200000e0000 */
[----:B------:R-:W-:-:S03]  /*7ee0*/  FADD.FTZ R18, R3, R18 ;  /* 0x0000001203127221 */ /* 0x000fc60000010000 */
        /* <DEDUP_REMOVED lines=115> */
[----:B------:R0:W-:Y:S04]  /*8620*/  @!P0 STS [R4.X4+0x10], R3 ;  /* 0x0000100304008388 */ /* 0x0001e80000004800 */
        /* <DEDUP_REMOVED lines=14> */
[----:B------:R-:W-:Y:S06]  /*8710*/  BAR.SYNC.DEFER_BLOCKING 0x0 ;  /* 0x0000000000007b1d */ /* 0x000fec0000010000 */
[----:B------:R-:W-:Y:S05]  /*8720*/  @P1 EXIT ;  /* 0x000000000000194d */ /* 0x000fea0003800000 */
[----:B0-----:R-:W0:Y:S01]  /*8730*/  LDS.128 R36, [RZ] ;  /* 0x00000000ff247984 */ /* 0x001e220000000c00 */
[----:B------:R-:W-:-:S03]  /*8740*/  MOV R3, 0x4 ;  /* 0x0000000400037802 */ /* 0x000fc60000000f00 */
[----:B------:R-:W1:Y:S02]  /*8750*/  LDS.128 R40, [0x10] ;  /* 0x00001000ff287984 */ /* 0x000e640000000c00 */
[----:B------:R-:W-:Y:S02]  /*8760*/  IMAD.WIDE R2, R0, R3, c[0x0][0x160] ;  /* 0x0000580000027625 */ /* 0x000fe400078e0203 */
[----:B------:R-:W2:Y:S04]  /*8770*/  LDS.128 R48, [0x20] ;  /* 0x00002000ff307984 */ /* 0x000ea80000000c00 */
[----:B------:R-:W3:Y:S04]  /*8780*/  LDS.128 R16, [0x30] ;  /* 0x00003000ff107984 */ /* 0x000ee80000000c00 */
[----:B------:R-:W4:Y:S04]  /*8790*/  LDS.128 R12, [0x40] ;  /* 0x00004000ff0c7984 */ /* 0x000f280000000c00 */
[----:B------:R-:W5:Y:S04]  /*87a0*/  LDS.128 R8, [0x50] ;  /* 0x00005000ff087984 */ /* 0x000f680000000c00 */
[----:B------:R-:W3:Y:S04]  /*87b0*/  LDS.128 R4, [0x60] ;  /* 0x00006000ff047984 */ /* 0x000ee80000000c00 */
[----:B------:R-:W4:Y:S04]  /*87c0*/  LDS.128 R20, [0x70] ;  /* 0x00007000ff147984 */ /* 0x000f280000000c00 */
[----:B------:R-:W5:Y:S04]  /*87d0*/  LDS.128 R28, [0x80] ;  /* 0x00008000ff1c7984 */ /* 0x000f680000000c00 */
[----:B------:R-:W5:Y:S01]  /*87e0*/  LDS.128 R24, [0x90] ;  /* 0x00009000ff187984 */ /* 0x000f620000000c00 */
[----:B0-----:R-:W-:-:S03]  /*87f0*/  FADD.FTZ R36, RZ, R36 ;  /* 0x00000024ff247221 */ /* 0x001fc60000010000 */
[----:B------:R-:W0:Y:S01]  /*8800*/  LDS.128 R32, [0xa0] ;  /* 0x0000a000ff207984 */ /* 0x000e220000000c00 */
[----:B-1----:R-:W-:-:S03]  /*8810*/  FADD.FTZ R40, RZ, R40 ;  /* 0x00000028ff287221 */ /* 0x002fc60000010000 */
[----:B------:R-:W1:Y:S01]  /*8820*/  LDS.128 R52, [0xd0] ;  /* 0x0000d000ff347984 */ /* 0x000e620000000c00 */
[----:B------:R-:W-:Y:S02]  /*8830*/  FADD.FTZ R37, R36, R37 ;  /* 0x0000002524257221 */ /* 0x000fe40000010000 */
[----:B------:R-:W-:Y:S02]  /*8840*/  FADD.FTZ R41, R40, R41 ;  /* 0x0000002928297221 */ /* 0x000fe40000010000 */
[----:B--2---:R-:W-:Y:S02]  /*8850*/  FADD.FTZ R48, RZ, R48 ;  /* 0x00000030ff307221 */ /* 0x004fe40000010000 */
[----:B------:R-:W-:Y:S02]  /*8860*/  FADD.FTZ R38, R37, R38 ;  /* 0x0000002625267221 */ /* 0x000fe40000010000 */
[----:B------:R-:W-:Y:S02]  /*8870*/  FADD.FTZ R42, R41, R42 ;  /* 0x0000002a292a7221 */ /* 0x000fe40000010000 */
[----:B------:R-:W-:-:S02]  /*8880*/  FADD.FTZ R49, R48, R49 ;  /* 0x0000003130317221 */ /* 0x000fc40000010000 */
[----:B------:R-:W-:Y:S02]  /*8890*/  FADD.FTZ R45, R38, R39 ;  /* 0x00000027262d7221 */ /* 0x000fe40000010000 */
[----:B------:R-:W-:Y:S01]  /*88a0*/  FADD.FTZ R47, R42, R43 ;  /* 0x0000002b2a2f7221 */ /* 0x000fe20000010000 */
[----:B------:R-:W2:Y:S01]  /*88b0*/  LDS.128 R36, [0xb0] ;  /* 0x0000b000ff247984 */ /* 0x000ea20000000c00 */
[----:B------:R-:W-:Y:S02]  /*88c0*/  FADD.FTZ R50, R49, R50 ;  /* 0x0000003231327221 */ /* 0x000fe40000010000 */
[----:B---3--:R-:W-:Y:S01]  /*88d0*/  FADD.FTZ R16, RZ, R16 ;  /* 0x00000010ff107221 */ /* 0x008fe20000010000 */
[----:B------:R-:W-:Y:S01]  /*88e0*/  STG.E [R2.64], R45 ;  /* 0x0000002d02007986 */ /* 0x000fe2000c101904 */
[----:B------:R-:W-:Y:S02]  /*88f0*/  FADD.FTZ R57, R50, R51 ;  /* 0x0000003332397221 */ /* 0x000fe40000010000 */
[----:B----4-:R-:W-:Y:S01]  /*8900*/  FADD.FTZ R12, RZ, R12 ;  /* 0x0000000cff0c7221 */ /* 0x010fe20000010000 */
[----:B------:R-:W-:Y:S01]  /*8910*/  STG.E [R2.64+0x600], R47 ;  /* 0x0006002f02007986 */ /* 0x000fe2000c101904 */
[----:B-----5:R-:W-:-:S02]  /*8920*/  FADD.FTZ R8, RZ, R8 ;  /* 0x00000008ff087221 */ /* 0x020fc40000010000 */
[----:B------:R-:W-:Y:S01]  /*8930*/  FADD.FTZ R4, RZ, R4 ;  /* 0x00000004ff047221 */ /* 0x000fe20000010000 */
[----:B------:R-:W3:Y:S01]  /*8940*/  LDS.128 R40, [0xc0] ;  /* 0x0000c000ff287984 */ /* 0x000ee20000000c00 */
[----:B------:R-:W-:Y:S02]  /*8950*/  FADD.FTZ R20, RZ, R20 ;  /* 0x00000014ff147221 */ /* 0x000fe40000010000 */
[----:B------:R-:W-:Y:S01]  /*8960*/  FADD.FTZ R28, RZ, R28 ;  /* 0x0000001cff1c7221 */ /* 0x000fe20000010000 */
[----:B------:R-:W4:Y:S01]  /*8970*/  LDS.128 R48, [0xe0] ;  /* 0x0000e000ff307984 */ /* 0x000f220000000c00 */
[----:B------:R-:W-:Y:S02]  /*8980*/  FADD.FTZ R24, RZ, R24 ;  /* 0x00000018ff187221 */ /* 0x000fe40000010000 */
[----:B------:R-:W-:Y:S01]  /*8990*/  FADD.FTZ R17, R16, R17 ;  /* 0x0000001110117221 */ /* 0x000fe20000010000 */
[----:B------:R-:W5:Y:S01]  /*89a0*/  LDS.128 R44, [0xf0] ;  /* 0x0000f000ff2c7984 */ /* 0x000f620000000c00 */
[----:B0-----:R-:W-:-:S02]  /*89b0*/  FADD.FTZ R32, RZ, R32 ;  /* 0x00000020ff207221 */ /* 0x001fc40000010000 */
[----:B------:R-:W-:Y:S01]  /*89c0*/  FADD.FTZ R13, R12, R13 ;  /* 0x0000000d0c0d7221 */ /* 0x000fe20000010000 */
[----:B------:R-:W-:Y:S01]  /*89d0*/  STG.E [R2.64+0xc00], R57 ;  /* 0x000c003902007986 */ /* 0x000fe2000c101904 */
[----:B-1----:R-:W-:Y:S02]  /*89e0*/  FADD.FTZ R52, RZ, R52 ;  /* 0x00000034ff347221 */ /* 0x002fe40000010000 */
[----:B------:R-:W-:Y:S02]  /*89f0*/  FADD.FTZ R9, R8, R9 ;  /* 0x0000000908097221 */ /* 0x000fe40000010000 */
[----:B------:R-:W-:Y:S02]  /*8a00*/  FADD.FTZ R5, R4, R5 ;  /* 0x0000000504057221 */ /* 0x000fe40000010000 */
[----:B------:R-:W-:Y:S02]  /*8a10*/  FADD.FTZ R21, R20, R21 ;  /* 0x0000001514157221 */ /* 0x000fe40000010000 */
[----:B------:R-:W-:-:S02]  /*8a20*/  FADD.FTZ R29, R28, R29 ;  /* 0x0000001d1c1d7221 */ /* 0x000fc40000010000 */
[----:B------:R-:W-:Y:S02]  /*8a30*/  FADD.FTZ R25, R24, R25 ;  /* 0x0000001918197221 */ /* 0x000fe40000010000 */
[----:B------:R-:W-:Y:S02]  /*8a40*/  FADD.FTZ R33, R32, R33 ;  /* 0x0000002120217221 */ /* 0x000fe40000010000 */
[----:B------:R-:W-:Y:S02]  /*8a50*/  FADD.FTZ R53, R52, R53 ;  /* 0x0000003534357221 */ /* 0x000fe40000010000 */
[----:B--2---:R-:W-:Y:S02]  /*8a60*/  FADD.FTZ R36, RZ, R36 ;  /* 0x00000024ff247221 */ /* 0x004fe40000010000 */
[----:B------:R-:W-:Y:S02]  /*8a70*/  FADD.FTZ R18, R17, R18 ;  /* 0x0000001211127221 */ /* 0x000fe40000010000 */
[----:B------:R-:W-:-:S02]  /*8a80*/  FADD.FTZ R37, R36, R37 ;  /* 0x0000002524257221 */ /* 0x000fc40000010000 */
[----:B------:R-:W-:Y:S02]  /*8a90*/  FADD.FTZ R14, R13, R14 ;  /* 0x0000000e0d0e7221 */ /* 0x000fe40000010000 */
[----:B------:R-:W-:Y:S02]  /*8aa0*/  FADD.FTZ R10, R9, R10 ;  /* 0x0000000a090a7221 */ /* 0x000fe40000010000 */
[----:B------:R-:W-:Y:S02]  /*8ab0*/  FADD.FTZ R6, R5, R6 ;  /* 0x0000000605067221 */ /* 0x000fe40000010000 */
[----:B---3--:R-:W-:Y:S02]  /*8ac0*/  FADD.FTZ R40, RZ, R40 ;  /* 0x00000028ff287221 */ /* 0x008fe40000010000 */
[----:B------:R-:W-:Y:S02]  /*8ad0*/  FADD.FTZ R22, R21, R22 ;  /* 0x0000001615167221 */ /* 0x000fe40000010000 */
[----:B----4-:R-:W-:-:S02]  /*8ae0*/  FADD.FTZ R48, RZ, R48 ;  /* 0x00000030ff307221 */ /* 0x010fc40000010000 */
[----:B------:R-:W-:Y:S02]  /*8af0*/  FADD.FTZ R41, R40, R41 ;  /* 0x0000002928297221 */ /* 0x000fe40000010000 */
[----:B-----5:R-:W-:Y:S02]  /*8b00*/  FADD.FTZ R44, RZ, R44 ;  /* 0x0000002cff2c7221 */ /* 0x020fe40000010000 */
[----:B------:R-:W-:Y:S02]  /*8b10*/  FADD.FTZ R49, R48, R49 ;  /* 0x0000003130317221 */ /* 0x000fe40000010000 */
[----:B------:R-:W-:Y:S02]  /*8b20*/  FADD.FTZ R45, R44, R45 ;  /* 0x0000002d2c2d7221 */ /* 0x000fe40000010000 */
[----:B------:R-:W-:Y:S02]  /*8b30*/  FADD.FTZ R30, R29, R30 ;  /* 0x0000001e1d1e7221 */ /* 0x000fe40000010000 */
[----:B------:R-:W-:-:S02]  /*8b40*/  FADD.FTZ R26, R25, R26 ;  /* 0x0000001a191a7221 */ /* 0x000fc40000010000 */
[----:B------:R-:W-:Y:S02]  /*8b50*/  FADD.FTZ R34, R33, R34 ;  /* 0x0000002221227221 */ /* 0x000fe40000010000 */
[----:B------:R-:W-:Y:S02]  /*8b60*/  FADD.FTZ R38, R37, R38 ;  /* 0x0000002625267221 */ /* 0x000fe40000010000 */
[----:B------:R-:W-:Y:S02]  /*8b70*/  FADD.FTZ R42, R41, R42 ;  /* 0x0000002a292a7221 */ /* 0x000fe40000010000 */
[----:B------:R-:W-:Y:S02]  /*8b80*/  FADD.FTZ R54, R53, R54 ;  /* 0x0000003635367221 */ /* 0x000fe40000010000 */
[----:B------:R-:W-:Y:S02]  /*8b90*/  FADD.FTZ R50, R49, R50 ;  /* 0x0000003231327221 */ /* 0x000fe40000010000 */
[----:B------:R-:W-:-:S02]  /*8ba0*/  FADD.FTZ R46, R45, R46 ;  /* 0x0000002e2d2e7221 */ /* 0x000fc40000010000 */
[----:B------:R-:W-:Y:S02]  /*8bb0*/  FADD.FTZ R19, R18, R19 ;  /* 0x0000001312137221 */ /* 0x000fe40000010000 */
[----:B------:R-:W-:Y:S02]  /*8bc0*/  FADD.FTZ R15, R14, R15 ;  /* 0x0000000f0e0f7221 */ /* 0x000fe40000010000 */
[----:B------:R-:W-:Y:S01]  /*8bd0*/  FADD.FTZ R11, R10, R11 ;  /* 0x0000000b0a0b7221 */ /* 0x000fe20000010000 */
[----:B------:R-:W-:Y:S01]  /*8be0*/  STG.E [R2.64+0x1200], R19 ;  /* 0x0012001302007986 */ /* 0x000fe2000c101904 */
[----:B------:R-:W-:Y:S02]  /*8bf0*/  FADD.FTZ R7, R6, R7 ;  /* 0x0000000706077221 */ /* 0x000fe40000010000 */
[----:B------:R-:W-:Y:S01]  /*8c00*/  FADD.FTZ R23, R22, R23 ;  /* 0x0000001716177221 */ /* 0x000fe20000010000 */
[----:B------:R-:W-:Y:S01]  /*8c10*/  STG.E [R2.64+0x1800], R15 ;  /* 0x0018000f02007986 */ /* 0x000fe2000c101904 */
[----:B------:R-:W-:-:S02]  /*8c20*/  FADD.FTZ R31, R30, R31 ;  /* 0x0000001f1e1f7221 */ /* 0x000fc40000010000 */
[----:B------:R-:W-:Y:S01]  /*8c30*/  FADD.FTZ R27, R26, R27 ;  /* 0x0000001b1a1b7221 */ /* 0x000fe20000010000 */
[----:B------:R-:W-:Y:S01]  /*8c40*/  STG.E [R2.64+0x1e00], R11 ;  /* 0x001e000b02007986 */ /* 0x000fe2000c101904 */
        /* <DEDUP_REMOVED lines=8> */
[----:B------:R-:W-:Y:S04]  /*8cd0*/  STG.E [R2.64+0x3000], R31 ;  /* 0x0030001f02007986 */ /* 0x000fe8000c101904 */
[----:B------:R-:W-:Y:S04]  /*8ce0*/  STG.E [R2.64+0x3600], R27 ;  /* 0x0036001b02007986 */ /* 0x000fe8000c101904 */
[----:B------:R-:W-:Y:S04]  /*8cf0*/  STG.E [R2.64+0x3c00], R35 ;  /* 0x003c002302007986 */ /* 0x000fe8000c101904 */
[----:B------:R-:W-:Y:S04]  /*8d00*/  STG.E [R2.64+0x4200], R39 ;  /* 0x0042002702007986 */ /* 0x000fe8000c101904 */
[----:B------:R-:W-:Y:S04]  /*8d10*/  STG.E [R2.64+0x4800], R43 ;  /* 0x0048002b02007986 */ /* 0x000fe8000c101904 */
[----:B------:R-:W-:Y:S04]  /*8d20*/  STG.E [R2.64+0x4e00], R55 ;  /* 0x004e003702007986 */ /* 0x000fe8000c101904 */
[----:B------:R-:W-:Y:S04]  /*8d30*/  STG.E [R2.64+0x5400], R51 ;  /* 0x0054003302007986 */ /* 0x000fe8000c101904 */
[----:B------:R-:W-:Y:S01]  /*8d40*/  STG.E [R2.64+0x5a00], R47 ;  /* 0x005a002f02007986 */ /* 0x000fe2000c101904 */
[----:B------:R-:W-:Y:S05]  /*8d50*/  EXIT ;  /* 0x000000000000794d */ /* 0x000fea0003800000 */
.L_x_0:
[----:B------:R-:W-:-:S00]  /*8d60*/  BRA `(.L_x_0) ;  /* 0xfffffff000007947 */ /* 0x000fc0000383ffff */
[----:B------:R-:W-:-:S00]  /*8d70*/  NOP ;  /* 0x0000000000007918 */ /* 0x000fc00000000000 */
        /* <DEDUP_REMOVED lines=8> */
.L_x_32:


//--------------------- .text._Z31router_gemm_kernel_float_outputI13__nv_bfloat16Li128ELi8ELi15ELi384ELi7168EEvPfPKT_S4_ --------------------------
	.section	.text._Z31router_gemm_kernel_float_outputI13__nv_bfloat16Li128ELi8ELi15ELi384ELi7168EEvPfPKT_S4_,"ax",@progbits
	.sectioninfo	@"SHI_REGISTERS=128"
	.align	128
        .global         _Z31router_gemm_kernel_float_outputI13__nv_bfloat16Li128ELi8ELi15ELi384ELi7168EEvPfPKT_S4_
        .type           _Z31router_gemm_kernel_float_outputI13__nv_bfloat16Li128ELi8ELi15ELi384ELi7168EEvPfPKT_S4_,@function
        .size           _Z31router_gemm_kernel_float_outputI13__nv_bfloat16Li128ELi8ELi15ELi384ELi7168EEvPfPKT_S4_,(.L_x_33 - _Z31router_gemm_kernel_float_outputI13__nv_bfloat16Li128ELi8ELi15ELi384ELi7168EEvPfPKT_S4_)
        .other          _Z31router_gemm_kernel_float_outputI13__nv_bfloat16Li128ELi8ELi15ELi384ELi7168EEvPfPKT_S4_,@"STO_CUDA_ENTRY STV_DEFAULT"
_Z31router_gemm_kernel_float_outputI13__nv_bfloat16Li128ELi8ELi15ELi384ELi7168EEvPfPKT_S4_:
.text._Z31router_gemm_kernel_float_outputI13__nv_bfloat16Li128ELi8ELi15ELi384ELi7168EEvPfPKT_S4_:
        /* <DEDUP_REMOVED lines=12> */
[----:B------:R-:W2:Y:S03]  /*00c0*/  LDG.E.128 R24, [R122.64+0x3800] ;  /* 0x003800047a187981 */ /* 0x000ea6000c1e1d00 */
[----:B------:R-:W-:Y:S01]  /*00d0*/  LEA.HI.X R125, R5, c[0x0][0x174], R4, 0x1, P0 ;  /* 0x00005d00057d7a11 */ /* 0x000fe200000f0c04 */
[----:B------:R-:W3:Y:S04]  /*00e0*/  LDG.E.128 R16, [R122.64+0x7000] ;  /* 0x007000047a107981 */ /* 0x000ee8000c1e1d00 */
[----:B------:R-:W4:Y:S04]  /*00f0*/  LDG.E.128 R4, [R122.64] ;  /* 0x000000047a047981 */ /* 0x000f28000c1e1d00 */
[----:B------:R-:W5:Y:S04]  /*0100*/  LDG.E.128 R72, [R124.64] ;  /* 0x000000047c487981 */ /* 0x000f68000c1e1d00 */
[----:B------:R-:W2:Y:S04]  /*0110*/  LDG.E.128 R56, [R122.64+0xa800] ;  /* 0x00a800047a387981 */ /* 0x000ea8000c1e1d00 */
[----:B------:R-:W2:Y:S04]  /*0120*/  LDG.E.128 R32, [R122.64+0xe000] ;  /* 0x00e000047a207981 */ /* 0x000ea8000c1e1d00 */
[----:B------:R-:W2:Y:S04]  /*0130*/  LDG.E.128 R52, [R122.64+0x11800] ;  /* 0x011800047a347981 */ /* 0x000ea8000c1e1d00 */
[----:B------:R-:W2:Y:S04]  /*0140*/  LDG.E.128 R28, [R122.64+0x15000] ;  /* 0x015000047a1c7981 */ /* 0x000ea8000c1e1d00 */
[----:B------:R-:W2:Y:S04]  /*0150*/  LDG.E.128 R48, [R122.64+0x18800] ;  /* 0x018800047a307981 */ /* 0x000ea8000c1e1d00 */
[----:B------:R-:W2:Y:S04]  /*0160*/  LDG.E.128 R44, [R122.64+0x1c000] ;  /* 0x01c000047a2c7981 */ /* 0x000ea8000c1e1d00 */
[----:B------:R-:W2:Y:S04]  /*0170*/  LDG.E.128 R84, [R122.64+0x1f800] ;  /* 0x01f800047a547981 */ /* 0x000ea8000c1e1d00 */
[----:B------:R-:W3:Y:S04]  /*0180*/  LDG.E.128 R40, [R122.64+0x23000] ;  /* 0x023000047a287981 */ /* 0x000ee8000c1e1d00 */
        /* <DEDUP_REMOVED lines=8> */
[----:B------:R-:W3:Y:S01]  /*0210*/  LDG.E.128 R100, [R124.64+0x1000] ;  /* 0x001000047c647981 */ /* 0x000ee2000c1e1d00 */
[----:B----4-:R-:W-:-:S02]  /*0220*/  PRMT R3, RZ, 0x5410, R4 ;  /* 0x00005410ff037816 */ /* 0x010fc40000000004 */
[--C-:B-----5:R-:W-:Y:S02]  /*0230*/  PRMT R94, RZ, 0x5410, R72.reuse ;  /* 0x00005410ff5e7816 */ /* 0x120fe40000000048 */
[----:B------:R-:W-:-:S03]  /*0240*/  PRMT R98, RZ, 0x7610, R72 ;  /* 0x00007610ff627816 */ /* 0x000fc60000000048 */
[----:B------:R-:W-:Y:S01]  /*0250*/  FFMA.FTZ R8, R94, R3, RZ ;  /* 0x000000035e087223 */ /* 0x000fe200000100ff */
[----:B------:R-:W-:Y:S02]  /*0260*/  PRMT R3, RZ, 0x7610, R4 ;  /* 0x00007610ff037816 */ /* 0x000fe40000000004 */
[----:B------:R-:W-:-:S03]  /*0270*/  PRMT R96, RZ, 0x5410, R73 ;  /* 0x00005410ff607816 */ /* 0x000fc60000000049 */
[----:B------:R-:W-:Y:S01]  /*0280*/  FFMA.FTZ R8, R98, R3, R8 ;  /* 0x0000000362087223 */ /* 0x000fe20000010008 */
[--C-:B------:R-:W-:Y:S02]  /*0290*/  PRMT R3, RZ, 0x5410, R5.reuse ;  /* 0x00005410ff037816 */ /* 0x100fe40000000005 */
[----:B------:R-:W-:Y:S02]  /*02a0*/  PRMT R5, RZ, 0x7610, R5 ;  /* 0x00007610ff057816 */ /* 0x000fe40000000005 */
[----:B------:R-:W-:Y:S01]  /*02b0*/  PRMT R92, RZ, 0x7610, R73 ;  /* 0x00007610ff5c7816 */ /* 0x000fe20000000049 */
[----:B------:R-:W-:Y:S01]  /*02c0*/  FFMA.FTZ R3, R96, R3, R8 ;  /* 0x0000000360037223 */ /* 0x000fe20000010008 */
[----:B------:R-:W-:Y:S01]  /*02d0*/  PRMT R90, RZ, 0x5410, R74 ;  /* 0x00005410ff5a7816 */ /* 0x000fe2000000004a */
[----:B------:R-:W4:Y:S02]  /*02e0*/  LDG.E.128 R8, [R122.64+0xb000] ;  /* 0x00b000047a087981 */ /* 0x000f24000c1e1d00 */
[----:B------:R-:W-:Y:S01]  /*02f0*/  FFMA.FTZ R5, R92, R5, R3 ;  /* 0x000000055c057223 */ /* 0x000fe20000010003 */
[----:B------:R-:W-:-:S02]  /*0300*/  PRMT R3, RZ, 0x5410, R6 ;  /* 0x00005410ff037816 */ /* 0x000fc40000000006 */
[----:B------:R-:W-:Y:S02]  /*0310*/  PRMT R89, RZ, 0x7610, R74 ;  /* 0x00007610ff597816 */ /* 0x000fe4000000004a */
[----:B------:R-:W-:Y:S01]  /*0320*/  PRMT R6, RZ, 0x7610, R6 ;  /* 0x00007610ff067816 */ /* 0x000fe20000000006 */
[----:B------:R-:W-:Y:S01]  /*0330*/  FFMA.FTZ R3, R90, R3, R5 ;  /* 0x000000035a037223 */ /* 0x000fe20000010005 */
[----:B--2---:R-:W-:-:S03]  /*0340*/  PRMT R5, RZ, 0x5410, R24 ;  /* 0x00005410ff057816 */ /* 0x004fc60000000018 */
[----:B------:R-:W-:Y:S01]  /*0350*/  FFMA.FTZ R6, R89, R6, R3 ;  /* 0x0000000659067223 */ /* 0x000fe20000010003 */
[----:B------:R-:W-:Y:S01]  /*0360*/  PRMT R3, RZ, 0x7610, R24 ;  /* 0x00007610ff037816 */ /* 0x000fe20000000018 */
[----:B------:R-:W-:-:S04]  /*0370*/  FFMA.FTZ R5, R94, R5, RZ ;  /* 0x000000055e057223 */ /* 0x000fc800000100ff */
[----:B------:R-:W-:Y:S01]  /*0380*/  FFMA.FTZ R4, R98, R3, R5 ;  /* 0x0000000362047223 */ /* 0x000fe20000010005 */
[--C-:B------:R-:W-:Y:S02]  /*0390*/  PRMT R5, RZ, 0x5410, R25.reuse ;  /* 0x00005410ff057816 */ /* 0x100fe40000000019 */
        /* <DEDUP_REMOVED lines=8> */
[----:B---3--:R-:W-:Y:S01]  /*0420*/  PRMT R5, RZ, 0x5410, R16 ;  /* 0x00005410ff057816 */ /* 0x008fe20000000010 */
[----:B------:R-:W2:Y:S02]  /*0430*/  LDG.E.128 R72, [R122.64+0xe800] ;  /* 0x00e800047a487981 */ /* 0x000ea4000c1e1d00 */
[----:B------:R-:W-:-:S02]  /*0440*/  FFMA.FTZ R3, R95, R4, R3 ;  /* 0x000000045f037223 */ /* 0x000fc40000010003 */
        /* <DEDUP_REMOVED lines=9> */
[----:B------:R-:W-:-:S04]  /*04e0*/  FFMA.FTZ R16, R96, R5, R4 ;  /* 0x0000000560107223 */ /* 0x000fc80000010004 */
[----:B------:R-:W-:Y:S01]  /*04f0*/  FFMA.FTZ R24, R92, R17, R16 ;  /* 0x000000115c187223 */ /* 0x000fe20000010010 */
[--C-:B------:R-:W-:Y:S02]  /*0500*/  PRMT R17, RZ, 0x5410, R18.reuse ;  /* 0x00005410ff117816 */ /* 0x100fe40000000012 */
[----:B------:R-:W-:Y:S02]  /*0510*/  PRMT R18, RZ, 0x7610, R18 ;  /* 0x00007610ff127816 */ /* 0x000fe40000000012 */
[--C-:B------:R-:W-:Y:S01]  /*0520*/  PRMT R5, RZ, 0x5410, R27.reuse ;  /* 0x00005410ff057816 */ /* 0x100fe2000000001b */
[----:B------:R-:W-:Y:S01]  /*0530*/  FFMA.FTZ R17, R90, R17, R24 ;  /* 0x000000115a117223 */ /* 0x000fe20000010018 */
[--C-:B------:R-:W-:Y:S02]  /*0540*/  PRMT R25, RZ, 0x5410, R56.reuse ;  /* 0x00005410ff197816 */ /* 0x100fe40000000038 */
[----:B------:R-:W-:Y:S01]  /*0550*/  PRMT R16, RZ, 0x7610, R27 ;  /* 0x00007610ff107816 */ /* 0x000fe2000000001b */
[----:B------:R-:W-:Y:S01]  /*0560*/  FFMA.FTZ R18, R89, R18, R17 ;  /* 0x0000001259127223 */ /* 0x000fe20000010011 */
[----:B------:R-:W-:Y:S01]  /*0570*/  PRMT R17, RZ, 0x7610, R56 ;  /* 0x00007610ff117816 */ /* 0x000fe20000000038 */
[----:B------:R-:W-:-:S02]  /*0580*/  FFMA.FTZ R26, R88, R5, R26 ;  /* 0x00000005581a7223 */ /* 0x000fc4000001001a */
[----:B------:R-:W-:Y:S01]  /*0590*/  FFMA.FTZ R25, R94, R25, RZ ;  /* 0x000000195e197223 */ /* 0x000fe200000100ff */
[----:B------:R-:W3:Y:S01]  /*05a0*/  LDG.E.128 R4, [R122.64+0x12000] ;  /* 0x012000047a047981 */ /* 0x000ee2000c1e1d00 */
        /* <DEDUP_REMOVED lines=9> */
[--C-:B------:R-:W-:Y:S01]  /*0640*/  PRMT R17, RZ, 0x5410, R32.reuse ;  /* 0x00005410ff117816 */ /* 0x100fe20000000020 */
[----:B------:R-:W-:Y:S01]  /*0650*/  FFMA.FTZ R57, R92, R57, R25 ;  /* 0x000000395c397223 */ /* 0x000fe20000010019 */
[----:B------:R-:W-:Y:S01]  /*0660*/  PRMT R19, RZ, 0x7610, R32 ;  /* 0x00007610ff137816 */ /* 0x000fe20000000020 */
[----:B------:R-:W5:Y:S02]  /*0670*/  LDG.E.128 R24, [R122.64+0x15800] ;  /* 0x015800047a187981 */ /* 0x000f64000c1e1d00 */
[----:B------:R-:W-:Y:S01]  /*0680*/  FFMA.FTZ R16, R94, R17, RZ ;  /* 0x000000115e107223 */ /* 0x000fe200000100ff */
[--C-:B------:R-:W-:Y:S02]  /*0690*/  PRMT R17, RZ, 0x5410, R58.reuse ;  /* 0x00005410ff117816 */ /* 0x100fe4000000003a */
[----:B------:R-:W-:-:S03]  /*06a0*/  PRMT R58, RZ, 0x7610, R58 ;  /* 0x00007610ff3a7816 */ /* 0x000fc6000000003a */
[----:B------:R-:W-:Y:S02]  /*06b0*/  FFMA.FTZ R17, R90, R17, R57 ;  /* 0x000000115a117223 */ /* 0x000fe40000010039 */
[----:B------:R-:W-:Y:S02]  /*06c0*/  FFMA.FTZ R16, R98, R19, R16 ;  /* 0x0000001362107223 */ /* 0x000fe40000010010 */
[----:B------:R-:W-:Y:S01]  /*06d0*/  FFMA.FTZ R58, R89, R58, R17 ;  /* 0x0000003a593a7223 */ /* 0x000fe20000010011 */
[--C-:B------:R-:W-:Y:S02]  /*06e0*/  PRMT R17, RZ, 0x5410, R33.reuse ;  /* 0x00005410ff117816 */ /* 0x100fe40000000021 */
        /* <DEDUP_REMOVED lines=13> */
[----:B------:R-:W2:Y:S01]  /*07c0*/  LDG.E.128 R16, [R122.64+0x19000] ;  /* 0x019000047a107981 */ /* 0x000ea2000c1e1d00 */
        /* <DEDUP_REMOVED lines=12> */
[----:B------:R-:W2:Y:S02]  /*0890*/  LDG.E.128 R56, [R122.64+0x1c800] ;  /* 0x01c800047a387981 */ /* 0x000ea4000c1e1d00 */
        /* <DEDUP_REMOVED lines=54> */
[----:B------:R-:W5:Y:S01]  /*0c00*/  LDG.E.128 R28, [R122.64+0x27000] ;  /* 0x027000047a1c7981 */ /* 0x000f62000c1e1d00 */
        /* <DEDUP_REMOVED lines=25> */
[----:B------:R-:W-:Y:S01]  /*0da0*/  PRMT R85, RZ, 0x5410, R36 ;  /* 0x00005410ff557816 */ /* 0x000fe20000000024 */
[----:B------:R-:W-:-:S04]  /*0db0*/  FFMA.FTZ R41, R90, R41, R84 ;  /* 0x000000295a297223 */ /* 0x000fc80000010054 */
[----:B------:R-:W-:Y:S01]  /*0dc0*/  FFMA.FTZ R42, R89, R42, R41 ;  /* 0x0000002a592a7223 */ /* 0x000fe20000010029 */
[----:B------:R-:W-:Y:S01]  /*0dd0*/  PRMT R41, RZ, 0x7610, R36 ;  /* 0x00007610ff297816 */ /* 0x000fe20000000024 */
[----:B------:R-:W-:-:S04]  /*0de0*/  FFMA.FTZ R85, R94, R85, RZ ;  /* 0x000000555e557223 */ /* 0x000fc800000100ff */
[----:B------:R-:W-:Y:S01]  /*0df0*/  FFMA.FTZ R36, R98, R41, R85 ;  /* 0x0000002962247223 */ /* 0x000fe20000010055 */
[--C-:B------:R-:W-:Y:S02]  /*0e00*/  PRMT R85, RZ, 0x5410, R37.reuse ;  /* 0x00005410ff557816 */ /* 0x100fe40000000025 */
[----:B------:R-:W-:Y:S02]  /*0e10*/  PRMT R37, RZ, 0x7610, R37 ;  /* 0x00007610ff257816 */ /* 0x000fe40000000025 */
[--C-:B------:R-:W-:Y:S01]  /*0e20*/  PRMT R41, RZ, 0x5410, R43.reuse ;  /* 0x00005410ff297816 */ /* 0x100fe2000000002b */
[----:B------:R-:W-:Y:S01]  /*0e30*/  FFMA.FTZ R85, R96, R85, R36 ;  /* 0x0000005560557223 */ /* 0x000fe20000010024 */
[----:B------:R-:W-:-:S03]  /*0e40*/  PRMT R36, RZ, 0x7610, R43 ;  /* 0x00007610ff247816 */ /* 0x000fc6000000002b */
[----:B------:R-:W-:Y:S01]  /*0e50*/  FFMA.FTZ R85, R92, R37, R85 ;  /* 0x000000255c557223 */ /* 0x000fe20000010055 */
[----:B------:R-:W-:Y:S01]  /*0e60*/  PRMT R37, RZ, 0x5410, R80 ;  /* 0x00005410ff257816 */ /* 0x000fe20000000050 */
[----:B------:R-:W-:-:S04]  /*0e70*/  FFMA.FTZ R41, R88, R41, R42 ;  /* 0x0000002958297223 */ /* 0x000fc8000001002a */
[----:B------:R-:W-:Y:S02]  /*0e80*/  FFMA.FTZ R99, R95, R36, R41 ;  /* 0x000000245f637223 */ /* 0x000fe40000010029 */
[----:B------:R-:W-:Y:S01]  /*0e90*/  FFMA.FTZ R36, R94, R37, RZ ;  /* 0x000000255e247223 */ /* 0x000fe200000100ff */
        /* <DEDUP_REMOVED lines=17> */
[--C-:B------:R-:W-:Y:S01]  /*0fb0*/  PRMT R85, RZ, 0x7610, R68.reuse ;  /* 0x00007610ff557816 */ /* 0x100fe20000000044 */
[----:B------:R-:W5:Y:S02]  /*0fc0*/  LDG.E.128 R36, [R122.64+0x1000] ;  /* 0x001000047a247981 */ /* 0x000f64000c1e1d00 */
[----:B------:R-:W-:Y:S01]  /*0fd0*/  FFMA.FTZ R82, R89, R82, R81 ;  /* 0x0000005259527223 */ /* 0x000fe20000010051 */
[----:B------:R-:W-:-:S05]  /*0fe0*/  PRMT R81, RZ, 0x5410, R68 ;  /* 0x00005410ff517816 */ /* 0x000fca0000000044 */
        /* <DEDUP_REMOVED lines=8> */
[----:B------:R-:W-:Y:S01]  /*1070*/  FFMA.FTZ R80, R96, R81, R80 ;  /* 0x0000005160507223 */ /* 0x000fe20000010050 */
[----:B------:R-:W-:-:S03]  /*1080*/  PRMT R81, RZ, 0x5410, R76 ;  /* 0x00005410ff517816 */ /* 0x000fc6000000004c */
[----:B------:R-:W-:Y:S01]  /*1090*/  FFMA.FTZ R80, R92, R69, R80 ;  /* 0x000000455c507223 */ /* 0x000fe20000010050 */
[----:B------:R-:W-:Y:S01]  /*10a0*/  PRMT R69, RZ, 0x7610, R76 ;  /* 0x00007610ff457816 */ /* 0x000fe2000000004c */
[----:B------:R-:W-:-:S04]  /*10b0*/  FFMA.FTZ R81, R94, R81, RZ ;  /* 0x000000515e517223 */ /* 0x000fc800000100ff */
[----:B------:R-:W-:Y:S01]  /*10c0*/  FFMA.FTZ R98, R98, R69, R81 ;  /* 0x0000004562627223 */ /* 0x000fe20000010051 */
[--C-:B------:R-:W-:Y:S02]  /*10d0*/  PRMT R81, RZ, 0x5410, R77.reuse ;  /* 0x00005410ff517816 */ /* 0x100fe4000000004d */
[----:B------:R-:W-:-:S03]  /*10e0*/  PRMT R77, RZ, 0x7610, R77 ;  /* 0x00007610ff4d7816 */ /* 0x000fc6000000004d */
[----:B------:R-:W-:-:S04]  /*10f0*/  FFMA.FTZ R98, R96, R81, R98 ;  /* 0x0000005160627223 */ /* 0x000fc80000010062 */
[----:B------:R-:W-:Y:S01]  /*1100*/  FFMA.FTZ R98, R92, R77, R98 ;  /* 0x0000004d5c627223 */ /* 0x000fe20000010062 */
[--C-:B------:R-:W-:Y:S02]  /*1110*/  PRMT R77, RZ, 0x5410, R78.reuse ;  /* 0x00005410ff4d7816 */ /* 0x100fe4000000004e */
[----:B------:R-:W-:-:S03]  /*1120*/  PRMT R78, RZ, 0x7610, R78 ;  /* 0x00007610ff4e7816 */ /* 0x000fc6000000004e */
[----:B------:R-:W-:Y:S01]  /*1130*/  FFMA.FTZ R77, R90, R77, R98 ;  /* 0x0000004d5a4d7223 */ /* 0x000fe20000010062 */
[----:B------:R-:W-:-:S03]  /*1140*/  PRMT R69, RZ, 0x5410, R70 ;  /* 0x00005410ff457816 */ /* 0x000fc60000000046 */
[C---:B------:R-:W-:Y:S01]  /*1150*/  FFMA.FTZ R78, R89.reuse, R78, R77 ;  /* 0x0000004e594e7223 */ /* 0x040fe2000001004d */
[----:B------:R-:W-:Y:S01]  /*1160*/  PRMT R77, RZ, 0x5410, R79 ;  /* 0x00005410ff4d7816 */ /* 0x000fe2000000004f */
[----:B------:R-:W-:Y:S01]  /*1170*/  FFMA.FTZ R69, R90, R69, R80 ;  /* 0x000000455a457223 */ /* 0x000fe20000010050 */
[----:B------:R-:W-:Y:S01]  /*1180*/  PRMT R70, RZ, 0x7610, R70 ;  /* 0x00007610ff467816 */ /* 0x000fe20000000046 */
[----:B------:R-:W5:Y:S01]  /*1190*/  LDG.E.128 R80, [R122.64+0x4800] ;  /* 0x004800047a507981 */ /* 0x000f62000c1e1d00 */
[----:B------:R-:W-:Y:S01]  /*11a0*/  PRMT R90, RZ, 0x5410, R20 ;  /* 0x00005410ff5a7816 */ /* 0x000fe20000000014 */
[----:B------:R-:W-:Y:S01]  /*11b0*/  FFMA.FTZ R77, R88, R77, R78 ;  /* 0x0000004d584d7223 */ /* 0x000fe2000001004e */
[--C-:B------:R-:W-:Y:S01]  /*11c0*/  PRMT R78, RZ, 0x5410, R64.reuse ;  /* 0x00005410ff4e7816 */ /* 0x100fe20000000040 */
[----:B------:R-:W-:Y:S01]  /*11d0*/  FFMA.FTZ R70, R89, R70, R69 ;  /* 0x0000004659467223 */ /* 0x000fe20000010045 */
[----:B------:R-:W-:Y:S02]  /*11e0*/  PRMT R45, RZ, 0x5410, R87 ;  /* 0x00005410ff2d7816 */ /* 0x000fe40000000057 */
[----:B------:R-:W-:Y:S01]  /*11f0*/  PRMT R69, RZ, 0x5410, R71 ;  /* 0x00005410ff457816 */ /* 0x000fe20000000047 */
[----:B------:R-:W-:Y:S01]  /*1200*/  FFMA.FTZ R3, R90, R78, R3 ;  /* 0x0000004e5a037223 */ /* 0x000fe20000010003 */
[----:B------:R-:W-:-:S02]  /*1210*/  PRMT R64, RZ, 0x7610, R64 ;  /* 0x00007610ff407816 */ /* 0x000fc40000000040 */
[----:B------:R-:W-:Y:S01]  /*1220*/  PRMT R89, RZ, 0x7610, R20 ;  /* 0x00007610ff597816 */ /* 0x000fe20000000014 */
[C---:B------:R-:W-:Y:S01]  /*1230*/  FFMA.FTZ R86, R88.reuse, R45, R86 ;  /* 0x0000002d58567223 */ /* 0x040fe20000010056 */
[----:B------:R-:W-:Y:S01]  /*1240*/  PRMT R40, RZ, 0x7610, R87 ;  /* 0x00007610ff287816 */ /* 0x000fe20000000057 */
[----:B------:R-:W-:Y:S01]  /*1250*/  FFMA.FTZ R69, R88, R69, R70 ;  /* 0x0000004558457223 */ /* 0x000fe20000010046 */
[----:B------:R-:W-:Y:S01]  /*1260*/  PRMT R20, RZ, 0x5410, R12 ;  /* 0x00005410ff147816 */ /* 0x000fe2000000000c */
[----:B------:R-:W-:Y:S01]  /*1270*/  FFMA.FTZ R64, R89, R64, R3 ;  /* 0x0000004059407223 */ /* 0x000fe20000010003 */
[--C-:B------:R-:W-:Y:S01]  /*1280*/  PRMT R88, RZ, 0x5410, R21.reuse ;  /* 0x00005410ff587816 */ /* 0x100fe20000000015 */
[----:B------:R-:W5:Y:S01]  /*1290*/  LDG.E.128 R44, [R122.64+0x2e000] ;  /* 0x02e000047a2c7981 */ /* 0x000f62000c1e1d00 */
[----:B------:R-:W-:Y:S02]  /*12a0*/  PRMT R87, RZ, 0x7610, R21 ;  /* 0x00007610ff577816 */ /* 0x000fe40000000015 */
[----:B------:R-:W-:Y:S01]  /*12b0*/  PRMT R21, RZ, 0x5410, R65 ;  /* 0x00005410ff157816 */ /* 0x000fe20000000041 */
[----:B------:R-:W-:Y:S01]  /*12c0*/  FFMA.FTZ R121, R90, R20, R121 ;  /* 0x000000145a797223 */ /* 0x000fe20000010079 */
[----:B------:R-:W-:Y:S01]  /*12d0*/  PRMT R20, RZ, 0x7610, R65 ;  /* 0x00007610ff147816 */ /* 0x000fe20000000041 */
[----:B------:R-:W-:-:S02]  /*12e0*/  FFMA.FTZ R109, R95, R40, R86 ;  /* 0x000000285f6d7223 */ /* 0x000fc40000010056 */
[----:B------:R-:W-:Y:S01]  /*12f0*/  FFMA.FTZ R21, R88, R21, R64 ;  /* 0x0000001558157223 */ /* 0x000fe20000010040 */
[----:B------:R-:W-:Y:S01]  /*1300*/  PRMT R86, RZ, 0x5410, R22 ;  /* 0x00005410ff567816 */ /* 0x000fe20000000016 */
[----:B------:R-:W5:Y:S01]  /*1310*/  LDG.E.128 R40, [R122.64+0x31800] ;  /* 0x031800047a287981 */ /* 0x000f62000c1e1d00 */
        /* <DEDUP_REMOVED lines=12> */
[----:B------:R-:W-:-:S02]  /*13e0*/  PRMT R13, RZ, 0x5410, R67 ;  /* 0x00005410ff0d7816 */ /* 0x000fc40000000043 */
        /* <DEDUP_REMOVED lines=20> */
[----:B------:R-:W5:Y:S03]  /*1530*/  LDG.E.128 R68, [R122.64+0x8000] ;  /* 0x008000047a447981 */ /* 0x000f66000c1e1d00 */
[----:B------:R-:W-:Y:S01]  /*1540*/  FFMA.FTZ R91, R3, R12, R13 ;  /* 0x0000000c035b7223 */ /* 0x000fe2000001000d */
[----:B----4-:R-:W-:Y:S01]  /*1550*/  PRMT R12, RZ, 0x5410, R8 ;  /* 0x00005410ff0c7816 */ /* 0x010fe20000000008 */
[----:B------:R-:W4:Y:S01]  /*1560*/  LDG.E.128 R64, [R122.64+0x16000] ;  /* 0x016000047a407981 */ /* 0x000f22000c1e1d00 */
        /* <DEDUP_REMOVED lines=9> */
[----:B------:R-:W4:Y:S01]  /*1600*/  LDG.E.128 R12, [R122.64+0x12800] ;  /* 0x012800047a0c7981 */ /* 0x000f22000c1e1d00 */
[----:B------:R-:W-:Y:S01]  /*1610*/  FFMA.FTZ R60, R86, R61, R60 ;  /* 0x0000003d563c7223 */ /* 0x000fe2000001003c */
[----:B------:R-:W-:Y:S01]  /*1620*/  PRMT R61, RZ, 0x5410, R9 ;  /* 0x00005410ff3d7816 */ /* 0x000fe20000000009 */
[----:B------:R-:W-:Y:S01]  /*1630*/  FFMA.FTZ R8, R89, R8, R93 ;  /* 0x0000000859087223 */ /* 0x000fe2000001005d */
[----:B------:R-:W4:Y:S03]  /*1640*/  LDG.E.128 R76, [R122.64+0xf000] ;  /* 0x00f000047a4c7981 */ /* 0x000f26000c1e1d00 */
        /* <DEDUP_REMOVED lines=11> */
[--C-:B--2---:R-:W-:Y:S02]  /*1700*/  PRMT R8, RZ, 0x5410, R72.reuse ;  /* 0x00005410ff087816 */ /* 0x104fe40000000048 */
[----:B------:R-:W-:Y:S01]  /*1710*/  PRMT R72, RZ, 0x7610, R72 ;  /* 0x00007610ff487816 */ /* 0x000fe20000000048 */
[----:B------:R-:W-:Y:S01]  /*1720*/  FFMA.FTZ R10, R85, R10, R61 ;  /* 0x0000000a550a7223 */ /* 0x000fe2000001003d */
[----:B------:R-:W-:Y:S01]  /*1730*/  PRMT R9, RZ, 0x5410, R11 ;  /* 0x00005410ff097816 */ /* 0x000fe2000000000b */
[----:B------:R-:W-:Y:S01]  /*1740*/  FFMA.FTZ R8, R90, R8, R119 ;  /* 0x000000085a087223 */ /* 0x000fe20000010077 */
[----:B------:R-:W2:Y:S03]  /*1750*/  LDG.E.128 R60, [R122.64+0x19800] ;  /* 0x019800047a3c7981 */ /* 0x000ea6000c1e1d00 */
[----:B------:R-:W-:Y:S01]  /*1760*/  FFMA.FTZ R72, R89, R72, R8 ;  /* 0x0000004859487223 */ /* 0x000fe20000010008 */
[----:B------:R-:W-:Y:S01]  /*1770*/  PRMT R8, RZ, 0x7610, R11 ;  /* 0x00007610ff087816 */ /* 0x000fe2000000000b */
[----:B------:R-:W-:-:S04]  /*1780*/  FFMA.FTZ R9, R84, R9, R10 ;  /* 0x0000000954097223 */ /* 0x000fc8000001000a */
[----:B------:R-:W-:Y:S01]  /*1790*/  FFMA.FTZ R121, R3, R8, R9 ;  /* 0x0000000803797223 */ /* 0x000fe20000010009 */
[----:B---3--:R-:W-:Y:S02]  /*17a0*/  PRMT R8, RZ, 0x5410, R4 ;  /* 0x00005410ff087816 */ /* 0x008fe40000000004 */
        /* <DEDUP_REMOVED lines=18> */
[----:B------:R-:W3:Y:S02]  /*18d0*/  LDG.E.128 R8, [R122.64+0x1d000] ;  /* 0x01d000047a087981 */ /* 0x000ee4000c1e1d00 */
[----:B------:R-:W-:Y:S01]  /*18e0*/  FFMA.FTZ R73, R86, R73, R4 ;  /* 0x0000004956497223 */ /* 0x000fe20000010004 */
[----:B------:R-:W-:Y:S01]  /*18f0*/  PRMT R4, RZ, 0x7610, R75 ;  /* 0x00007610ff047816 */ /* 0x000fe2000000004b */
[----:B------:R-:W-:-:S04]  /*1900*/  FFMA.FTZ R5, R84, R5, R74 ;  /* 0x0000000554057223 */ /* 0x000fc8000001004a */
[----:B------:R-:W-:Y:S01]  /*1910*/  FFMA.FTZ R119, R3, R4, R5 ;  /* 0x0000000403777223 */ /* 0x000fe20000010005 */
[--C-:B-----5:R-:W-:Y:S02]  /*1920*/  PRMT R4, RZ, 0x5410, R24.reuse ;  /* 0x00005410ff047816 */ /* 0x120fe40000000018 */
[----:B------:R-:W-:Y:S01]  /*1930*/  PRMT R24, RZ, 0x7610, R24 ;  /* 0x00007610ff187816 */ /* 0x000fe20000000018 */
[----:B------:R-:W-:Y:S01]  /*1940*/  FFMA.FTZ R6, R85, R6, R73 ;  /* 0x0000000655067223 */ /* 0x000fe20000010049 */
[----:B------:R-:W-:Y:S01]  /*1950*/  PRMT R5, RZ, 0x5410, R7 ;  /* 0x00005410ff057816 */ /* 0x000fe20000000007 */
[----:B------:R-:W-:Y:S01]  /*1960*/  FFMA.FTZ R4, R90, R4, R115 ;  /* 0x000000045a047223 */ /* 0x000fe20000010073 */
[----:B------:R-:W5:Y:S03]  /*1970*/  LDG.E.128 R72, [R122.64+0x20800] ;  /* 0x020800047a487981 */ /* 0x000f66000c1e1d00 */
[----:B------:R-:W-:Y:S01]  /*1980*/  FFMA.FTZ R24, R89, R24, R4 ;  /* 0x0000001859187223 */ /* 0x000fe20000010004 */
[----:B------:R-:W-:Y:S01]  /*1990*/  PRMT R4, RZ, 0x7610, R7 ;  /* 0x00007610ff047816 */ /* 0x000fe20000000007 */
        /* <DEDUP_REMOVED lines=14> */
[----:B------:R-:W-:Y:S01]  /*1a80*/  FFMA.FTZ R26, R85, R26, R4 ;  /* 0x0000001a551a7223 */ /* 0x000fe20000010004 */
[----:B------:R-:W-:Y:S01]  /*1a90*/  PRMT R4, RZ, 0x7610, R17 ;  /* 0x00007610ff047816 */ /* 0x000fe20000000011 */
[----:B------:R-:W-:Y:S01]  /*1aa0*/  FFMA.FTZ R5, R88, R5, R16 ;  /* 0x0000000558057223 */ /* 0x000fe20000010010 */
[--C-:B------:R-:W-:Y:S02]  /*1ab0*/  PRMT R25, RZ, 0x5410, R18.reuse ;  /* 0x00005410ff197816 */ /* 0x100fe40000000012 */
[----:B------:R-:W-:Y:S01]  /*1ac0*/  PRMT R17, RZ, 0x5410, R27 ;  /* 0x00005410ff117816 */ /* 0x000fe2000000001b */
[----:B------:R-:W-:Y:S01]  /*1ad0*/  FFMA.FTZ R16, R87, R4, R5 ;  /* 0x0000000457107223 */ /* 0x000fe20000010005 */
[----:B------:R-:W-:Y:S01]  /*1ae0*/  PRMT R18, RZ, 0x7610, R18 ;  /* 0x00007610ff127816 */ /* 0x000fe20000000012 */
[----:B------:R-:W2:Y:S02]  /*1af0*/  LDG.E.128 R4, [R122.64+0x24000] ;  /* 0x024000047a047981 */ /* 0x000ea4000c1e1d00 */
[----:B------:R-:W-:Y:S01]  /*1b00*/  FFMA.FTZ R25, R86, R25, R16 ;  /* 0x0000001956197223 */ /* 0x000fe20000010010 */
[----:B------:R-:W-:Y:S01]  /*1b10*/  PRMT R16, RZ, 0x7610, R27 ;  /* 0x00007610ff107816 */ /* 0x000fe2000000001b */
[----:B------:R-:W-:-:S04]  /*1b20*/  FFMA.FTZ R17, R84, R17, R26 ;  /* 0x0000001154117223 */ /* 0x000fc8000001001a */
[----:B------:R-:W-:Y:S01]  /*1b30*/  FFMA.FTZ R115, R3, R16, R17 ;  /* 0x0000001003737223 */ /* 0x000fe20000010011 */
[--C-:B------:R-:W-:Y:S02]  /*1b40*/  PRMT R16, RZ, 0x5410, R56.reuse ;  /* 0x00005410ff107816 */ /* 0x100fe40000000038 */
        /* <DEDUP_REMOVED lines=60> */
[----:B------:R-:W-:-:S04]  /*1f10*/  FFMA.FTZ R28, R87, R28, R33 ;  /* 0x0000001c571c7223 */ /* 0x000fc80000010021 */
[----:B------:R-:W-:Y:S01]  /*1f20*/  FFMA.FTZ R53, R86, R53, R28 ;  /* 0x0000003556357223 */ /* 0x000fe2000001001c */
[----:B------:R-:W-:Y:S01]  /*1f30*/  PRMT R28, RZ, 0x7610, R55 ;  /* 0x00007610ff1c7816 */ /* 0x000fe20000000037 */
[----:B------:R-:W-:Y:S01]  /*1f40*/  FFMA.FTZ R29, R84, R29, R32 ;  /* 0x0000001d541d7223 */ /* 0x000fe20000010020 */
[----:B------:R-:W-:Y:S01]  /*1f50*/  PRMT R30, RZ, 0x7610, R30 ;  /* 0x00007610ff1e7816 */ /* 0x000fe2000000001e */
[----:B------:R-:W5:Y:S02]  /*1f60*/  LDG.E.128 R32, [R122.64+0x32000] ;  /* 0x032000047a207981 */ /* 0x000f64000c1e1d00 */
[----:B------:R-:W-:Y:S01]  /*1f70*/  FFMA.FTZ R97, R3, R28, R29 ;  /* 0x0000001c03617223 */ /* 0x000fe2000001001d */
[--C-:B------:R-:W-:Y:S02]  /*1f80*/  PRMT R28, RZ, 0x5410, R48.reuse ;  /* 0x00005410ff1c7816 */ /* 0x100fe40000000030 */
        /* <DEDUP_REMOVED lines=41> */
[----:B------:R-:W-:Y:S01]  /*2220*/  FFMA.FTZ R45, R84, R45, R46 ;  /* 0x0000002d542d7223 */ /* 0x000fe2000001002e */
[----:B------:R-:W-:-:S03]  /*2230*/  PRMT R95, RZ, 0x5410, R43 ;  /* 0x00005410ff5f7816 */ /* 0x000fc6000000002b */
[----:B------:R-:W-:Y:S01]  /*2240*/  FFMA.FTZ R105, R3, R40, R45 ;  /* 0x0000002803697223 */ /* 0x000fe2000001002d */
[----:B------:R-:W-:Y:S02]  /*2250*/  PRMT R40, RZ, 0x7610, R43 ;  /* 0x00007610ff287816 */ /* 0x000fe4000000002b */
[----:B------:R-:W-:Y:S02]  /*2260*/  PRMT R43, RZ, 0x5410, R36 ;  /* 0x00005410ff2b7816 */ /* 0x000fe40000000024 */
[--C-:B------:R-:W-:Y:S02]  /*2270*/  PRMT R90, RZ, 0x5410, R100.reuse ;  /* 0x00005410ff5a7816 */ /* 0x100fe40000000064 */
[--C-:B------:R-:W-:Y:S02]  /*2280*/  PRMT R45, RZ, 0x5410, R41.reuse ;  /* 0x00005410ff2d7816 */ /* 0x100fe40000000029 */
[----:B------:R-:W-:Y:S01]  /*2290*/  PRMT R100, RZ, 0x7610, R100 ;  /* 0x00007610ff647816 */ /* 0x000fe20000000064 */
[----:B------:R-:W-:Y:S01]  /*22a0*/  FFMA.FTZ R92, R90, R43, R92 ;  /* 0x0000002b5a5c7223 */ /* 0x000fe2000001005c */
[----:B------:R-:W-:Y:S01]  /*22b0*/  PRMT R43, RZ, 0x7610, R36 ;  /* 0x00007610ff2b7816 */ /* 0x000fe20000000024 */
[----:B------:R-:W-:Y:S01]  /*22c0*/  FFMA.FTZ R45, R88, R45, R44 ;  /* 0x0000002d582d7223 */ /* 0x000fe2000001002c */
[----:B------:R-:W-:-:S02]  /*22d0*/  PRMT R44, RZ, 0x7610, R41 ;  /* 0x00007610ff2c7816 */ /* 0x000fc40000000029 */
        /* <DEDUP_REMOVED lines=15> */
[----:B------:R-:W-:Y:S02]  /*23d0*/  PRMT R85, RZ, 0x7610, R102 ;  /* 0x00007610ff557816 */ /* 0x000fe40000000066 */
[----:B------:R-:W-:Y:S01]  /*23e0*/  PRMT R38, RZ, 0x7610, R38 ;  /* 0x00007610ff267816 */ /* 0x000fe20000000026 */
[----:B------:R-:W-:Y:S02]  /*23f0*/  FFMA.FTZ R36, R87, R36, R37 ;  /* 0x0000002457247223 */ /* 0x000fe40000010025 */
        /* <DEDUP_REMOVED lines=8> */
[----:B------:R-:W-:Y:S02]  /*2480*/  PRMT R37, RZ, 0x7610, R80 ;  /* 0x00007610ff257816 */ /* 0x000fe40000000050 */
        /* <DEDUP_REMOVED lines=8> */
[----:B------:R-:W-:Y:S01]  /*2510*/  PRMT R84, RZ, 0x5410, R68 ;  /* 0x00005410ff547816 */ /* 0x000fe20000000044 */
[----:B------:R-:W5:Y:S02]  /*2520*/  LDG.E.128 R36, [R122.64+0xf800] ;  /* 0x00f800047a247981 */ /* 0x000f64000c1e1d00 */
[----:B------:R-:W-:Y:S01]  /*2530*/  FFMA.FTZ R80, R88, R81, R80 ;  /* 0x0000005158507223 */ /* 0x000fe20000010050 */
[----:B------:R-:W-:Y:S02]  /*2540*/  PRMT R81, RZ, 0x7610, R68 ;  /* 0x00007610ff517816 */ /* 0x000fe40000000044 */
[--C-:B------:R-:W-:Y:S01]  /*2550*/  PRMT R68, RZ, 0x5410, R82.reuse ;  /* 0x00005410ff447816 */ /* 0x100fe20000000052 */
[----:B------:R-:W-:Y:S01]  /*2560*/  FFMA.FTZ R84, R90, R84, R93 ;  /* 0x000000545a547223 */ /* 0x000fe2000001005d */
[----:B------:R-:W-:Y:S01]  /*2570*/  PRMT R82, RZ, 0x7610, R82 ;  /* 0x00007610ff527816 */ /* 0x000fe20000000052 */
[----:B------:R-:W5:Y:S02]  /*2580*/  LDG.E.128 R92, [R122.64+0x13000] ;  /* 0x013000047a5c7981 */ /* 0x000f64000c1e1d00 */
[----:B------:R-:W-:Y:S01]  /*2590*/  FFMA.FTZ R68, R87, R68, R80 ;  /* 0x0000004457447223 */ /* 0x000fe20000010050 */
[----:B------:R-:W-:Y:S01]  /*25a0*/  PRMT R80, RZ, 0x5410, R69 ;  /* 0x00005410ff507816 */ /* 0x000fe20000000045 */
[----:B------:R-:W-:-:S02]  /*25b0*/  FFMA.FTZ R81, R100, R81, R84 ;  /* 0x0000005164517223 */ /* 0x000fc40000010054 */
[----:B------:R-:W-:Y:S01]  /*25c0*/  FFMA.FTZ R82, R85, R82, R68 ;  /* 0x0000005255527223 */ /* 0x000fe20000010044 */
[----:B------:R-:W-:Y:S01]  /*25d0*/  PRMT R68, RZ, 0x5410, R83 ;  /* 0x00005410ff447816 */ /* 0x000fe20000000053 */
[----:B------:R-:W-:Y:S01]  /*25e0*/  FFMA.FTZ R80, R89, R80, R81 ;  /* 0x0000005059507223 */ /* 0x000fe20000010051 */
[----:B------:R-:W-:Y:S02]  /*25f0*/  PRMT R69, RZ, 0x7610, R69 ;  /* 0x00007610ff457816 */ /* 0x000fe40000000045 */
[----:B------:R-:W-:Y:S01]  /*2600*/  PRMT R86, RZ, 0x7610, R83 ;  /* 0x00007610ff567816 */ /* 0x000fe20000000053 */
[----:B------:R-:W-:Y:S02]  /*2610*/  FFMA.FTZ R68, R3, R68, R82 ;  /* 0x0000004403447223 */ /* 0x000fe40000010052 */
        /* <DEDUP_REMOVED lines=14> */
[--C-:B----4-:R-:W-:Y:S01]  /*2700*/  PRMT R80, RZ, 0x5410, R76.reuse ;  /* 0x00005410ff507816 */ /* 0x110fe2000000004c */
[----:B------:R-:W-:Y:S01]  /*2710*/  FFMA.FTZ R20, R89, R20, R69 ;  /* 0x0000001459147223 */ /* 0x000fe20000010045 */
[----:B------:R-:W-:-:S03]  /*2720*/  PRMT R81, RZ, 0x7610, R76 ;  /* 0x00007610ff517816 */ /* 0x000fc6000000004c */
[----:B------:R-:W-:Y:S01]  /*2730*/  FFMA.FTZ R21, R88, R21, R20 ;  /* 0x0000001558157223 */ /* 0x000fe20000010014 */
[--C-:B------:R-:W-:Y:S01]  /*2740*/  PRMT R20, RZ, 0x5410, R22.reuse ;  /* 0x00005410ff147816 */ /* 0x100fe20000000016 */
[----:B------:R-:W-:Y:S01]  /*2750*/  FFMA.FTZ R80, R90, R80, R119 ;  /* 0x000000505a507223 */ /* 0x000fe20000010077 */
[----:B------:R-:W-:Y:S02]  /*2760*/  PRMT R76, RZ, 0x5410, R77 ;  /* 0x00005410ff4c7816 */ /* 0x000fe4000000004d */
[----:B------:R-:W-:Y:S01]  /*2770*/  PRMT R22, RZ, 0x7610, R22 ;  /* 0x00007610ff167816 */ /* 0x000fe20000000016 */
[----:B------:R-:W-:Y:S02]  /*2780*/  FFMA.FTZ R80, R100, R81, R80 ;  /* 0x0000005164507223 */ /* 0x000fe40000010050 */
[----:B------:R-:W-:Y:S01]  /*2790*/  FFMA.FTZ R20, R87, R20, R21 ;  /* 0x0000001457147223 */ /* 0x000fe20000010015 */
[----:B------:R-:W-:Y:S01]  /*27a0*/  PRMT R77, RZ, 0x7610, R77 ;  /* 0x00007610ff4d7816 */ /* 0x000fe2000000004d */
[----:B------:R-:W-:-:S02]  /*27b0*/  FFMA.FTZ R76, R89, R76, R80 ;  /* 0x0000004c594c7223 */ /* 0x000fc40000010050 */
[----:B------:R-:W-:Y:S01]  /*27c0*/  FFMA.FTZ R22, R85, R22, R20 ;  /* 0x0000001655167223 */ /* 0x000fe20000010014 */
[--C-:B------:R-:W-:Y:S01]  /*27d0*/  PRMT R20, RZ, 0x5410, R23.reuse ;  /* 0x00005410ff147816 */ /* 0x100fe20000000017 */
[----:B------:R-:W-:Y:S01]  /*27e0*/  FFMA.FTZ R77, R88, R77, R76 ;  /* 0x0000004d584d7223 */ /* 0x000fe2000001004c */
[----:B------:R-:W-:Y:S01]  /*27f0*/  PRMT R76, RZ, 0x7610, R23 ;  /* 0x00007610ff4c7816 */ /* 0x000fe20000000017 */
[----:B------:R-:W4:Y:S02]  /*2800*/  LDG.E.128 R80, [R122.64+0x1d800] ;  /* 0x01d800047a507981 */ /* 0x000f24000c1e1d00 */
[----:B------:R-:W-:Y:S01]  /*2810*/  FFMA.FTZ R121, R3, R20, R22 ;  /* 0x0000001403797223 */ /* 0x000fe20000010016 */
[----:B------:R-:W-:-:S03]  /*2820*/  PRMT R20, RZ, 0x5410, R78 ;  /* 0x00005410ff147816 */ /* 0x000fc6000000004e */
[----:B------:R-:W-:Y:S01]  /*2830*/  FFMA.FTZ R121, R103, R76, R121 ;  /* 0x0000004c67797223 */ /* 0x000fe20000010079 */
[----:B------:R-:W-:Y:S01]  /*2840*/  PRMT R76, RZ, 0x5410, R12 ;  /* 0x00005410ff4c7816 */ /* 0x000fe2000000000c */
[----:B------:R-:W-:Y:S01]  /*2850*/  FFMA.FTZ R77, R87, R20, R77 ;  /* 0x00000014574d7223 */ /* 0x000fe2000001004d */
[----:B------:R-:W-:Y:S01]  /*2860*/  PRMT R78, RZ, 0x7610, R78 ;  /* 0x00007610ff4e7816 */ /* 0x000fe2000000004e */
[----:B------:R-:W4:Y:S02]  /*2870*/  LDG.E.128 R20, [R122.64+0x1a000] ;  /* 0x01a000047a147981 */ /* 0x000f24000c1e1d00 */
[----:B------:R-:W-:Y:S01]  /*2880*/  FFMA.FTZ R117, R90, R76, R117 ;  /* 0x0000004c5a757223 */ /* 0x000fe20000010075 */
[----:B------:R-:W-:Y:S01]  /*2890*/  PRMT R76, RZ, 0x5410, R79 ;  /* 0x00005410ff4c7816 */ /* 0x000fe2000000004f */
[----:B------:R-:W-:-:S04]  /*28a0*/  FFMA.FTZ R77, R85, R78, R77 ;  /* 0x0000004e554d7223 */ /* 0x000fc8000001004d */
[----:B------:R-:W-:Y:S01]  /*28b0*/  FFMA.FTZ R76, R3, R76, R77 ;  /* 0x0000004c034c7223 */ /* 0x000fe2000001004d */
[----:B------:R-:W-:Y:S02]  /*28c0*/  PRMT R77, RZ, 0x7610, R12 ;  /* 0x00007610ff4d7816 */ /* 0x000fe4000000000c */
[----:B------:R-:W-:-:S03]  /*28d0*/  PRMT R12, RZ, 0x7610, R79 ;  /* 0x00007610ff0c7816 */ /* 0x000fc6000000004f */
[----:B------:R-:W-:Y:S02]  /*28e0*/  FFMA.FTZ R77, R100, R77, R117 ;  /* 0x0000004d644d7223 */ /* 0x000fe40000010075 */
[----:B------:R-:W-:Y:S01]  /*28f0*/  FFMA.FTZ R119, R103, R12, R76 ;  /* 0x0000000c67777223 */ /* 0x000fe2000001004c */
[--C-:B------:R-:W-:Y:S02]  /*2900*/  PRMT R12, RZ, 0x5410, R13.reuse ;  /* 0x00005410ff0c7816 */ /* 0x100fe4000000000d */
[----:B------:R-:W-:Y:S02]  /*2910*/  PRMT R13, RZ, 0x7610, R13 ;  /* 0x00007610ff0d7816 */ /* 0x000fe4000000000d */
[--C-:B------:R-:W-:Y:S01]  /*2920*/  PRMT R76, RZ, 0x5410, R64.reuse ;  /* 0x00005410ff4c7816 */ /* 0x100fe20000000040 */
        /* <DEDUP_REMOVED lines=14> */
[----:B------:R-:W-:-:S03]  /*2a10*/  PRMT R64, RZ, 0x7610, R15 ;  /* 0x00007610ff407816 */ /* 0x000fc6000000000f */
[----:B------:R-:W-:Y:S01]  /*2a20*/  FFMA.FTZ R117, R3, R12, R14 ;  /* 0x0000000c03757223 */ /* 0x000fe2000001000e */
[----:B------:R-:W-:-:S03]  /*2a30*/  PRMT R12, RZ, 0x5410, R66 ;  /* 0x00005410ff0c7816 */ /* 0x000fc60000000042 */
[----:B------:R-:W-:Y:S01]  /*2a40*/  FFMA.FTZ R117, R103, R64, R117 ;  /* 0x0000004067757223 */ /* 0x000fe20000010075 */
[----:B--2---:R-:W-:Y:S01]  /*2a50*/  PRMT R64, RZ, 0x5410, R60 ;  /* 0x00005410ff407816 */ /* 0x004fe2000000003c */
[----:B------:R-:W-:Y:S01]  /*2a60*/  FFMA.FTZ R65, R87, R12, R65 ;  /* 0x0000000c57417223 */ /* 0x000fe20000010041 */
[----:B------:R-:W-:Y:S01]  /*2a70*/  PRMT R66, RZ, 0x7610, R66 ;  /* 0x00007610ff427816 */ /* 0x000fe20000000042 */
[----:B------:R-:W2:Y:S02]  /*2a80*/  LDG.E.128 R12, [R122.64+0x21000] ;  /* 0x021000047a0c7981 */ /* 0x000ea4000c1e1d00 */
        /* <DEDUP_REMOVED lines=9> */
[----:B------:R-:W-:-:S03]  /*2b20*/  PRMT R61, RZ, 0x7610, R61 ;  /* 0x00007610ff3d7816 */ /* 0x000fc6000000003d */
[----:B------:R-:W-:Y:S01]  /*2b30*/  FFMA.FTZ R60, R89, R60, R65 ;  /* 0x0000003c593c7223 */ /* 0x000fe20000010041 */
[----:B---3--:R-:W-:Y:S01]  /*2b40*/  PRMT R76, RZ, 0x5410, R8 ;  /* 0x00005410ff4c7816 */ /* 0x008fe20000000008 */
[----:B------:R-:W3:Y:S02]  /*2b50*/  LDG.E.128 R64, [R122.64+0x24800] ;  /* 0x024800047a407981 */ /* 0x000ee4000c1e1d00 */
[----:B------:R-:W-:Y:S01]  /*2b60*/  FFMA.FTZ R60, R88, R61, R60 ;  /* 0x0000003d583c7223 */ /* 0x000fe2000001003c */
[----:B------:R-:W-:Y:S02]  /*2b70*/  PRMT R61, RZ, 0x7610, R8 ;  /* 0x00007610ff3d7816 */ /* 0x000fe40000000008 */
[--C-:B------:R-:W-:Y:S01]  /*2b80*/  PRMT R8, RZ, 0x5410, R62.reuse ;  /* 0x00005410ff087816 */ /* 0x100fe2000000003e */
[----:B------:R-:W-:Y:S01]  /*2b90*/  FFMA.FTZ R76, R90, R76, R111 ;  /* 0x0000004c5a4c7223 */ /* 0x000fe2000001006f */
[----:B------:R-:W-:-:S03]  /*2ba0*/  PRMT R62, RZ, 0x7610, R62 ;  /* 0x00007610ff3e7816 */ /* 0x000fc6000000003e */
[----:B------:R-:W-:Y:S01]  /*2bb0*/  FFMA.FTZ R8, R87, R8, R60 ;  /* 0x0000000857087223 */ /* 0x000fe2000001003c */
[----:B------:R-:W-:Y:S01]  /*2bc0*/  PRMT R60, RZ, 0x5410, R9 ;  /* 0x00005410ff3c7816 */ /* 0x000fe20000000009 */
[----:B------:R-:W-:Y:S02]  /*2bd0*/  FFMA.FTZ R61, R100, R61, R76 ;  /* 0x0000003d643d7223 */ /* 0x000fe4000001004c */
[----:B------:R-:W-:Y:S01]  /*2be0*/  FFMA.FTZ R62, R85, R62, R8 ;  /* 0x0000003e553e7223 */ /* 0x000fe20000010008 */
        /* <DEDUP_REMOVED lines=19> */
[----:B------:R-:W-:Y:S01]  /*2d20*/  FFMA.FTZ R9, R3, R8, R9 ;  /* 0x0000000803097223 */ /* 0x000fe20000010009 */
[----:B------:R-:W-:Y:S01]  /*2d30*/  PRMT R8, RZ, 0x7610, R11 ;  /* 0x00007610ff087816 */ /* 0x000fe2000000000b */
[----:B------:R-:W-:Y:S01]  /*2d40*/  FFMA.FTZ R77, R100, R77, R99 ;  /* 0x0000004d644d7223 */ /* 0x000fe20000010063 */
[----:B------:R-:W2:Y:S03]  /*2d50*/  LDG.E.128 R60, [R122.64+0x28000] ;  /* 0x028000047a3c7981 */ /* 0x000ea6000c1e1d00 */
[----:B------:R-:W-:Y:S01]  /*2d60*/  FFMA.FTZ R99, R103, R8, R9 ;  /* 0x0000000867637223 */ /* 0x000fe20000010009 */
[----:B------:R-:W-:-:S02]  /*2d70*/  PRMT R8, RZ, 0x5410, R73 ;  /* 0x00005410ff087816 */ /* 0x000fc40000000049 */
[--C-:B------:R-:W-:Y:S02]  /*2d80*/  PRMT R9, RZ, 0x5410, R4.reuse ;  /* 0x00005410ff097816 */ /* 0x100fe40000000004 */
[----:B------:R-:W-:Y:S01]  /*2d90*/  PRMT R73, RZ, 0x7610, R73 ;  /* 0x00007610ff497816 */ /* 0x000fe20000000049 */
[----:B------:R-:W-:Y:S02]  /*2da0*/  FFMA.FTZ R8, R89, R8, R77 ;  /* 0x0000000859087223 */ /* 0x000fe4000001004d */
[----:B------:R-:W-:Y:S01]  /*2db0*/  FFMA.FTZ R97, R90, R9, R97 ;  /* 0x000000095a617223 */ /* 0x000fe20000010061 */
[----:B------:R-:W-:Y:S01]  /*2dc0*/  PRMT R9, RZ, 0x7610, R4 ;  /* 0x00007610ff097816 */ /* 0x000fe20000000004 */
[----:B------:R-:W-:Y:S01]  /*2dd0*/  FFMA.FTZ R8, R88, R73, R8 ;  /* 0x0000004958087223 */ /* 0x000fe20000010008 */
[--C-:B------:R-:W-:Y:S01]  /*2de0*/  PRMT R4, RZ, 0x5410, R74.reuse ;  /* 0x00005410ff047816 */ /* 0x100fe2000000004a */
[----:B------:R-:W2:Y:S01]  /*2df0*/  LDG.E.128 R76, [R122.64+0x2b800] ;  /* 0x02b800047a4c7981 */ /* 0x000ea2000c1e1d00 */
[----:B------:R-:W-:-:S03]  /*2e00*/  PRMT R74, RZ, 0x7610, R74 ;  /* 0x00007610ff4a7816 */ /* 0x000fc6000000004a */
[----:B------:R-:W-:Y:S01]  /*2e10*/  FFMA.FTZ R4, R87, R4, R8 ;  /* 0x0000000457047223 */ /* 0x000fe20000010008 */
        /* <DEDUP_REMOVED lines=10> */
[----:B------:R-:W2:Y:S02]  /*2ec0*/  LDG.E.128 R8, [R122.64+0x2f000] ;  /* 0x02f000047a087981 */ /* 0x000ea4000c1e1d00 */
[----:B------:R-:W-:Y:S01]  /*2ed0*/  FFMA.FTZ R5, R87, R4, R5 ;  /* 0x0000000457057223 */ /* 0x000fe20000010005 */
[----:B------:R-:W-:-:S05]  /*2ee0*/  PRMT R4, RZ, 0x7610, R75 ;  /* 0x00007610ff047816 */ /* 0x000fca000000004b */
        /* <DEDUP_REMOVED lines=14> */
[----:B------:R-:W2:Y:S02]  /*2fd0*/  LDG.E.128 R4, [R122.64+0x32800] ;  /* 0x032800047a047981 */ /* 0x000ea4000c1e1d00 */
[----:B------:R-:W-:Y:S01]  /*2fe0*/  FFMA.FTZ R25, R88, R25, R73 ;  /* 0x0000001958197223 */ /* 0x000fe20000010049 */
[----:B------:R-:W-:Y:S02]  /*2ff0*/  PRMT R73, RZ, 0x7610, R16 ;  /* 0x00007610ff497816 */ /* 0x000fe40000000010 */
[--C-:B------:R-:W-:Y:S01]  /*3000*/  PRMT R16, RZ, 0x5410, R26.reuse ;  /* 0x00005410ff107816 */ /* 0x100fe2000000001a */
[----:B------:R-:W-:Y:S01]  /*3010*/  FFMA.FTZ R24, R90, R24, R107 ;  /* 0x000000185a187223 */ /* 0x000fe2000001006b */
[----:B------:R-:W-:-:S03]  /*3020*/  PRMT R26, RZ, 0x7610, R26 ;  /* 0x00007610ff1a7816 */ /* 0x000fc6000000001a */
[----:B------:R-:W-:Y:S02]  /*3030*/  FFMA.FTZ R16, R87, R16, R25 ;  /* 0x0000001057107223 */ /* 0x000fe40000010019 */
        /* <DEDUP_REMOVED lines=9> */
[----:B------:R-:W2:Y:S03]  /*30d0*/  LDG.E.128 R72, [R124.64+0x2000] ;  /* 0x002000047c487981 */ /* 0x000ea6000c1e1d00 */
[----:B------:R-:W-:Y:S01]  /*30e0*/  FFMA.FTZ R17, R87, R16, R17 ;  /* 0x0000001057117223 */ /* 0x000fe20000010011 */
[----:B------:R-:W-:-:S05]  /*30f0*/  PRMT R16, RZ, 0x7610, R27 ;  /* 0x00007610ff107816 */ /* 0x000fca000000001b */
[----:B------:R-:W-:Y:S01]  /*3100*/  FFMA.FTZ R109, R103, R16, R26 ;  /* 0x00000010676d7223 */ /* 0x000fe2000001001a */
[----:B------:R-:W-:Y:S01]  /*3110*/  PRMT R16, RZ, 0x5410, R56 ;  /* 0x00005410ff107816 */ /* 0x000fe20000000038 */
[----:B------:R-:W2:Y:S01]  /*3120*/  LDG.E.128 R24, [R122.64+0x2000] ;  /* 0x002000047a187981 */ /* 0x000ea2000c1e1d00 */
        /* <DEDUP_REMOVED lines=9> */
[----:B------:R-:W-:Y:S02]  /*31c0*/  PRMT R16, RZ, 0x7610, R19 ;  /* 0x00007610ff107816 */ /* 0x000fe40000000013 */
[----:B------:R-:W-:-:S03]  /*31d0*/  PRMT R57, RZ, 0x7610, R57 ;  /* 0x00007610ff397816 */ /* 0x000fc60000000039 */
[----:B------:R-:W-:Y:S01]  /*31e0*/  FFMA.FTZ R107, R103, R16, R17 ;  /* 0x00000010676b7223 */ /* 0x000fe20000010011 */
[--C-:B------:R-:W-:Y:S02]  /*31f0*/  PRMT R16, RZ, 0x5410, R32.reuse ;  /* 0x00005410ff107816 */ /* 0x100fe40000000020 */
[----:B------:R-:W-:Y:S01]  /*3200*/  PRMT R17, RZ, 0x7610, R32 ;  /* 0x00007610ff117816 */ /* 0x000fe20000000020 */
[----:B------:R-:W-:Y:S02]  /*3210*/  FFMA.FTZ R57, R88, R57, R105 ;  /* 0x0000003958397223 */ /* 0x000fe40000010069 */
[----:B------:R-:W-:Y:S01]  /*3220*/  FFMA.FTZ R101, R90, R16, R101 ;  /* 0x000000105a657223 */ /* 0x000fe20000010065 */
[--C-:B------:R-:W-:Y:S02]  /*3230*/  PRMT R16, RZ, 0x5410, R58.reuse ;  /* 0x00005410ff107816 */ /* 0x100fe4000000003a */
        /* <DEDUP_REMOVED lines=22> */
[----:B------:R-:W-:Y:S02]  /*33a0*/  PRMT R28, RZ, 0x5410, R29 ;  /* 0x00005410ff1c7816 */ /* 0x000fe4000000001d */
[--C-:B------:R-:W-:Y:S02]  /*33b0*/  PRMT R91, RZ, 0x5410, R53.reuse ;  /* 0x00005410ff5b7816 */ /* 0x100fe40000000035 */
[----:B------:R-:W-:-:S03]  /*33c0*/  PRMT R89, RZ, 0x7610, R53 ;  /* 0x00007610ff597816 */ /* 0x000fc60000000035 */
[----:B------:R-:W-:Y:S01]  /*33d0*/  FFMA.FTZ R52, R91, R28, R52 ;  /* 0x0000001c5b347223 */ /* 0x000fe20000010034 */
[----:B------:R-:W-:Y:S02]  /*33e0*/  PRMT R28, RZ, 0x7610, R29 ;  /* 0x00007610ff1c7816 */ /* 0x000fe4000000001d */
[----:B------:R-:W-:Y:S02]  /*33f0*/  PRMT R56, RZ, 0x5410, R35 ;  /* 0x00005410ff387816 */ /* 0x000fe40000000023 */
[----:B------:R-:W-:Y:S01]  /*3400*/  PRMT R87, RZ, 0x5410, R54 ;  /* 0x00005410ff577816 */ /* 0x000fe20000000036 */
[----:B------:R-:W-:Y:S01]  /*3410*/  FFMA.FTZ R52, R89, R28, R52 ;  /* 0x0000001c59347223 */ /* 0x000fe20000010034 */
        /* <DEDUP_REMOVED lines=20> */
[----:B------:R-:W-:Y:S01]  /*3560*/  PRMT R44, RZ, 0x7610, R44 ;  /* 0x00007610ff2c7816 */ /* 0x000fe2000000002c */
[----:B------:R-:W-:Y:S01]  /*3570*/  FFMA.FTZ R53, R102, R53, R84 ;  /* 0x0000003566357223 */ /* 0x000fe20000010054 */
[--C-:B------:R-:W-:Y:S01]  /*3580*/  PRMT R48, RZ, 0x5410, R50.reuse ;  /* 0x00005410ff307816 */ /* 0x100fe20000000032 */
[----:B------:R-:W-:Y:S02]  /*3590*/  FFMA.FTZ R49, R89, R28, R29 ;  /* 0x0000001c59317223 */ /* 0x000fe4000001001d */
[----:B------:R-:W-:Y:S01]  /*35a0*/  FFMA.FTZ R53, R101, R44, R53 ;  /* 0x0000002c65357223 */ /* 0x000fe20000010035 */
[----:B------:R-:W-:Y:S01]  /*35b0*/  PRMT R44, RZ, 0x5410, R45 ;  /* 0x00005410ff2c7816 */ /* 0x000fe2000000002d */
[----:B------:R-:W-:Y:S01]  /*35c0*/  FFMA.FTZ R48, R87, R48, R49 ;  /* 0x0000003057307223 */ /* 0x000fe20000010031 */
[----:B------:R-:W-:Y:S01]  /*35d0*/  PRMT R50, RZ, 0x7610, R50 ;  /* 0x00007610ff327816 */ /* 0x000fe20000000032 */
[----:B------:R-:W3:Y:S02]  /*35e0*/  LDG.E.128 R28, [R122.64+0x10000] ;  /* 0x010000047a1c7981 */ /* 0x000ee4000c1e1d00 */
[----:B------:R-:W-:Y:S01]  /*35f0*/  FFMA.FTZ R53, R91, R44, R53 ;  /* 0x0000002c5b357223 */ /* 0x000fe20000010035 */
[--C-:B------:R-:W-:Y:S01]  /*3600*/  PRMT R44, RZ, 0x5410, R51.reuse ;  /* 0x00005410ff2c7816 */ /* 0x100fe20000000033 */
        /* <DEDUP_REMOVED lines=17> */
[----:B------:R-:W3:Y:S02]  /*3720*/  LDG.E.128 R32, [R122.64+0x9000] ;  /* 0x009000047a207981 */ /* 0x000ee4000c1e1d00 */
[----:B------:R-:W-:Y:S01]  /*3730*/  FFMA.FTZ R40, R85, R40, R44 ;  /* 0x0000002855287223 */ /* 0x000fe2000001002c */
[--C-:B------:R-:W-:Y:S01]  /*3740*/  PRMT R44, RZ, 0x5410, R41.reuse ;  /* 0x00005410ff2c7816 */ /* 0x100fe20000000029 */
[----:B------:R-:W3:Y:S02]  /*3750*/  LDG.E.128 R52, [R122.64+0x13800] ;  /* 0x013800047a347981 */ /* 0x000ee4000c1e1d00 */
[----:B------:R-:W-:Y:S01]  /*3760*/  FFMA.FTZ R120, R100, R47, R40 ;  /* 0x0000002f64787223 */ /* 0x000fe20000010028 */
[----:B------:R-:W-:Y:S01]  /*3770*/  PRMT R40, RZ, 0x7610, R41 ;  /* 0x00007610ff287816 */ /* 0x000fe20000000029 */
[----:B------:R-:W-:Y:S01]  /*3780*/  FFMA.FTZ R44, R91, R44, R45 ;  /* 0x0000002c5b2c7223 */ /* 0x000fe2000001002d */
[----:B------:R-:W3:Y:S03]  /*3790*/  LDG.E.128 R48, [R122.64+0x1a800] ;  /* 0x01a800047a307981 */ /* 0x000ee6000c1e1d00 */
[----:B------:R-:W-:Y:S01]  /*37a0*/  FFMA.FTZ R41, R89, R40, R44 ;  /* 0x0000002859297223 */ /* 0x000fe2000001002c */
[----:B------:R-:W-:Y:S01]  /*37b0*/  PRMT R40, RZ, 0x5410, R36 ;  /* 0x00005410ff287816 */ /* 0x000fe20000000024 */
        /* <DEDUP_REMOVED lines=30> */
[----:B-----5:R-:W-:Y:S01]  /*39a0*/  PRMT R40, RZ, 0x5410, R68 ;  /* 0x00005410ff287816 */ /* 0x020fe20000000044 */
[----:B------:R-:W-:Y:S01]  /*39b0*/  FFMA.FTZ R116, R100, R39, R36 ;  /* 0x0000002764747223 */ /* 0x000fe20000010024 */
[----:B------:R-:W-:Y:S01]  /*39c0*/  PRMT R36, RZ, 0x7610, R93 ;  /* 0x00007610ff247816 */ /* 0x000fe2000000005d */
[----:B------:R-:W-:-:S02]  /*39d0*/  FFMA.FTZ R37, R91, R38, R37 ;  /* 0x000000265b257223 */ /* 0x000fc40000010025 */
[----:B------:R-:W-:Y:S01]  /*39e0*/  FFMA.FTZ R115, R102, R40, R115 ;  /* 0x0000002866737223 */ /* 0x000fe20000010073 */
[--C-:B------:R-:W-:Y:S01]  /*39f0*/  PRMT R40, RZ, 0x5410, R94.reuse ;  /* 0x00005410ff287816 */ /* 0x100fe2000000005e */
[----:B------:R-:W-:Y:S01]  /*3a00*/  FFMA.FTZ R41, R89, R36, R37 ;  /* 0x0000002459297223 */ /* 0x000fe20000010025 */
[----:B------:R-:W-:Y:S01]  /*3a10*/  PRMT R94, RZ, 0x7610, R94 ;  /* 0x00007610ff5e7816 */ /* 0x000fe2000000005e */
[----:B------:R-:W5:Y:S01]  /*3a20*/  LDG.E.128 R36, [R122.64+0x1e000] ;  /* 0x01e000047a247981 */ /* 0x000f62000c1e1d00 */
        /* <DEDUP_REMOVED lines=10> */
[----:B------:R-:W-:Y:S01]  /*3ad0*/  PRMT R68, RZ, 0x5410, R70 ;  /* 0x00005410ff447816 */ /* 0x000fe20000000046 */
[----:B------:R-:W5:Y:S04]  /*3ae0*/  LDG.E.128 R40, [R122.64+0x21800] ;  /* 0x021800047a287981 */ /* 0x000f68000c1e1d00 */
[----:B------:R-:W-:Y:S01]  /*3af0*/  FFMA.FTZ R68, R87, R68, R69 ;  /* 0x0000004457447223 */ /* 0x000fe20000010045 */
[--C-:B----4-:R-:W-:Y:S02]  /*3b00*/  PRMT R69, RZ, 0x5410, R20.reuse ;  /* 0x00005410ff457816 */ /* 0x110fe40000000014 */
        /* <DEDUP_REMOVED lines=13> */
[----:B------:R-:W-:Y:S01]  /*3be0*/  PRMT R20, RZ, 0x5410, R80 ;  /* 0x00005410ff147816 */ /* 0x000fe20000000050 */
[----:B------:R-:W4:Y:S04]  /*3bf0*/  LDG.E.128 R68, [R122.64+0x25000] ;  /* 0x025000047a447981 */ /* 0x000f28000c1e1d00 */
        /* <DEDUP_REMOVED lines=15> */
[--C-:B--2---:R-:W-:Y:S02]  /*3cf0*/  PRMT R81, RZ, 0x5410, R12.reuse ;  /* 0x00005410ff517816 */ /* 0x104fe4000000000c */
[----:B------:R-:W-:Y:S02]  /*3d00*/  PRMT R12, RZ, 0x7610, R12 ;  /* 0x00007610ff0c7816 */ /* 0x000fe4000000000c */
[----:B------:R-:W-:Y:S01]  /*3d10*/  PRMT R82, RZ, 0x7610, R82 ;  /* 0x00007610ff527816 */ /* 0x000fe20000000052 */
[----:B------:R-:W-:Y:S01]  /*3d20*/  FFMA.FTZ R81, R102, R81, R97 ;  /* 0x0000005166517223 */ /* 0x000fe20000010061 */
[----:B------:R-:W-:Y:S01]  /*3d30*/  PRMT R23, RZ, 0x7610, R23 ;  /* 0x00007610ff177816 */ /* 0x000fe20000000017 */
[----:B------:R-:W2:Y:S02]  /*3d40*/  LDG.E.128 R96, [R122.64+0x2c000] ;  /* 0x02c000047a607981 */ /* 0x000ea4000c1e1d00 */
        /* <DEDUP_REMOVED lines=45> */
[----:B------:R-:W-:Y:S02]  /*4020*/  FFMA.FTZ R60, R87, R60, R64 ;  /* 0x0000003c573c7223 */ /* 0x000fe40000010040 */
[----:B------:R-:W-:Y:S01]  /*4030*/  FFMA.FTZ R112, R100, R23, R20 ;  /* 0x0000001764707223 */ /* 0x000fe20000010014 */
[----:B------:R-:W-:Y:S01]  /*4040*/  PRMT R95, RZ, 0x7610, R95 ;  /* 0x00007610ff5f7816 */ /* 0x000fe2000000005f */
[----:B------:R-:W-:Y:S01]  /*4050*/  FFMA.FTZ R62, R3, R62, R60 ;  /* 0x0000003e033e7223 */ /* 0x000fe2000001003c */
[----:B------:R-:W-:Y:S01]  /*4060*/  PRMT R60, RZ, 0x5410, R77 ;  /* 0x00005410ff3c7816 */ /* 0x000fe2000000004d */
[----:B------:R-:W-:Y:S01]  /*4070*/  FFMA.FTZ R76, R101, R76, R107 ;  /* 0x0000004c654c7223 */ /* 0x000fe2000001006b */
[----:B------:R-:W3:Y:S03]  /*4080*/  LDG.E.128 R20, [R122.64+0x28800] ;  /* 0x028800047a147981 */ /* 0x000ee6000c1e1d00 */
[----:B------:R-:W-:Y:S01]  /*4090*/  FFMA.FTZ R76, R91, R60, R76 ;  /* 0x0000003c5b4c7223 */ /* 0x000fe2000001004c */
[--C-:B------:R-:W-:Y:S01]  /*40a0*/  PRMT R60, RZ, 0x5410, R63.reuse ;  /* 0x00005410ff3c7816 */ /* 0x100fe2000000003f */
[----:B------:R-:W2:Y:S01]  /*40b0*/  LDG.E.128 R64, [R124.64+0x2800] ;  /* 0x002800047c407981 */ /* 0x000ea2000c1e1d00 */
        /* <DEDUP_REMOVED lines=8> */
[----:B------:R-:W-:Y:S02]  /*4140*/  PRMT R8, RZ, 0x7610, R8 ;  /* 0x00007610ff087816 */ /* 0x000fe40000000008 */
[----:B------:R-:W-:Y:S01]  /*4150*/  PRMT R78, RZ, 0x7610, R78 ;  /* 0x00007610ff4e7816 */ /* 0x000fe2000000004e */
[----:B------:R-:W-:Y:S01]  /*4160*/  FFMA.FTZ R105, R102, R60, R105 ;  /* 0x0000003c66697223 */ /* 0x000fe20000010069 */
[----:B------:R-:W-:Y:S01]  /*4170*/  PRMT R81, RZ, 0x7610, R15 ;  /* 0x00007610ff517816 */ /* 0x000fe2000000000f */
[C---:B------:R-:W-:Y:S01]  /*4180*/  FFMA.FTZ R114, R100.reuse, R95, R94 ;  /* 0x0000005f64727223 */ /* 0x040fe2000001005e */
[----:B------:R-:W2:Y:S01]  /*4190*/  LDG.E.128 R12, [R122.64+0x2f800] ;  /* 0x02f800047a0c7981 */ /* 0x000ea2000c1e1d00 */
[----:B------:R-:W-:Y:S01]  /*41a0*/  FFMA.FTZ R105, R101, R8, R105 ;  /* 0x0000000865697223 */ /* 0x000fe20000010069 */
[--C-:B------:R-:W-:Y:S01]  /*41b0*/  PRMT R8, RZ, 0x5410, R79.reuse ;  /* 0x00005410ff087816 */ /* 0x100fe2000000004f */
[----:B------:R-:W-:Y:S01]  /*41c0*/  FFMA.FTZ R76, R3, R78, R76 ;  /* 0x0000004e034c7223 */ /* 0x000fe2000001004c */
[----:B------:R-:W-:Y:S01]  /*41d0*/  PRMT R79, RZ, 0x7610, R79 ;  /* 0x00007610ff4f7816 */ /* 0x000fe2000000004f */
[----:B------:R-:W-:Y:S01]  /*41e0*/  FFMA.FTZ R106, R100, R81, R106 ;  /* 0x00000051646a7223 */ /* 0x000fe2000001006a */
[----:B------:R-:W2:Y:S01]  /*41f0*/  LDG.E.128 R92, [R122.64+0x33000] ;  /* 0x033000047a5c7981 */ /* 0x000ea2000c1e1d00 */
[----:B------:R-:W-:Y:S01]  /*4200*/  FFMA.FTZ R8, R85, R8, R76 ;  /* 0x0000000855087223 */ /* 0x000fe2000001004c */
[----:B------:R-:W-:-:S02]  /*4210*/  PRMT R76, RZ, 0x5410, R9 ;  /* 0x00005410ff4c7816 */ /* 0x000fc40000000009 */
[----:B------:R-:W2:Y:S01]  /*4220*/  LDG.E.128 R60, [R122.64+0x2800] ;  /* 0x002800047a3c7981 */ /* 0x000ea2000c1e1d00 */
[----:B------:R-:W-:Y:S01]  /*4230*/  FFMA.FTZ R84, R100, R79, R8 ;  /* 0x0000004f64547223 */ /* 0x000fe20000010008 */
[----:B------:R-:W-:Y:S01]  /*4240*/  PRMT R8, RZ, 0x7610, R9 ;  /* 0x00007610ff087816 */ /* 0x000fe20000000009 */
[----:B------:R-:W-:Y:S01]  /*4250*/  FFMA.FTZ R76, R91, R76, R105 ;  /* 0x0000004c5b4c7223 */ /* 0x000fe20000010069 */
[----:B------:R-:W2:Y:S03]  /*4260*/  LDG.E.128 R80, [R122.64+0x6000] ;  /* 0x006000047a507981 */ /* 0x000ea6000c1e1d00 */
        /* <DEDUP_REMOVED lines=23> */
[----:B------:R-:W-:Y:S02]  /*43e0*/  PRMT R3, RZ, 0x5410, R72 ;  /* 0x00005410ff037816 */ /* 0x000fe40000000048 */
[--C-:B------:R-:W-:Y:S02]  /*43f0*/  PRMT R4, RZ, 0x5410, R7.reuse ;  /* 0x00005410ff047816 */ /* 0x100fe40000000007 */
        /* <DEDUP_REMOVED lines=8> */
[--C-:B------:R-:W-:Y:S02]  /*4480*/  PRMT R5, RZ, 0x5410, R25.reuse ;  /* 0x00005410ff057816 */ /* 0x100fe40000000019 */
        /* <DEDUP_REMOVED lines=13> */
[--C-:B------:R-:W-:Y:S01]  /*4560*/  PRMT R11, RZ, 0x5410, R17.reuse ;  /* 0x00005410ff0b7816 */ /* 0x100fe20000000011 */
[----:B------:R-:W-:Y:S01]  /*4570*/  FFMA.FTZ R25, R10, R25, R88 ;  /* 0x000000190a197223 */ /* 0x000fe20000010058 */
[----:B------:R-:W-:Y:S01]  /*4580*/  PRMT R16, RZ, 0x7610, R17 ;  /* 0x00007610ff107816 */ /* 0x000fe20000000011 */
[----:B------:R-:W2:Y:S01]  /*4590*/  LDG.E.128 R88, [R122.64+0x10800] ;  /* 0x010800047a587981 */ /* 0x000ea2000c1e1d00 */
        /* <DEDUP_REMOVED lines=8> */
[----:B------:R-:W2:Y:S01]  /*4620*/  LDG.E.128 R72, [R122.64+0xd000] ;  /* 0x00d000047a487981 */ /* 0x000ea2000c1e1d00 */
        /* <DEDUP_REMOVED lines=21> */
[----:B------:R-:W-:Y:S01]  /*4780*/  PRMT R34, RZ, 0x7610, R34 ;  /* 0x00007610ff227816 */ /* 0x000fe20000000022 */
[----:B------:R-:W2:Y:S02]  /*4790*/  LDG.E.128 R16, [R122.64+0x14000] ;  /* 0x014000047a107981 */ /* 0x000ea4000c1e1d00 */
[----:B------:R-:W-:Y:S01]  /*47a0*/  FFMA.FTZ R118, R10, R25, R118 ;  /* 0x000000190a767223 */ /* 0x000fe20000010076 */
[--C-:B------:R-:W-:Y:S02]  /*47b0*/  PRMT R25, RZ, 0x5410, R57.reuse ;  /* 0x00005410ff197816 */ /* 0x100fe40000000039 */
[----:B------:R-:W-:Y:S01]  /*47c0*/  PRMT R32, RZ, 0x7610, R57 ;  /* 0x00007610ff207816 */ /* 0x000fe20000000039 */
[----:B------:R-:W-:-:S02]  /*47d0*/  FFMA.FTZ R24, R7, R34, R24 ;  /* 0x0000002207187223 */ /* 0x000fc40000010018 */
        /* <DEDUP_REMOVED lines=13> */
[----:B------:R-:W2:Y:S02]  /*48b0*/  LDG.E.128 R24, [R122.64+0x17800] ;  /* 0x017800047a187981 */ /* 0x000ea4000c1e1d00 */
[----:B------:R-:W-:-:S04]  /*48c0*/  FFMA.FTZ R32, R3, R32, R116 ;  /* 0x0000002003207223 */ /* 0x000fc80000010074 */
[----:B------:R-:W-:Y:S01]  /*48d0*/  FFMA.FTZ R32, R10, R33, R32 ;  /* 0x000000210a207223 */ /* 0x000fe20000010020 */
[--C-:B------:R-:W-:Y:S02]  /*48e0*/  PRMT R33, RZ, 0x5410, R59.reuse ;  /* 0x00005410ff217816 */ /* 0x100fe4000000003b */
[----:B------:R-:W-:-:S03]  /*48f0*/  PRMT R28, RZ, 0x7610, R59 ;  /* 0x00007610ff1c7816 */ /* 0x000fc6000000003b */
[----:B------:R-:W-:Y:S02]  /*4900*/  FFMA.FTZ R33, R8, R33, R58 ;  /* 0x0000002108217223 */ /* 0x000fe4000001003a */
[----:B------:R-:W-:Y:S01]  /*4910*/  FFMA.FTZ R32, R4, R35, R32 ;  /* 0x0000002304207223 */ /* 0x000fe20000010020 */
[----:B------:R-:W2:Y:S01]  /*4920*/  LDG.E.128 R56, [R122.64+0x1b000] ;  /* 0x01b000047a387981 */ /* 0x000ea2000c1e1d00 */
[----:B------:R-:W-:Y:S01]  /*4930*/  FFMA.FTZ R105, R9, R28, R33 ;  /* 0x0000001c09697223 */ /* 0x000fe20000010021 */
[----:B------:R-:W-:Y:S02]  /*4940*/  PRMT R28, RZ, 0x7610, R29 ;  /* 0x00007610ff1c7816 */ /* 0x000fe4000000001d */
[----:B------:R-:W-:-:S03]  /*4950*/  PRMT R29, RZ, 0x5410, R52 ;  /* 0x00005410ff1d7816 */ /* 0x000fc60000000034 */
[----:B------:R-:W-:Y:S02]  /*4960*/  FFMA.FTZ R28, R5, R28, R32 ;  /* 0x0000001c051c7223 */ /* 0x000fe40000010020 */
[----:B------:R-:W-:Y:S01]  /*4970*/  FFMA.FTZ R114, R3, R29, R114 ;  /* 0x0000001d03727223 */ /* 0x000fe20000010072 */
[----:B------:R-:W-:Y:S01]  /*4980*/  PRMT R29, RZ, 0x5410, R30 ;  /* 0x00005410ff1d7816 */ /* 0x000fe2000000001e */
[----:B------:R-:W2:Y:S04]  /*4990*/  LDG.E.128 R32, [R122.64+0x1e800] ;  /* 0x01e800047a207981 */ /* 0x000ea8000c1e1d00 */
[----:B------:R-:W-:Y:S01]  /*49a0*/  FFMA.FTZ R28, R6, R29, R28 ;  /* 0x0000001d061c7223 */ /* 0x000fe2000001001c */
[----:B------:R-:W-:Y:S02]  /*49b0*/  PRMT R29, RZ, 0x7610, R52 ;  /* 0x00007610ff1d7816 */ /* 0x000fe40000000034 */
        /* <DEDUP_REMOVED lines=43> */
[----:B------:R-:W-:Y:S01]  /*4c70*/  FFMA.FTZ R44, R8, R29, R28 ;  /* 0x0000001d082c7223 */ /* 0x000fe2000001001c */
[----:B------:R-:W-:Y:S01]  /*4c80*/  PRMT R50, RZ, 0x7610, R50 ;  /* 0x00007610ff327816 */ /* 0x000fe20000000032 */
[----:B------:R-:W-:Y:S01]  /*4c90*/  FFMA.FTZ R45, R6, R45, R46 ;  /* 0x0000002d062d7223 */ /* 0x000fe2000001002e */
[----:B-----5:R-:W-:Y:S01]  /*4ca0*/  PRMT R47, RZ, 0x5410, R37 ;  /* 0x00005410ff2f7816 */ /* 0x020fe20000000025 */
[----:B------:R-:W-:Y:S01]  /*4cb0*/  FFMA.FTZ R110, R9, R110, R44 ;  /* 0x0000006e096e7223 */ /* 0x000fe2000001002c */
[--C-:B------:R-:W-:Y:S01]  /*4cc0*/  PRMT R44, RZ, 0x5410, R36.reuse ;  /* 0x00005410ff2c7816 */ /* 0x100fe20000000024 */
[----:B------:R-:W-:Y:S01]  /*4cd0*/  FFMA.FTZ R50, R7, R50, R45 ;  /* 0x0000003207327223 */ /* 0x000fe2000001002d */
[----:B------:R-:W-:Y:S01]  /*4ce0*/  PRMT R45, RZ, 0x7610, R36 ;  /* 0x00007610ff2d7816 */ /* 0x000fe20000000024 */
[----:B------:R-:W5:Y:S02]  /*4cf0*/  LDG.E.128 R28, [R122.64+0x25800] ;  /* 0x025800047a1c7981 */ /* 0x000f64000c1e1d00 */
[----:B------:R-:W-:Y:S01]  /*4d00*/  FFMA.FTZ R44, R3, R44, R108 ;  /* 0x0000002c032c7223 */ /* 0x000fe2000001006c */
[----:B------:R-:W-:-:S02]  /*4d10*/  PRMT R36, RZ, 0x7610, R37 ;  /* 0x00007610ff247816 */ /* 0x000fc40000000025 */
[----:B------:R-:W-:Y:S01]  /*4d20*/  PRMT R37, RZ, 0x5410, R40 ;  /* 0x00005410ff257816 */ /* 0x000fe20000000028 */
[----:B------:R-:W-:-:S04]  /*4d30*/  FFMA.FTZ R44, R10, R45, R44 ;  /* 0x0000002d0a2c7223 */ /* 0x000fc8000001002c */
        /* <DEDUP_REMOVED lines=13> */
[----:B----4-:R-:W-:Y:S01]  /*4e10*/  PRMT R41, RZ, 0x5410, R68 ;  /* 0x00005410ff297816 */ /* 0x010fe20000000044 */
        /* <DEDUP_REMOVED lines=16> */
[----:B---3--:R-:W-:-:S03]  /*4f20*/  PRMT R69, RZ, 0x5410, R20 ;  /* 0x00005410ff457816 */ /* 0x008fc60000000014 */
[----:B------:R-:W-:Y:S02]  /*4f30*/  FFMA.FTZ R68, R5, R40, R41 ;  /* 0x0000002805447223 */ /* 0x000fe40000010029 */
[----:B------:R-:W-:Y:S01]  /*4f40*/  FFMA.FTZ R86, R3, R69, R86 ;  /* 0x0000004503567223 */ /* 0x000fe20000010056 */
[----:B------:R-:W-:Y:S01]  /*4f50*/  PRMT R69, RZ, 0x5410, R70 ;  /* 0x00005410ff457816 */ /* 0x000fe20000000046 */
[----:B------:R-:W3:Y:S04]  /*4f60*/  LDG.E.128 R40, [R122.64+0x2c800] ;  /* 0x02c800047a287981 */ /* 0x000ee8000c1e1d00 */
        /* <DEDUP_REMOVED lines=12> */
[----:B------:R-:W-:Y:S01]  /*5030*/  FFMA.FTZ R68, R8, R69, R68 ;  /* 0x0000004508447223 */ /* 0x000fe20000010044 */
[----:B------:R-:W-:Y:S01]  /*5040*/  PRMT R22, RZ, 0x7610, R22 ;  /* 0x00007610ff167816 */ /* 0x000fe20000000016 */
[----:B------:R-:W-:-:S02]  /*5050*/  FFMA.FTZ R21, R6, R21, R86 ;  /* 0x0000001506157223 */ /* 0x000fc40000010056 */
[----:B------:R-:W-:Y:S01]  /*5060*/  FFMA.FTZ R111, R9, R20, R68 ;  /* 0x00000014096f7223 */ /* 0x000fe20000010044 */
[--C-:B--2---:R-:W-:Y:S01]  /*5070*/  PRMT R20, RZ, 0x5410, R96.reuse ;  /* 0x00005410ff147816 */ /* 0x104fe20000000060 */
[----:B------:R-:W-:Y:S01]  /*5080*/  FFMA.FTZ R22, R7, R22, R21 ;  /* 0x0000001607167223 */ /* 0x000fe20000010015 */
[----:B------:R-:W-:-:S03]  /*5090*/  PRMT R21, RZ, 0x7610, R96 ;  /* 0x00007610ff157816 */ /* 0x000fc60000000060 */
[----:B------:R-:W-:Y:S01]  /*50a0*/  FFMA.FTZ R20, R3, R20, R84 ;  /* 0x0000001403147223 */ /* 0x000fe20000010054 */
[----:B------:R-:W-:Y:S01]  /*50b0*/  PRMT R69, RZ, 0x5410, R97 ;  /* 0x00005410ff457816 */ /* 0x000fe20000000061 */
[----:B------:R-:W2:Y:S02]  /*50c0*/  LDG.E.128 R84, [R122.64+0x30000] ;  /* 0x030000047a547981 */ /* 0x000ea4000c1e1d00 */
[----:B------:R-:W-:Y:S01]  /*50d0*/  FFMA.FTZ R20, R10, R21, R20 ;  /* 0x000000150a147223 */ /* 0x000fe20000010014 */
[--C-:B------:R-:W-:Y:S02]  /*50e0*/  PRMT R21, RZ, 0x5410, R23.reuse ;  /* 0x00005410ff157816 */ /* 0x100fe40000000017 */
[----:B------:R-:W-:Y:S01]  /*50f0*/  PRMT R112, RZ, 0x7610, R23 ;  /* 0x00007610ff707816 */ /* 0x000fe20000000017 */
[----:B------:R-:W-:Y:S02]  /*5100*/  FFMA.FTZ R69, R4, R69, R20 ;  /* 0x0000004504457223 */ /* 0x000fe40000010014 */
        /* <DEDUP_REMOVED lines=16> */
[----:B------:R-:W4:Y:S01]  /*5210*/  LDG.E.128 R44, [R122.64+0x29000] ;  /* 0x029000047a2c7981 */ /* 0x000f22000c1e1d00 */
[----:B------:R-:W-:Y:S01]  /*5220*/  FFMA.FTZ R113, R4, R97, R102 ;  /* 0x0000006104717223 */ /* 0x000fe20000010066 */
[--C-:B------:R-:W-:Y:S01]  /*5230*/  PRMT R97, RZ, 0x5410, R99.reuse ;  /* 0x00005410ff617816 */ /* 0x100fe20000000063 */
[----:B------:R-:W-:Y:S01]  /*5240*/  FFMA.FTZ R98, R7, R98, R68 ;  /* 0x0000006207627223 */ /* 0x000fe20000010044 */
[----:B------:R-:W-:Y:S01]  /*5250*/  PRMT R102, RZ, 0x7610, R99 ;  /* 0x00007610ff667816 */ /* 0x000fe20000000063 */
[----:B------:R-:W2:Y:S02]  /*5260*/  LDG.E.128 R48, [R122.64+0x3000] ;  /* 0x003000047a307981 */ /* 0x000ea4000c1e1d00 */
[----:B------:R-:W-:Y:S01]  /*5270*/  FFMA.FTZ R12, R8, R97, R98 ;  /* 0x00000061080c7223 */ /* 0x000fe20000010062 */
[----:B------:R-:W-:Y:S01]  /*5280*/  PRMT R96, RZ, 0x7610, R13 ;  /* 0x00007610ff607816 */ /* 0x000fe2000000000d */
[----:B------:R-:W2:Y:S02]  /*5290*/  LDG.E.128 R20, [R122.64+0x33800] ;  /* 0x033800047a147981 */ /* 0x000ea4000c1e1d00 */
[----:B------:R-:W-:Y:S01]  /*52a0*/  FFMA.FTZ R102, R9, R102, R12 ;  /* 0x0000006609667223 */ /* 0x000fe2000001000c */
[----:B------:R-:W-:Y:S01]  /*52b0*/  PRMT R12, RZ, 0x5410, R92 ;  /* 0x00005410ff0c7816 */ /* 0x000fe2000000005c */
[----:B------:R-:W-:Y:S01]  /*52c0*/  FFMA.FTZ R113, R5, R96, R113 ;  /* 0x0000006005717223 */ /* 0x000fe20000010071 */
[----:B------:R-:W-:Y:S01]  /*52d0*/  PRMT R13, RZ, 0x5410, R14 ;  /* 0x00005410ff0d7816 */ /* 0x000fe2000000000e */
[----:B------:R-:W2:Y:S01]  /*52e0*/  LDG.E.128 R68, [R122.64+0x6800] ;  /* 0x006800047a447981 */ /* 0x000ea2000c1e1d00 */
        /* <DEDUP_REMOVED lines=16> */
[----:B------:R-:W-:-:S05]  /*53f0*/  PRMT R4, RZ, 0x7610, R15 ;  /* 0x00007610ff047816 */ /* 0x000fca000000000f */
[----:B------:R-:W-:Y:S01]  /*5400*/  FFMA.FTZ R3, R9, R4, R3 ;  /* 0x0000000409037223 */ /* 0x000fe20000010003 */
[----:B------:R-:W-:-:S05]  /*5410*/  PRMT R4, RZ, 0x7610, R93 ;  /* 0x00007610ff047816 */ /* 0x000fca000000005d */
[----:B------:R-:W-:Y:S01]  /*5420*/  FFMA.FTZ R4, R5, R4, R12 ;  /* 0x0000000405047223 */ /* 0x000fe2000001000c */
[----:B------:R-:W-:Y:S01]  /*5430*/  PRMT R5, RZ, 0x5410, R94 ;  /* 0x00005410ff057816 */ /* 0x000fe2000000005e */
[----:B------:R-:W3:Y:S01]  /*5440*/  LDG.E.128 R12, [R122.64+0xd800] ;  /* 0x00d800047a0c7981 */ /* 0x000ee2000c1e1d00 */
[----:B------:R-:W-:-:S03]  /*5450*/  PRMT R92, RZ, 0x5410, R64 ;  /* 0x00005410ff5c7816 */ /* 0x000fc60000000040 */
[----:B------:R-:W-:Y:S01]  /*5460*/  FFMA.FTZ R4, R6, R5, R4 ;  /* 0x0000000506047223 */ /* 0x000fe20000010004 */
[----:B------:R-:W-:Y:S02]  /*5470*/  PRMT R5, RZ, 0x5410, R60 ;  /* 0x00005410ff057816 */ /* 0x000fe4000000003c */
[----:B------:R-:W-:-:S03]  /*5480*/  PRMT R94, RZ, 0x7610, R94 ;  /* 0x00007610ff5e7816 */ /* 0x000fc6000000005e */
[----:B------:R-:W-:Y:S01]  /*5490*/  FFMA.FTZ R6, R92, R5, R11 ;  /* 0x000000055c067223 */ /* 0x000fe2000001000b */
[----:B------:R-:W-:Y:S01]  /*54a0*/  PRMT R5, RZ, 0x7610, R60 ;  /* 0x00007610ff057816 */ /* 0x000fe2000000003c */
        /* <DEDUP_REMOVED lines=8> */
[----:B------:R-:W3:Y:S01]  /*5530*/  LDG.E.128 R4, [R122.64+0x11000] ;  /* 0x011000047a047981 */ /* 0x000ee2000c1e1d00 */
[----:B------:R-:W-:Y:S01]  /*5540*/  PRMT R8, RZ, 0x7610, R61 ;  /* 0x00007610ff087816 */ /* 0x000fe2000000003d */
[----:B------:R-:W-:Y:S01]  /*5550*/  FFMA.FTZ R60, R93, R60, R64 ;  /* 0x0000003c5d3c7223 */ /* 0x000fe20000010040 */
[----:B------:R-:W-:Y:S01]  /*5560*/  PRMT R95, RZ, 0x7610, R65 ;  /* 0x00007610ff5f7816 */ /* 0x000fe20000000041 */
[----:B------:R-:W-:Y:S01]  /*5570*/  FFMA.FTZ R113, R9, R10, R113 ;  /* 0x0000000a09717223 */ /* 0x000fe20000010071 */
[----:B------:R-:W-:-:S02]  /*5580*/  PRMT R9, RZ, 0x5410, R62 ;  /* 0x00005410ff097816 */ /* 0x000fc4000000003e */
[----:B------:R-:W-:Y:S01]  /*5590*/  PRMT R100, RZ, 0x5410, R66 ;  /* 0x00005410ff647816 */ /* 0x000fe20000000042 */
[----:B------:R-:W-:Y:S01]  /*55a0*/  FFMA.FTZ R8, R95, R8, R60 ;  /* 0x000000085f087223 */ /* 0x000fe2000001003c */
[----:B------:R-:W-:-:S03]  /*55b0*/  PRMT R62, RZ, 0x7610, R62 ;  /* 0x00007610ff3e7816 */ /* 0x000fc6000000003e */
[----:B------:R-:W-:Y:S01]  /*55c0*/  FFMA.FTZ R8, R100, R9, R8 ;  /* 0x0000000964087223 */ /* 0x000fe20000010008 */
[----:B------:R-:W-:-:S03]  /*55d0*/  PRMT R9, RZ, 0x5410, R80 ;  /* 0x00005410ff097816 */ /* 0x000fc60000000050 */
[----:B------:R-:W-:Y:S02]  /*55e0*/  FFMA.FTZ R8, R115, R62, R8 ;  /* 0x0000003e73087223 */ /* 0x000fe40000010008 */
        /* <DEDUP_REMOVED lines=18> */
[----:B------:R-:W3:Y:S02]  /*5710*/  LDG.E.128 R8, [R122.64+0x14800] ;  /* 0x014800047a087981 */ /* 0x000ee4000c1e1d00 */
[----:B------:R-:W-:Y:S01]  /*5720*/  FFMA.FTZ R64, R100, R65, R64 ;  /* 0x0000004164407223 */ /* 0x000fe20000010040 */
[----:B------:R-:W-:Y:S01]  /*5730*/  PRMT R66, RZ, 0x5410, R77 ;  /* 0x00005410ff427816 */ /* 0x000fe2000000004d */
[----:B------:R-:W3:Y:S01]  /*5740*/  LDG.E.128 R60, [R122.64+0x18000] ;  /* 0x018000047a3c7981 */ /* 0x000ee2000c1e1d00 */
[--C-:B------:R-:W-:Y:S01]  /*5750*/  PRMT R65, RZ, 0x5410, R83.reuse ;  /* 0x00005410ff417816 */ /* 0x100fe20000000053 */
        /* <DEDUP_REMOVED lines=32> */
[----:B------:R-:W-:-:S03]  /*5960*/  PRMT R75, RZ, 0x7610, R75 ;  /* 0x00007610ff4b7816 */ /* 0x000fc6000000004b */
        /* <DEDUP_REMOVED lines=15> */
[--C-:B------:R-:W-:Y:S01]  /*5a60*/  PRMT R17, RZ, 0x5410, R18.reuse ;  /* 0x00005410ff117816 */ /* 0x100fe20000000012 */
[----:B------:R-:W3:Y:S01]  /*5a70*/  LDG.E.128 R72, [R122.64+0x1f000] ;  /* 0x01f000047a487981 */ /* 0x000ee2000c1e1d00 */
[----:B------:R-:W-:-:S03]  /*5a80*/  PRMT R18, RZ, 0x7610, R18 ;  /* 0x00007610ff127816 */ /* 0x000fc60000000012 */
[----:B------:R-:W-:Y:S01]  /*5a90*/  FFMA.FTZ R16, R100, R17, R16 ;  /* 0x0000001164107223 */ /* 0x000fe20000010010 */
[----:B------:R-:W-:Y:S01]  /*5aa0*/  PRMT R17, RZ, 0x5410, R19 ;  /* 0x00005410ff117816 */ /* 0x000fe20000000013 */
[----:B------:R-:W-:Y:S02]  /*5ab0*/  FFMA.FTZ R24, R93, R24, R110 ;  /* 0x000000185d187223 */ /* 0x000fe4000001006e */
        /* <DEDUP_REMOVED lines=10> */
[C---:B------:R-:W-:Y:S01]  /*5b60*/  FFMA.FTZ R107, R93.reuse, R66, R107 ;  /* 0x000000425d6b7223 */ /* 0x040fe2000001006b */
[----:B------:R-:W-:Y:S02]  /*5b70*/  PRMT R83, RZ, 0x7610, R56 ;  /* 0x00007610ff537816 */ /* 0x000fe40000000038 */
[----:B------:R-:W-:Y:S01]  /*5b80*/  PRMT R66, RZ, 0x7610, R89 ;  /* 0x00007610ff427816 */ /* 0x000fe20000000059 */
[----:B------:R-:W-:Y:S01]  /*5b90*/  FFMA.FTZ R108, R92, R17, R108 ;  /* 0x000000115c6c7223 */ /* 0x000fe2000001006c */
[----:B------:R-:W-:Y:S02]  /*5ba0*/  PRMT R89, RZ, 0x5410, R32 ;  /* 0x00005410ff597816 */ /* 0x000fe40000000020 */
        /* <DEDUP_REMOVED lines=11> */
[----:B------:R-:W-:Y:S02]  /*5c60*/  FFMA.FTZ R89, R93, R32, R89 ;  /* 0x000000205d597223 */ /* 0x000fe40000010059 */
[----:B------:R-:W-:Y:S01]  /*5c70*/  FFMA.FTZ R56, R100, R57, R56 ;  /* 0x0000003964387223 */ /* 0x000fe20000010038 */
[----:B------:R-:W-:Y:S02]  /*5c80*/  PRMT R32, RZ, 0x7610, R33 ;  /* 0x00007610ff207816 */ /* 0x000fe40000000021 */
[--C-:B------:R-:W-:Y:S01]  /*5c90*/  PRMT R33, RZ, 0x5410, R59.reuse ;  /* 0x00005410ff217816 */ /* 0x100fe2000000003b */
[----:B------:R-:W-:Y:S01]  /*5ca0*/  FFMA.FTZ R56, R115, R58, R56 ;  /* 0x0000003a73387223 */ /* 0x000fe20000010038 */
[----:B------:R-:W-:-:S03]  /*5cb0*/  PRMT R83, RZ, 0x7610, R59 ;  /* 0x00007610ff537816 */ /* 0x000fc6000000003b */
[----:B------:R-:W-:Y:S01]  /*5cc0*/  FFMA.FTZ R33, R114, R33, R56 ;  /* 0x0000002172217223 */ /* 0x000fe20000010038 */
[----:B------:R-:W-:Y:S01]  /*5cd0*/  PRMT R57, RZ, 0x5410, R34 ;  /* 0x00005410ff397816 */ /* 0x000fe20000000022 */
[C---:B------:R-:W-:Y:S02]  /*5ce0*/  FFMA.FTZ R32, R95.reuse, R32, R89 ;  /* 0x000000205f207223 */ /* 0x040fe40000010059 */
        /* <DEDUP_REMOVED lines=14> */
[C---:B------:R-:W-:Y:S01]  /*5dd0*/  FFMA.FTZ R32, R114.reuse, R33, R32 ;  /* 0x0000002172207223 */ /* 0x040fe20000010020 */
[----:B------:R-:W-:Y:S01]  /*5de0*/  PRMT R33, RZ, 0x7610, R52 ;  /* 0x00007610ff217816 */ /* 0x000fe20000000034 */
[----:B------:R-:W3:Y:S01]  /*5df0*/  LDG.E.128 R56, [R122.64+0x29800] ;  /* 0x029800047a387981 */ /* 0x000ee2000c1e1d00 */
[----:B------:R-:W-:Y:S01]  /*5e00*/  PRMT R52, RZ, 0x5410, R53 ;  /* 0x00005410ff347816 */ /* 0x000fe20000000035 */
[----:B------:R-:W-:-:S02]  /*5e10*/  FFMA.FTZ R90, R114, R65, R90 ;  /* 0x00000041725a7223 */ /* 0x000fc4000001005a */
[----:B------:R-:W-:Y:S01]  /*5e20*/  FFMA.FTZ R104, R94, R33, R104 ;  /* 0x000000215e687223 */ /* 0x000fe20000010068 */
[----:B------:R-:W3:Y:S03]  /*5e30*/  LDG.E.128 R64, [R122.64+0x1b800] ;  /* 0x01b800047a407981 */ /* 0x000ee6000c1e1d00 */
[----:B------:R-:W-:Y:S01]  /*5e40*/  FFMA.FTZ R104, R93, R52, R104 ;  /* 0x000000345d687223 */ /* 0x000fe20000010068 */
[----:B-----5:R-:W-:-:S05]  /*5e50*/  PRMT R52, RZ, 0x5410, R28 ;  /* 0x00005410ff347816 */ /* 0x020fca000000001c */
[----:B------:R-:W-:Y:S01]  /*5e60*/  FFMA.FTZ R111, R92, R52, R111 ;  /* 0x000000345c6f7223 */ /* 0x000fe2000001006f */
[----:B------:R-:W-:Y:S02]  /*5e70*/  PRMT R52, RZ, 0x7610, R53 ;  /* 0x00007610ff347816 */ /* 0x000fe40000000035 */
[----:B------:R-:W-:Y:S02]  /*5e80*/  PRMT R53, RZ, 0x7610, R28 ;  /* 0x00007610ff357816 */ /* 0x000fe4000000001c */
[----:B------:R-:W-:Y:S01]  /*5e90*/  PRMT R28, RZ, 0x5410, R29 ;  /* 0x00005410ff1c7816 */ /* 0x000fe2000000001d */
[----:B------:R-:W-:Y:S02]  /*5ea0*/  FFMA.FTZ R52, R95, R52, R104 ;  /* 0x000000345f347223 */ /* 0x000fe40000010068 */
[----:B------:R-:W-:Y:S01]  /*5eb0*/  FFMA.FTZ R111, R94, R53, R111 ;  /* 0x000000355e6f7223 */ /* 0x000fe2000001006f */
[--C-:B------:R-:W-:Y:S02]  /*5ec0*/  PRMT R53, RZ, 0x5410, R54.reuse ;  /* 0x00005410ff357816 */ /* 0x100fe40000000036 */
[----:B------:R-:W-:Y:S01]  /*5ed0*/  PRMT R54, RZ, 0x7610, R54 ;  /* 0x00007610ff367816 */ /* 0x000fe20000000036 */
[----:B------:R-:W-:-:S02]  /*5ee0*/  FFMA.FTZ R111, R93, R28, R111 ;  /* 0x0000001c5d6f7223 */ /* 0x000fc4000001006f */
[----:B------:R-:W-:Y:S01]  /*5ef0*/  FFMA.FTZ R52, R100, R53, R52 ;  /* 0x0000003564347223 */ /* 0x000fe20000010034 */
[----:B------:R-:W-:Y:S02]  /*5f00*/  PRMT R28, RZ, 0x7610, R29 ;  /* 0x00007610ff1c7816 */ /* 0x000fe4000000001d */
[----:B------:R-:W-:Y:S01]  /*5f10*/  PRMT R29, RZ, 0x5410, R55 ;  /* 0x00005410ff1d7816 */ /* 0x000fe20000000037 */
[----:B------:R-:W-:Y:S01]  /*5f20*/  FFMA.FTZ R52, R115, R54, R52 ;  /* 0x0000003673347223 */ /* 0x000fe20000010034 */
[----:B------:R-:W-:-:S03]  /*5f30*/  PRMT R53, RZ, 0x5410, R30 ;  /* 0x00005410ff357816 */ /* 0x000fc6000000001e */
[----:B------:R-:W-:Y:S02]  /*5f40*/  FFMA.FTZ R29, R114, R29, R52 ;  /* 0x0000001d721d7223 */ /* 0x000fe40000010034 */
[----:B------:R-:W-:Y:S02]  /*5f50*/  FFMA.FTZ R28, R95, R28, R111 ;  /* 0x0000001c5f1c7223 */ /* 0x000fe4000001006f */
[----:B------:R-:W-:Y:S01]  /*5f60*/  FFMA.FTZ R89, R116, R89, R29 ;  /* 0x0000005974597223 */ /* 0x000fe2000001001d */
[----:B----4-:R-:W-:Y:S01]  /*5f70*/  PRMT R29, RZ, 0x5410, R44 ;  /* 0x00005410ff1d7816 */ /* 0x010fe2000000002c */
[----:B------:R-:W-:Y:S01]  /*5f80*/  FFMA.FTZ R28, R100, R53, R28 ;  /* 0x00000035641c7223 */ /* 0x000fe2000001001c */
[----:B------:R-:W-:Y:S01]  /*5f90*/  PRMT R30, RZ, 0x7610, R30 ;  /* 0x00007610ff1e7816 */ /* 0x000fe2000000001e */
[----:B------:R-:W4:Y:S01]  /*5fa0*/  LDG.E.128 R52, [R122.64+0x30800] ;  /* 0x030800047a347981 */ /* 0x000f22000c1e1d00 */
[----:B------:R-:W-:Y:S01]  /*5fb0*/  PRMT R79, RZ, 0x7610, R91 ;  /* 0x00007610ff4f7816 */ /* 0x000fe2000000005b */
[----:B------:R-:W-:Y:S01]  /*5fc0*/  FFMA.FTZ R112, R92, R29, R112 ;  /* 0x0000001d5c707223 */ /* 0x000fe20000010070 */
[--C-:B------:R-:W-:Y:S01]  /*5fd0*/  PRMT R29, RZ, 0x5410, R31.reuse ;  /* 0x00005410ff1d7816 */ /* 0x100fe2000000001f */
[----:B------:R-:W-:Y:S01]  /*5fe0*/  FFMA.FTZ R28, R115, R30, R28 ;  /* 0x0000001e731c7223 */ /* 0x000fe2000001001c */
[----:B------:R-:W-:Y:S01]  /*5ff0*/  PRMT R91, RZ, 0x7610, R31 ;  /* 0x00007610ff5b7816 */ /* 0x000fe2000000001f */
[----:B------:R-:W-:-:S02]  /*6000*/  FFMA.FTZ R79, R116, R79, R90 ;  /* 0x0000004f744f7223 */ /* 0x000fc4000001005a */
[----:B------:R-:W-:Y:S01]  /*6010*/  FFMA.FTZ R90, R114, R29, R28 ;  /* 0x0000001d725a7223 */ /* 0x000fe2000001001c */
[----:B------:R-:W-:-:S03]  /*6020*/  PRMT R29, RZ, 0x7610, R44 ;  /* 0x00007610ff1d7816 */ /* 0x000fc6000000002c */
[----:B------:R-:W-:Y:S01]  /*6030*/  FFMA.FTZ R44, R116, R91, R90 ;  /* 0x0000005b742c7223 */ /* 0x000fe2000001005a */
[--C-:B------:R-:W-:Y:S01]  /*6040*/  PRMT R90, RZ, 0x5410, R45.reuse ;  /* 0x00005410ff5a7816 */ /* 0x100fe2000000002d */
[----:B------:R-:W-:Y:S01]  /*6050*/  FFMA.FTZ R112, R94, R29, R112 ;  /* 0x0000001d5e707223 */ /* 0x000fe20000010070 */
[--C-:B------:R-:W-:Y:S01]  /*6060*/  PRMT R101, RZ, 0x5410, R46.reuse ;  /* 0x00005410ff657816 */ /* 0x100fe2000000002e */
[----:B------:R-:W5:Y:S01]  /*6070*/  LDG.E.128 R28, [R122.64+0x34000] ;  /* 0x034000047a1c7981 */ /* 0x000f62000c1e1d00 */
[----:B------:R-:W-:Y:S01]  /*6080*/  PRMT R104, RZ, 0x7610, R46 ;  /* 0x00007610ff687816 */ /* 0x000fe2000000002e */
[----:B------:R-:W-:Y:S01]  /*6090*/  FFMA.FTZ R112, R93, R90, R112 ;  /* 0x0000005a5d707223 */ /* 0x000fe20000010070 */
[----:B------:R-:W-:Y:S02]  /*60a0*/  PRMT R90, RZ, 0x7610, R45 ;  /* 0x00007610ff5a7816 */ /* 0x000fe4000000002d */
[----:B--2---:R-:W-:Y:S02]  /*60b0*/  PRMT R46, RZ, 0x5410, R48 ;  /* 0x00005410ff2e7816 */ /* 0x004fe40000000030 */
[----:B------:R-:W-:-:S02]  /*60c0*/  PRMT R45, RZ, 0x5410, R36 ;  /* 0x00005410ff2d7816 */ /* 0x000fc40000000024 */
[----:B------:R-:W-:Y:S02]  /*60d0*/  PRMT R81, RZ, 0x7610, R19 ;  /* 0x00007610ff517816 */ /* 0x000fe40000000013 */
[--C-:B------:R-:W-:Y:S01]  /*60e0*/  PRMT R103, RZ, 0x5410, R47.reuse ;  /* 0x00005410ff677816 */ /* 0x100fe2000000002f */
[----:B------:R-:W-:Y:S01]  /*60f0*/  FFMA.FTZ R80, R45, R46, R80 ;  /* 0x0000002e2d507223 */ /* 0x000fe20000010050 */
[----:B------:R-:W-:Y:S01]  /*6100*/  PRMT R91, RZ, 0x7610, R47 ;  /* 0x00007610ff5b7816 */ /* 0x000fe2000000002f */
[----:B------:R-:W-:Y:S01]  /*6110*/  FFMA.FTZ R81, R116, R81, R16 ;  /* 0x0000005174517223 */ /* 0x000fe20000010010 */
[----:B------:R-:W-:Y:S01]  /*6120*/  PRMT R47, RZ, 0x7610, R48 ;  /* 0x00007610ff2f7816 */ /* 0x000fe20000000030 */
[----:B------:R-:W2:Y:S01]  /*6130*/  LDG.E.128 R16, [R122.64+0x22800] ;  /* 0x022800047a107981 */ /* 0x000ea2000c1e1d00 */
[----:B------:R-:W-:Y:S02]  /*6140*/  PRMT R46, RZ, 0x7610, R36 ;  /* 0x00007610ff2e7816 */ /* 0x000fe40000000024 */
        /* <DEDUP_REMOVED lines=10> */
[----:B------:R-:W2:Y:S02]  /*61f0*/  LDG.E.128 R24, [R122.64+0x26000] ;  /* 0x026000047a187981 */ /* 0x000ea4000c1e1d00 */
[----:B------:R-:W-:Y:S01]  /*6200*/  FFMA.FTZ R49, R37, R80, R47 ;  /* 0x0000005025317223 */ /* 0x000fe2000001002f */
[----:B---3--:R-:W-:-:S02]  /*6210*/  PRMT R47, RZ, 0x5410, R40 ;  /* 0x00005410ff2f7816 */ /* 0x008fc40000000028 */
[----:B------:R-:W-:-:S03]  /*6220*/  PRMT R80, RZ, 0x5410, R50 ;  /* 0x00005410ff507816 */ /* 0x000fc60000000032 */
[----:B------:R-:W-:Y:S01]  /*6230*/  FFMA.FTZ R102, R92, R47, R102 ;  /* 0x0000002f5c667223 */ /* 0x000fe20000010066 */
[----:B------:R-:W-:Y:S01]  /*6240*/  PRMT R47, RZ, 0x5410, R38 ;  /* 0x00005410ff2f7816 */ /* 0x000fe20000000026 */
[----:B------:R-:W-:-:S04]  /*6250*/  FFMA.FTZ R90, R95, R90, R112 ;  /* 0x0000005a5f5a7223 */ /* 0x000fc80000010070 */
[----:B------:R-:W-:Y:S01]  /*6260*/  FFMA.FTZ R80, R47, R80, R49 ;  /* 0x000000502f507223 */ /* 0x000fe20000010031 */
[----:B------:R-:W-:Y:S02]  /*6270*/  PRMT R49, RZ, 0x7610, R40 ;  /* 0x00007610ff317816 */ /* 0x000fe40000000028 */
[--C-:B------:R-:W-:Y:S01]  /*6280*/  PRMT R40, RZ, 0x5410, R41.reuse ;  /* 0x00005410ff287816 */ /* 0x100fe20000000029 */
[----:B------:R-:W-:Y:S02]  /*6290*/  FFMA.FTZ R90, R100, R101, R90 ;  /* 0x00000065645a7223 */ /* 0x000fe4000001005a */
[----:B------:R-:W-:Y:S01]  /*62a0*/  FFMA.FTZ R49, R94, R49, R102 ;  /* 0x000000315e317223 */ /* 0x000fe20000010066 */
[----:B------:R-:W-:Y:S02]  /*62b0*/  PRMT R101, RZ, 0x7610, R50 ;  /* 0x00007610ff657816 */ /* 0x000fe40000000032 */
        /* <DEDUP_REMOVED lines=21> */
[----:B------:R-:W-:-:S02]  /*6410*/  FFMA.FTZ R88, R116, R35, R32 ;  /* 0x0000002374587223 */ /* 0x000fc40000010020 */
[----:B------:R-:W3:Y:S01]  /*6420*/  LDG.E.128 R32, [R122.64+0x2d000] ;  /* 0x02d000047a207981 */ /* 0x000ee2000c1e1d00 */
[----:B------:R-:W-:Y:S01]  /*6430*/  FFMA.FTZ R50, R100, R3, R50 ;  /* 0x0000000364327223 */ /* 0x000fe20000010032 */
[----:B------:R-:W-:Y:S02]  /*6440*/  PRMT R3, RZ, 0x7610, R20 ;  /* 0x00007610ff037816 */ /* 0x000fe40000000014 */
[----:B------:R-:W-:-:S03]  /*6450*/  PRMT R20, RZ, 0x5410, R68 ;  /* 0x00005410ff147816 */ /* 0x000fc60000000044 */
[----:B------:R-:W-:Y:S02]  /*6460*/  FFMA.FTZ R3, R94, R3, R113 ;  /* 0x000000035e037223 */ /* 0x000fe40000010071 */
[----:B------:R-:W-:Y:S01]  /*6470*/  FFMA.FTZ R76, R45, R20, R76 ;  /* 0x000000142d4c7223 */ /* 0x000fe2000001004c */
[----:B------:R-:W-:Y:S02]  /*6480*/  PRMT R20, RZ, 0x5410, R21 ;  /* 0x00005410ff147816 */ /* 0x000fe40000000015 */
[----:B------:R-:W-:-:S03]  /*6490*/  PRMT R43, RZ, 0x7610, R43 ;  /* 0x00007610ff2b7816 */ /* 0x000fc6000000002b */
[----:B------:R-:W-:Y:S01]  /*64a0*/  FFMA.FTZ R20, R93, R20, R3 ;  /* 0x000000145d147223 */ /* 0x000fe20000010003 */
[----:B------:R-:W-:Y:S02]  /*64b0*/  PRMT R3, RZ, 0x7610, R68 ;  /* 0x00007610ff037816 */ /* 0x000fe40000000044 */
[----:B------:R-:W-:Y:S01]  /*64c0*/  PRMT R68, RZ, 0x5410, R96 ;  /* 0x00005410ff447816 */ /* 0x000fe20000000060 */
        /* <DEDUP_REMOVED lines=10> */
[C---:B------:R-:W-:Y:S01]  /*6570*/  FFMA.FTZ R78, R45.reuse, R49, R78 ;  /* 0x000000312d4e7223 */ /* 0x040fe2000001004e */
        /* <DEDUP_REMOVED lines=16> */
[----:B------:R-:W-:Y:S02]  /*6680*/  PRMT R12, RZ, 0x7610, R5 ;  /* 0x00007610ff0c7816 */ /* 0x000fe40000000005 */
[----:B------:R-:W-:Y:S01]  /*6690*/  PRMT R5, RZ, 0x7610, R14 ;  /* 0x00007610ff057816 */ /* 0x000fe2000000000e */
[----:B------:R-:W-:Y:S02]  /*66a0*/  FFMA.FTZ R4, R47, R4, R49 ;  /* 0x000000042f047223 */ /* 0x000fe40000010031 */
[----:B------:R-:W-:-:S02]  /*66b0*/  FFMA.FTZ R13, R37, R12, R13 ;  /* 0x0000000c250d7223 */ /* 0x000fc4000001000d */
        /* <DEDUP_REMOVED lines=24> */
[C---:B------:R-:W-:Y:S02]  /*6840*/  FFMA.FTZ R7, R36.reuse, R7, R81 ;  /* 0x0000000724077223 */ /* 0x040fe40000010051 */
[----:B------:R-:W-:Y:S02]  /*6850*/  FFMA.FTZ R41, R39, R80, R101 ;  /* 0x0000005027297223 */ /* 0x000fe40000010065 */
[----:B------:R-:W-:Y:S01]  /*6860*/  FFMA.FTZ R7, R37, R6, R7 ;  /* 0x0000000625077223 */ /* 0x000fe20000010007 */
[--C-:B------:R-:W-:Y:S02]  /*6870*/  PRMT R6, RZ, 0x5410, R10.reuse ;  /* 0x00005410ff067816 */ /* 0x100fe4000000000a */
[--C-:B------:R-:W-:Y:S01]  /*6880*/  PRMT R9, RZ, 0x5410, R61.reuse ;  /* 0x00005410ff097816 */ /* 0x100fe2000000003d */
[----:B------:R-:W0:Y:S01]  /*6890*/  SHFL.BFLY PT, R80, R41, 0x10, 0x1f ;  /* 0x0e001f0029507f89 */ /* 0x000e2200000e0000 */
        /* <DEDUP_REMOVED lines=12> */
[----:B------:R-:W-:Y:S02]  /*6960*/  FFMA.FTZ R9, R38, R9, R8 ;  /* 0x0000000926097223 */ /* 0x000fe40000010008 */
[----:B------:R-:W-:Y:S01]  /*6970*/  FFMA.FTZ R8, R39, R6, R7 ;  /* 0x0000000627087223 */ /* 0x000fe20000010007 */
[--C-:B------:R-:W-:Y:S01]  /*6980*/  PRMT R7, RZ, 0x5410, R63.reuse ;  /* 0x00005410ff077816 */ /* 0x100fe2000000003f */
[----:B0-----:R-:W-:Y:S01]  /*6990*/  FADD.FTZ R41, R41, R80 ;  /* 0x0000005029297221 */ /* 0x001fe20000010000 */
[----:B------:R-:W-:Y:S02]  /*69a0*/  PRMT R6, RZ, 0x7610, R63 ;  /* 0x00007610ff067816 */ /* 0x000fe4000000003f */
        /* <DEDUP_REMOVED lines=8> */
[----:B------:R-:W-:Y:S01]  /*6a30*/  FFMA.FTZ R7, R100, R7, R20 ;  /* 0x0000000764077223 */ /* 0x000fe20000010014 */
[----:B------:R-:W1:Y:S01]  /*6a40*/  SHFL.BFLY PT, R13, R8, 0x10, 0x1f ;  /* 0x0e001f00080d7f89 */ /* 0x000e6200000e0000 */
[----:B------:R-:W-:Y:S01]  /*6a50*/  FFMA.FTZ R76, R46, R3, R76 ;  /* 0x000000032e4c7223 */ /* 0x000fe2000001004c */
[----:B------:R-:W-:Y:S01]  /*6a60*/  PRMT R3, RZ, 0x5410, R69 ;  /* 0x00005410ff037816 */ /* 0x000fe20000000045 */
[C---:B------:R-:W-:Y:S01]  /*6a70*/  FFMA.FTZ R22, R115.reuse, R22, R7 ;  /* 0x0000001673167223 */ /* 0x040fe20000010007 */
[----:B------:R-:W1:Y:S01]  /*6a80*/  SHFL.BFLY PT, R62, R9, 0x10, 0x1f ;  /* 0x0e001f00093e7f89 */ /* 0x000e6200000e0000 */
[----:B------:R-:W-:Y:S01]  /*6a90*/  PRMT R7, RZ, 0x5410, R87 ;  /* 0x00005410ff077816 */ /* 0x000fe20000000057 */
[----:B------:R-:W-:Y:S01]  /*6aa0*/  FFMA.FTZ R50, R115, R86, R50 ;  /* 0x0000005673327223 */ /* 0x000fe20000010032 */
[----:B------:R-:W-:Y:S01]  /*6ab0*/  PRMT R68, RZ, 0x7610, R69 ;  /* 0x00007610ff447816 */ /* 0x000fe20000000045 */
[----:B------:R-:W-:-:S02]  /*6ac0*/  FFMA.FTZ R3, R36, R3, R76 ;  /* 0x0000000324037223 */ /* 0x000fc4000001004c */
[C---:B------:R-:W-:Y:S01]  /*6ad0*/  FFMA.FTZ R6, R114.reuse, R7, R50 ;  /* 0x0000000772067223 */ /* 0x040fe20000010032 */
[----:B------:R-:W-:Y:S01]  /*6ae0*/  PRMT R7, RZ, 0x5410, R23 ;  /* 0x00005410ff077816 */ /* 0x000fe20000000017 */
[----:B------:R-:W-:Y:S01]  /*6af0*/  FFMA.FTZ R48, R115, R104, R90 ;  /* 0x0000006873307223 */ /* 0x000fe2000001005a */
[----:B------:R-:W-:Y:S01]  /*6b00*/  PRMT R87, RZ, 0x7610, R87 ;  /* 0x00007610ff577816 */ /* 0x000fe20000000057 */
[----:B------:R-:W-:Y:S01]  /*6b10*/  FFMA.FTZ R3, R37, R68, R3 ;  /* 0x0000004425037223 */ /* 0x000fe20000010003 */
[----:B------:R-:W-:Y:S01]  /*6b20*/  PRMT R68, RZ, 0x5410, R70 ;  /* 0x00005410ff447816 */ /* 0x000fe20000000046 */
[C---:B------:R-:W-:Y:S01]  /*6b30*/  FFMA.FTZ R48, R114.reuse, R103, R48 ;  /* 0x0000006772307223 */ /* 0x040fe20000010030 */
[----:B------:R-:W-:Y:S01]  /*6b40*/  PRMT R23, RZ, 0x7610, R23 ;  /* 0x00007610ff177816 */ /* 0x000fe20000000017 */
[----:B------:R-:W-:Y:S02]  /*6b50*/  FFMA.FTZ R7, R114, R7, R22 ;  /* 0x0000000772077223 */ /* 0x000fe40000010016 */
[----:B0-----:R-:W-:Y:S01]  /*6b60*/  FADD.FTZ R41, R41, R10 ;  /* 0x0000000a29297221 */ /* 0x001fe20000010000 */
[----:B------:R-:W-:Y:S01]  /*6b70*/  PRMT R10, RZ, 0x5410, R64 ;  /* 0x00005410ff0a7816 */ /* 0x000fe20000000040 */
[----:B------:R-:W-:-:S02]  /*6b80*/  FFMA.FTZ R48, R116, R91, R48 ;  /* 0x0000005b74307223 */ /* 0x000fc40000010030 */
[----:B------:R-:W-:Y:S01]  /*6b90*/  FFMA.FTZ R68, R47, R68, R3 ;  /* 0x000000442f447223 */ /* 0x000fe20000010003 */
[----:B------:R-:W-:Y:S01]  /*6ba0*/  PRMT R3, RZ, 0x7610, R70 ;  /* 0x00007610ff037816 */ /* 0x000fe20000000046 */
[C---:B------:R-:W-:Y:S02]  /*6bb0*/  FFMA.FTZ R6, R116.reuse, R87, R6 ;  /* 0x0000005774067223 */ /* 0x040fe40000010006 */
[----:B------:R-:W-:Y:S01]  /*6bc0*/  FFMA.FTZ R116, R116, R23, R7 ;  /* 0x0000001774747223 */ /* 0x000fe20000010007 */
[----:B------:R-:W-:Y:S01]  /*6bd0*/  PRMT R7, RZ, 0x7610, R64 ;  /* 0x00007610ff077816 */ /* 0x000fe20000000040 */
[----:B------:R-:W-:Y:S01]  /*6be0*/  FFMA.FTZ R10, R45, R10, R83 ;  /* 0x0000000a2d0a7223 */ /* 0x000fe20000010053 */
[----:B------:R-:W0:Y:S01]  /*6bf0*/  SHFL.BFLY PT, R11, R4, 0x10, 0x1f ;  /* 0x0e001f00040b7f89 */ /* 0x000e2200000e0000 */
[----:B------:R-:W-:Y:S01]  /*6c00*/  FFMA.FTZ R68, R38, R3, R68 ;  /* 0x0000000326447223 */ /* 0x000fe20000010044 */
[----:B------:R-:W-:Y:S01]  /*6c10*/  PRMT R3, RZ, 0x5410, R71 ;  /* 0x00005410ff037816 */ /* 0x000fe20000000047 */
[----:B------:R-:W-:-:S02]  /*6c20*/  FFMA.FTZ R10, R46, R7, R10 ;  /* 0x000000072e0a7223 */ /* 0x000fc4000001000a */
[----:B-1----:R-:W-:Y:S02]  /*6c30*/  FADD.FTZ R7, R8, R13 ;  /* 0x0000000d08077221 */ /* 0x002fe40000010000 */
[----:B------:R-:W-:Y:S01]  /*6c40*/  FADD.FTZ R8, R9, R62 ;  /* 0x0000003e09087221 */ /* 0x000fe20000010000 */
        /* <DEDUP_REMOVED lines=8> */
[----:B------:R-:W1:Y:S04]  /*6cd0*/  SHFL.BFLY PT, R12, R3, 0x10, 0x1f ;  /* 0x0e001f00030c7f89 */ /* 0x000e6800000e0000 */
[----:B------:R-:W-:Y:S01]  /*6ce0*/  FFMA.FTZ R9, R37, R10, R9 ;  /* 0x0000000a25097223 */ /* 0x000fe20000010009 */
[----:B------:R-:W-:Y:S01]  /*6cf0*/  PRMT R10, RZ, 0x5410, R66 ;  /* 0x00005410ff0a7816 */ /* 0x000fe20000000042 */
[----:B0-----:R-:W-:Y:S01]  /*6d00*/  FADD.FTZ R4, R4, R11 ;  /* 0x0000000b04047221 */ /* 0x001fe20000010000 */
[----:B------:R-:W-:-:S03]  /*6d10*/  PRMT R11, RZ, 0x7610, R72 ;  /* 0x00007610ff0b7816 */ /* 0x000fc60000000048 */
[----:B------:R-:W-:Y:S01]  /*6d20*/  FFMA.FTZ R10, R47, R10, R9 ;  /* 0x0000000a2f0a7223 */ /* 0x000fe20000010009 */
[----:B------:R-:W-:Y:S01]  /*6d30*/  PRMT R9, RZ, 0x5410, R73 ;  /* 0x00005410ff097816 */ /* 0x000fe20000000049 */
[----:B------:R-:W-:-:S04]  /*6d40*/  FFMA.FTZ R11, R46, R11, R88 ;  /* 0x0000000b2e0b7223 */ /* 0x000fc80000010058 */
[----:B------:R-:W-:Y:S01]  /*6d50*/  FFMA.FTZ R11, R36, R9, R11 ;  /* 0x00000009240b7223 */ /* 0x000fe2000001000b */
[----:B------:R-:W-:-:S05]  /*6d60*/  PRMT R9, RZ, 0x7610, R66 ;  /* 0x00007610ff097816 */ /* 0x000fca0000000042 */
[----:B------:R-:W-:Y:S01]  /*6d70*/  FFMA.FTZ R10, R38, R9, R10 ;  /* 0x00000009260a7223 */ /* 0x000fe2000001000a */
[----:B------:R-:W-:Y:S01]  /*6d80*/  PRMT R9, RZ, 0x5410, R67 ;  /* 0x00005410ff097816 */ /* 0x000fe20000000043 */
[----:B-1----:R-:W-:Y:S01]  /*6d90*/  FADD.FTZ R3, R3, R12 ;  /* 0x0000000c03037221 */ /* 0x002fe20000010000 */
        /* <DEDUP_REMOVED lines=11> */
[----:B--2---:R-:W-:Y:S01]  /*6e50*/  PRMT R10, RZ, 0x5410, R16 ;  /* 0x00005410ff0a7816 */ /* 0x004fe20000000010 */
        /* <DEDUP_REMOVED lines=16> */
[----:B------:R-:W-:-:S02]  /*6f60*/  FFMA.FTZ R43, R39, R68, R43 ;  /* 0x00000044272b7223 */ /* 0x000fc4000001002b */
[----:B------:R-:W-:Y:S01]  /*6f70*/  FFMA.FTZ R44, R45, R12, R44 ;  /* 0x0000000c2d2c7223 */ /* 0x000fe2000001002c */
[----:B------:R-:W-:Y:S01]  /*6f80*/  PRMT R12, RZ, 0x7610, R17 ;  /* 0x00007610ff0c7816 */ /* 0x000fe20000000011 */
[----:B------:R-:W-:Y:S01]  /*6f90*/  FFMA.FTZ R11, R36, R11, R13 ;  /* 0x0000000b240b7223 */ /* 0x000fe2000001000d */
[----:B------:R-:W0:Y:S03]  /*6fa0*/  SHFL.BFLY PT, R14, R43, 0x10, 0x1f ;  /* 0x0e001f002b0e7f89 */ /* 0x000e2600000e0000 */
        /* <DEDUP_REMOVED lines=23> */
[----:B------:R-:W-:-:S04]  /*7120*/  FFMA.FTZ R12, R45, R12, R48 ;  /* 0x0000000c2d0c7223 */ /* 0x000fc80000010030 */
[----:B------:R-:W-:Y:S01]  /*7130*/  FFMA.FTZ R15, R46, R15, R12 ;  /* 0x0000000f2e0f7223 */ /* 0x000fe2000001000c */
[----:B------:R-:W-:Y:S01]  /*7140*/  PRMT R12, RZ, 0x7610, R27 ;  /* 0x00007610ff0c7816 */ /* 0x000fe2000000001b */
[----:B------:R-:W-:Y:S01]  /*7150*/  FFMA.FTZ R13, R40, R13, R14 ;  /* 0x0000000d280d7223 */ /* 0x000fe2000001000e */
[----:B---3--:R-:W-:-:S03]  /*7160*/  PRMT R14, RZ, 0x5410, R32 ;  /* 0x00005410ff0e7816 */ /* 0x008fc60000000020 */
        /* <DEDUP_REMOVED lines=23> */
[----:B----4-:R-:W-:Y:S01]  /*72e0*/  PRMT R14, RZ, 0x5410, R52 ;  /* 0x00005410ff0e7816 */ /* 0x010fe20000000034 */
[----:B------:R-:W-:Y:S01]  /*72f0*/  FFMA.FTZ R16, R38, R15, R16 ;  /* 0x0000000f26107223 */ /* 0x000fe20000010010 */
[----:B------:R-:W-:Y:S02]  /*7300*/  PRMT R17, RZ, 0x7610, R52 ;  /* 0x00007610ff117816 */ /* 0x000fe40000000034 */
[----:B------:R-:W-:Y:S01]  /*7310*/  PRMT R15, RZ, 0x5410, R35 ;  /* 0x00005410ff0f7816 */ /* 0x000fe20000000023 */
[----:B------:R-:W-:-:S04]  /*7320*/  FFMA.FTZ R6, R45, R14, R6 ;  /* 0x0000000e2d067223 */ /* 0x000fc80000010006 */
[----:B------:R-:W-:Y:S01]  /*7330*/  FFMA.FTZ R17, R46, R17, R6 ;  /* 0x000000112e117223 */ /* 0x000fe20000010006 */
[----:B------:R-:W-:Y:S01]  /*7340*/  PRMT R6, RZ, 0x7610, R35 ;  /* 0x00007610ff067816 */ /* 0x000fe20000000023 */
[----:B------:R-:W-:Y:S01]  /*7350*/  FFMA.FTZ R15, R40, R15, R16 ;  /* 0x0000000f280f7223 */ /* 0x000fe20000010010 */
[----:B-----5:R-:W-:-:S03]  /*7360*/  PRMT R14, RZ, 0x5410, R28 ;  /* 0x00005410ff0e7816 */ /* 0x020fc6000000001c */
        /* <DEDUP_REMOVED lines=22> */
[----:B------:R-:W-:-:S05]  /*74d0*/  PRMT R14, RZ, 0x7610, R55 ;  /* 0x00007610ff0e7816 */ /* 0x000fca0000000037 */
[----:B------:R-:W-:Y:S01]  /*74e0*/  FFMA.FTZ R14, R39, R14, R15 ;  /* 0x0000000e270e7223 */ /* 0x000fe2000001000f */
[--C-:B------:R-:W-:Y:S02]  /*74f0*/  PRMT R15, RZ, 0x5410, R31.reuse ;  /* 0x00005410ff0f7816 */ /* 0x100fe4000000001f */
[----:B------:R-:W-:-:S03]  /*7500*/  PRMT R16, RZ, 0x7610, R31 ;  /* 0x00007610ff107816 */ /* 0x000fc6000000001f */
[----:B------:R-:W-:-:S04]  /*7510*/  FFMA.FTZ R15, R40, R15, R17 ;  /* 0x0000000f280f7223 */ /* 0x000fc80000010011 */
[----:B------:R-:W-:Y:S01]  /*7520*/  FFMA.FTZ R15, R39, R16, R15 ;  /* 0x00000010270f7223 */ /* 0x000fe2000001000f */
[----:B------:R-:W0:Y:S04]  /*7530*/  SHFL.BFLY PT, R60, R5, 0x10, 0x1f ;  /* 0x0e001f00053c7f89 */ /* 0x000e2800000e0000 */
[----:B------:R-:W1:Y:S04]  /*7540*/  SHFL.BFLY PT, R24, R9, 0x10, 0x1f ;  /* 0x0e001f0009187f89 */ /* 0x000e6800000e0000 */
[----:B------:R-:W2:Y:S04]  /*7550*/  SHFL.BFLY PT, R21, R10, 0x10, 0x1f ;  /* 0x0e001f000a157f89 */ /* 0x000ea800000e0000 */
[----:B------:R-:W3:Y:S04]  /*7560*/  SHFL.BFLY PT, R28, R11, 0x10, 0x1f ;  /* 0x0e001f000b1c7f89 */ /* 0x000ee800000e0000 */
        /* <DEDUP_REMOVED lines=87> */
[----:B0-----:R-:W-:Y:S01]  /*7ae0*/  FADD.FTZ R18, R18, R3 ;  /* 0x0000000312127221 */ /* 0x001fe20000010000 */
[----:B------:R-:W-:Y:S01]  /*7af0*/  SHF.R.S32.HI R3, RZ, 0x1f, R2 ;  /* 0x0000001fff037819 */ /* 0x000fe20000011402 */
[----:B-1----:R-:W-:-:S02]  /*7b00*/  FADD.FTZ R7, R20, R7 ;  /* 0x0000000714077221 */ /* 0x002fc40000010000 */
[----:B--2---:R-:W-:Y:S02]  /*7b10*/  FADD.FTZ R9, R22, R9 ;  /* 0x0000000916097221 */ /* 0x004fe40000010000 */
[----:B---3--:R-:W-:Y:S02]  /*7b20*/  FADD.FTZ R11, R4, R11 ;  /* 0x0000000b040b7221 */ /* 0x008fe40000010000 */
[----:B----4-:R-:W-:Y:S02]  /*7b30*/  FADD.FTZ R13, R16, R13 ;  /* 0x0000000d100d7221 */ /* 0x010fe40000010000 */
[----:B-----5:R-:W-:Y:S02]  /*7b40*/  FADD.FTZ R15, R24, R15 ;  /* 0x0000000f180f7221 */ /* 0x020fe40000010000 */
        /* <DEDUP_REMOVED lines=9> */
[C---:B------:R-:W-:Y:S01]  /*7be0*/  LOP3.LUT P0, RZ, R2.reuse, 0x1f, RZ, 0xc0, !PT ;  /* 0x0000001f02ff7812 */ /* 0x040fe2000780c0ff */
[----:B------:R-:W0:Y:S01]  /*7bf0*/  SHFL.BFLY PT, R5, R18, 0x1, 0x1f ;  /* 0x0c201f0012057f89 */ /* 0x000e2200000e0000 */
[----:B------:R-:W-:Y:S02]  /*7c00*/  ISETP.NE.AND P1, PT, R2, RZ, PT ;  /* 0x000000ff0200720c */ /* 0x000fe40003f25270 */
[----:B------:R-:W-:Y:S01]  /*7c10*/  LEA.HI R3, R3, R2, RZ, 0x5 ;  /* 0x0000000203037211 */ /* 0x000fe200078f28ff */
[----:B------:R-:W-:Y:S04]  /*7c20*/  SHFL.BFLY PT, R4, R9, 0x1, 0x1f ;  /* 0x0c201f0009047f89 */ /* 0x000fe800000e0000 */
        /* <DEDUP_REMOVED lines=8> */
[----:B------:R-:W3:Y:S04]  /*7cb0*/  SHFL.BFLY PT, R22, R25, 0x1, 0x1f ;  /* 0x0c201f0019167f89 */ /* 0x000ee800000e0000 */
[----:B------:R-:W5:Y:S04]  /*7cc0*/  SHFL.BFLY PT, R24, R27, 0x1, 0x1f ;  /* 0x0c201f001b187f89 */ /* 0x000f6800000e0000 */
[----:B------:R-:W5:Y:S04]  /*7cd0*/  SHFL.BFLY PT, R26, R29, 0x1, 0x1f ;  /* 0x0c201f001d1a7f89 */ /* 0x000f6800000e0000 */
[----:B------:R-:W5:Y:S04]  /*7ce0*/  SHFL.BFLY PT, R28, R31, 0x1, 0x1f ;  /* 0x0c201f001f1c7f89 */ /* 0x000f6800000e0000 */
[----:B------:R-:W5:Y:S01]  /*7cf0*/  SHFL.BFLY PT, R30, R33, 0x1, 0x1f ;  /* 0x0c201f00211e7f89 */ /* 0x000f6200000e0000 */
[----:B0-----:R-:W-:Y:S01]  /*7d00*/  @!P0 FADD.FTZ R18, R18, R5 ;  /* 0x0000000512128221 */ /* 0x001fe20000010000 */
[----:B------:R-:W-:Y:S01]  /*7d10*/  SHF.R.S32.HI R3, RZ, 0x5, R3 ;  /* 0x00000005ff037819 */ /* 0x000fe20000011403 */
[----:B-1----:R-:W-:-:S02]  /*7d20*/  FADD.FTZ R2, R7, R2 ;  /* 0x0000000207027221 */ /* 0x002fc40000010000 */
[----:B------:R-:W-:Y:S02]  /*7d30*/  FADD.FTZ R4, R9, R4 ;  /* 0x0000000409047221 */ /* 0x000fe40000010000 */
        /* <DEDUP_REMOVED lines=12> */
[----:B------:R0:W-:Y:S04]  /*7e00*/  @!P0 STS [R3.X4], R18 ;  /* 0x0000001203008388 */ /* 0x0001e80000004800 */
        /* <DEDUP_REMOVED lines=24> */
[----:B------:R-:W5:Y:S04]  /*7f90*/  LDS.128 R12, [0x60] ;  /* 0x00006000ff0c7984 */ /* 0x000f680000000c00 */
[----:B------:R-:W5:Y:S04]  /*7fa0*/  LDS.128 R28, [0x70] ;  /* 0x00007000ff1c7984 */ /* 0x000f680000000c00 */
[----:B------:R-:W5:Y:S04]  /*7fb0*/  LDS.128 R24, [0x80] ;  /* 0x00008000ff187984 */ /* 0x000f680000000c00 */
[----:B------:R-:W5:Y:S01]  /*7fc0*/  LDS.128 R32, [0x90] ;  /* 0x00009000ff207984 */ /* 0x000f620000000c00 */
[----:B0-----:R-:W-:-:S03]  /*7fd0*/  FADD.FTZ R36, RZ, R36 ;  /* 0x00000024ff247221 */ /* 0x001fc60000010000 */
[----:B------:R-:W0:Y:S01]  /*7fe0*/  LDS.128 R52, [0xc0] ;  /* 0x0000c000ff347984 */ /* 0x000e220000000c00 */
[----:B------:R-:W-:-:S03]  /*7ff0*/  FADD.FTZ R37, R36, R37 ;  /* 0x0000002524257221 */ /* 0x000fc60000010000 */
[----:B------:R-:W0:Y:S01]  /*8000*/  LDS.128 R48, [0xd0] ;  /* 0x0000d000ff307984 */ /* 0x000e220000000c00 */
[----:B-1----:R-:W-:Y:S02]  /*8010*/  FADD.FTZ R40, RZ, R40 ;  /* 0x00000028ff287221 */ /* 0x002fe40000010000 */
[----:B------:R-:W-:Y:S02]  /*8020*/  FADD.FTZ R38, R37, R38 ;  /* 0x0000002625267221 */ /* 0x000fe40000010000 */
[----:B------:R-:W-:Y:S02]  /*8030*/  FADD.FTZ R41, R40, R41 ;  /* 0x0000002928297221 */ /* 0x000fe40000010000 */
[----:B------:R-:W-:Y:S02]  /*8040*/  FADD.FTZ R45, R38, R39 ;  /* 0x00000027262d7221 */ /* 0x000fe40000010000 */
[----:B------:R-:W-:Y:S01]  /*8050*/  FADD.FTZ R42, R41, R42 ;  /* 0x0000002a292a7221 */ /* 0x000fe20000010000 */
[----:B------:R-:W1:Y:S01]  /*8060*/  LDS.128 R36, [0xa0] ;  /* 0x0000a000ff247984 */ /* 0x000e620000000c00 */
[----:B--2---:R-:W-:-:S02]  /*8070*/  FADD.FTZ R20, RZ, R20 ;  /* 0x00000014ff147221 */ /* 0x004fc40000010000 */
[----:B------:R-:W-:Y:S01]  /*8080*/  FADD.FTZ R57, R42, R43 ;  /* 0x0000002b2a397221 */ /* 0x000fe20000010000 */
[----:B------:R-:W-:Y:S01]  /*8090*/  STG.E [R2.64], R45 ;  /* 0x0000002d02007986 */ /* 0x000fe2000c101904 */
[----:B---3--:R-:W-:Y:S02]  /*80a0*/  FADD.FTZ R8, RZ, R8 ;  /* 0x00000008ff087221 */ /* 0x008fe40000010000 */
[----:B----4-:R-:W-:Y:S01]  /*80b0*/  FADD.FTZ R16, RZ, R16 ;  /* 0x00000010ff107221 */ /* 0x010fe20000010000 */
[----:B------:R-:W2:Y:S01]  /*80c0*/  LDS.128 R40, [0xb0] ;  /* 0x0000b000ff287984 */ /* 0x000ea20000000c00 */
[----:B-----5:R-:W-:Y:S02]  /*80d0*/  FADD.FTZ R4, RZ, R4 ;  /* 0x00000004ff047221 */ /* 0x020fe40000010000 */
[----:B------:R-:W-:Y:S01]  /*80e0*/  FADD.FTZ R12, RZ, R12 ;  /* 0x0000000cff0c7221 */ /* 0x000fe20000010000 */
[----:B------:R-:W3:Y:S01]  /*80f0*/  LDS.128 R44, [0xe0] ;  /* 0x0000e000ff2c7984 */ /* 0x000ee20000000c00 */
[----:B------:R-:W-:-:S02]  /*8100*/  FADD.FTZ R28, RZ, R28 ;  /* 0x0000001cff1c7221 */ /* 0x000fc40000010000 */
[----:B------:R-:W-:Y:S01]  /*8110*/  FADD.FTZ R21, R20, R21 ;  /* 0x0000001514157221 */ /* 0x000fe20000010000 */
[----:B------:R-:W-:Y:S01]  /*8120*/  STG.E [R2.64+0x600], R57 ;  /* 0x0006003902007986 */ /* 0x000fe2000c101904 */
[----:B------:R-:W-:Y:S02]  /*8130*/  FADD.FTZ R24, RZ, R24 ;  /* 0x00000018ff187221 */ /* 0x000fe40000010000 */
[----:B------:R-:W-:Y:S02]  /*8140*/  FADD.FTZ R9, R8, R9 ;  /* 0x0000000908097221 */ /* 0x000fe40000010000 */
[----:B------:R-:W-:Y:S02]  /*8150*/  FADD.FTZ R32, RZ, R32 ;  /* 0x00000020ff207221 */ /* 0x000fe40000010000 */
[----:B------:R-:W-:Y:S02]  /*8160*/  FADD.FTZ R17, R16, R17 ;  /* 0x0000001110117221 */ /* 0x000fe40000010000 */
[----:B------:R-:W-:-:S02]  /*8170*/  FADD.FTZ R5, R4, R5 ;  /* 0x0000000504057221 */ /* 0x000fc40000010000 */
[----:B0-----:R-:W-:Y:S02]  /*8180*/  FADD.FTZ R52, RZ, R52 ;  /* 0x00000034ff347221 */ /* 0x001fe40000010000 */
[----:B------:R-:W-:Y:S02]  /*8190*/  FADD.FTZ R13, R12, R13 ;  /* 0x0000000d0c0d7221 */ /* 0x000fe40000010000 */
[----:B------:R-:W-:Y:S02]  /*81a0*/  FADD.FTZ R48, RZ, R48 ;  /* 0x00000030ff307221 */ /* 0x000fe40000010000 */
[----:B------:R-:W-:Y:S02]  /*81b0*/  FADD.FTZ R29, R28, R29 ;  /* 0x0000001d1c1d7221 */ /* 0x000fe40000010000 */
[----:B------:R-:W-:Y:S02]  /*81c0*/  FADD.FTZ R25, R24, R25 ;  /* 0x0000001918197221 */ /* 0x000fe40000010000 */
[----:B------:R-:W-:-:S02]  /*81d0*/  FADD.FTZ R33, R32, R33 ;  /* 0x0000002120217221 */ /* 0x000fc40000010000 */
[----:B------:R-:W-:Y:S02]  /*81e0*/  FADD.FTZ R53, R52, R53 ;  /* 0x0000003534357221 */ /* 0x000fe40000010000 */
[----:B-1----:R-:W-:Y:S02]  /*81f0*/  FADD.FTZ R36, RZ, R36 ;  /* 0x00000024ff247221 */ /* 0x002fe40000010000 */
[----:B------:R-:W-:Y:S02]  /*8200*/  FADD.FTZ R49, R48, R49 ;  /* 0x0000003130317221 */ /* 0x000fe40000010000 */
[----:B------:R-:W-:Y:S02]  /*8210*/  FADD.FTZ R37, R36, R37 ;  /* 0x0000002524257221 */ /* 0x000fe40000010000 */
[----:B------:R-:W-:Y:S02]  /*8220*/  FADD.FTZ R22, R21, R22 ;  /* 0x0000001615167221 */ /* 0x000fe40000010000 */
[----:B--2---:R-:W-:-:S02]  /*8230*/  FADD.FTZ R40, RZ, R40 ;  /* 0x00000028ff287221 */ /* 0x004fc40000010000 */
[----:B------:R-:W-:Y:S02]  /*8240*/  FADD.FTZ R10, R9, R10 ;  /* 0x0000000a090a7221 */ /* 0x000fe40000010000 */
[----:B---3--:R-:W-:Y:S02]  /*8250*/  FADD.FTZ R44, RZ, R44 ;  /* 0x0000002cff2c7221 */ /* 0x008fe40000010000 */
        /* <DEDUP_REMOVED lines=40> */
.L_x_1:
        /* <DEDUP_REMOVED lines=10> */
.L_x_33:


//--------------------- .text._Z31router_gemm_kernel_float_outputI13__nv_bfloat16Li128ELi8ELi14ELi384ELi7168EEvPfPKT_S4_ --------------------------
	.section	.text._Z31router_gemm_kernel_float_outputI13__nv_bfloat16Li128ELi8ELi14ELi384ELi7168EEvPfPKT_S4_,"ax",@progbits
	.sectioninfo	@"SHI_REGISTERS=128"
	.align	128
        .global         _Z31router_gemm_kernel_float_outputI13__nv_bfloat16Li128ELi8ELi14ELi384ELi7168EEvPfPKT_S4_
        .type           _Z31router_gemm_kernel_float_outputI13__nv_bfloat16Li128ELi8ELi14ELi384ELi7168EEvPfPKT_S4_,@function
        .size           _Z31router_gemm_kernel_float_outputI13__nv_bfloat16Li128ELi8ELi14ELi384ELi7168EEvPfPKT_S4_,(.L_x_34 - _Z31router_gemm_kernel_float_outputI13__nv_bfloat16Li128ELi8ELi14ELi384ELi7168EEvPfPKT_S4_)
        .other          _Z31router_gemm_kernel_float_outputI13__nv_bfloat16Li128ELi8ELi14ELi384ELi7168EEvPfPKT_S4_,@"STO_CUDA_ENTRY STV_DEFAULT"
_Z31router_gemm_kernel_float_outputI13__nv_bfloat16Li128ELi8ELi14ELi384ELi7168EEvPfPKT_S4_:
.text._Z31router_gemm_kernel_float_outputI13__nv_bfloat16Li128ELi8ELi14ELi384ELi7168EEvPfPKT_S4_:
        /* <DEDUP_REMOVED lines=8> */
[----:B------:R-:W-:-:S04]  /*0080*/  IADD3 R5, P0, R120, R3, RZ ;  /* 0x0000000378057210 */ /* 0x000fc80007f1e0ff */
[----:B------:R-:W-:Y:S02]  /*0090*/  LEA.HI.X.SX32 R4, R3, R4, 0x1, P0 ;  /* 0x0000000403047211 */ /* 0x000fe400000f0eff */
[----:B------:R-:W-:Y:S01]  /*00a0*/  LEA R122, P0, R5, c[0x0][0x170], 0x1 ;  /* 0x00005c00057a7a11 */ /* 0x000fe200078008ff */
[----:B------:R-:W-:-:S03]  /*00b0*/  IMAD.WIDE R120, R120, R121, c[0x0][0x168] ;  /* 0x00005a0078787625 */ /* 0x000fc600078e0279 */
[----:B------:R-:W-:Y:S02]  /*00c0*/  LEA.HI.X R123, R5, c[0x0][0x174], R4, 0x1, P0 ;  /* 0x00005d00057b7a11 */ /* 0x000fe400000f0c04 */
[----:B------:R-:W2:Y:S04]  /*00d0*/  LDG.E.128 R68, [R120.64] ;  /* 0x0000000478447981 */ /* 0x000ea8000c1e1d00 */
[----:B------:R-:W3:Y:S04]  /*00e0*/  LDG.E.128 R48, [R122.64] ;  /* 0x000000047a307981 */ /* 0x000ee8000c1e1d00 */
[----:B------:R-:W4:Y:S04]  /*00f0*/  LDG.E.128 R60, [R120.64+0x3800] ;  /* 0x00380004783c7981 */ /* 0x000f28000c1e1d00 */
        /* <DEDUP_REMOVED lines=19> */
[----:B--2---:R-:W-:-:S02]  /*0230*/  PRMT R3, RZ, 0x5410, R68 ;  /* 0x00005410ff037816 */ /* 0x004fc40000000044 */
[--C-:B---3--:R-:W-:Y:S02]  /*0240*/  PRMT R96, RZ, 0x5410, R48.reuse ;  /* 0x00005410ff607816 */ /* 0x108fe40000000030 */
[----:B------:R-:W-:-:S03]  /*0250*/  PRMT R90, RZ, 0x7610, R48 ;  /* 0x00007610ff5a7816 */ /* 0x000fc60000000030 */
[C---:B------:R-:W-:Y:S01]  /*0260*/  FFMA.FTZ R48, R96.reuse, R3, RZ ;  /* 0x0000000360307223 */ /* 0x040fe200000100ff */
[----:B----4-:R-:W-:Y:S02]  /*0270*/  PRMT R3, RZ, 0x5410, R60 ;  /* 0x00005410ff037816 */ /* 0x010fe4000000003c */
[--C-:B------:R-:W-:Y:S02]  /*0280*/  PRMT R88, RZ, 0x5410, R49.reuse ;  /* 0x00005410ff587816 */ /* 0x100fe40000000031 */
[----:B------:R-:W-:Y:S01]  /*0290*/  PRMT R98, RZ, 0x7610, R49 ;  /* 0x00007610ff627816 */ /* 0x000fe20000000031 */
[----:B------:R-:W-:Y:S01]  /*02a0*/  FFMA.FTZ R49, R96, R3, RZ ;  /* 0x0000000360317223 */ /* 0x000fe200000100ff */
[----:B------:R-:W-:-:S05]  /*02b0*/  PRMT R3, RZ, 0x7610, R68 ;  /* 0x00007610ff037816 */ /* 0x000fca0000000044 */
[C---:B------:R-:W-:Y:S01]  /*02c0*/  FFMA.FTZ R48, R90.reuse, R3, R48 ;  /* 0x000000035a307223 */ /* 0x040fe20000010030 */
[----:B------:R-:W-:Y:S02]  /*02d0*/  PRMT R3, RZ, 0x7610, R60 ;  /* 0x00007610ff037816 */ /* 0x000fe4000000003c */
[--C-:B------:R-:W-:Y:S02]  /*02e0*/  PRMT R87, RZ, 0x5410, R50.reuse ;  /* 0x00005410ff577816 */ /* 0x100fe40000000032 */
[----:B------:R-:W-:Y:S01]  /*02f0*/  PRMT R86, RZ, 0x7610, R50 ;  /* 0x00007610ff567816 */ /* 0x000fe20000000032 */
[----:B------:R-:W-:Y:S01]  /*0300*/  FFMA.FTZ R50, R90, R3, R49 ;  /* 0x000000035a327223 */ /* 0x000fe20000010031 */
[--C-:B------:R-:W-:Y:S02]  /*0310*/  PRMT R3, RZ, 0x5410, R69.reuse ;  /* 0x00005410ff037816 */ /* 0x100fe40000000045 */
        /* <DEDUP_REMOVED lines=16> */
[----:B------:R-:W-:Y:S02]  /*0420*/  PRMT R3, RZ, 0x5410, R71 ;  /* 0x00005410ff037816 */ /* 0x000fe40000000047 */
[----:B------:R-:W-:Y:S02]  /*0430*/  PRMT R85, RZ, 0x7610, R51 ;  /* 0x00007610ff557816 */ /* 0x000fe40000000033 */
[----:B------:R-:W-:Y:S01]  /*0440*/  PRMT R61, RZ, 0x5410, R63 ;  /* 0x00005410ff3d7816 */ /* 0x000fe2000000003f */
[C---:B------:R-:W-:Y:S01]  /*0450*/  FFMA.FTZ R3, R84.reuse, R3, R60 ;  /* 0x0000000354037223 */ /* 0x040fe2000001003c */
[----:B------:R-:W-:Y:S01]  /*0460*/  PRMT R60, RZ, 0x7610, R71 ;  /* 0x00007610ff3c7816 */ /* 0x000fe20000000047 */
[----:B------:R-:W2:Y:S02]  /*0470*/  LDG.E.128 R48, [R120.64+0x12000] ;  /* 0x0120000478307981 */ /* 0x000ea4000c1e1d00 */
[----:B------:R-:W-:-:S02]  /*0480*/  FFMA.FTZ R61, R84, R61, R62 ;  /* 0x0000003d543d7223 */ /* 0x000fc4000001003e */
[----:B------:R-:W-:Y:S01]  /*0490*/  FFMA.FTZ R97, R85, R60, R3 ;  /* 0x0000003c55617223 */ /* 0x000fe20000010003 */
[----:B------:R-:W-:Y:S01]  /*04a0*/  PRMT R60, RZ, 0x7610, R63 ;  /* 0x00007610ff3c7816 */ /* 0x000fe2000000003f */
[----:B------:R-:W3:Y:S01]  /*04b0*/  LDG.E.128 R68, [R120.64+0x15800] ;  /* 0x0158000478447981 */ /* 0x000ee2000c1e1d00 */
[----:B-----5:R-:W-:-:S03]  /*04c0*/  PRMT R3, RZ, 0x5410, R72 ;  /* 0x00005410ff037816 */ /* 0x020fc60000000048 */
[----:B------:R-:W-:Y:S02]  /*04d0*/  FFMA.FTZ R119, R85, R60, R61 ;  /* 0x0000003c55777223 */ /* 0x000fe4000001003d */
[----:B------:R-:W-:Y:S01]  /*04e0*/  FFMA.FTZ R60, R96, R3, RZ ;  /* 0x00000003603c7223 */ /* 0x000fe200000100ff */
[----:B------:R-:W-:-:S05]  /*04f0*/  PRMT R3, RZ, 0x5410, R64 ;  /* 0x00005410ff037816 */ /* 0x000fca0000000040 */
[----:B------:R-:W-:Y:S01]  /*0500*/  FFMA.FTZ R61, R96, R3, RZ ;  /* 0x00000003603d7223 */ /* 0x000fe200000100ff */
[----:B------:R-:W-:-:S05]  /*0510*/  PRMT R3, RZ, 0x7610, R72 ;  /* 0x00007610ff037816 */ /* 0x000fca0000000048 */
        /* <DEDUP_REMOVED lines=11> */
[C---:B------:R-:W-:Y:S01]  /*05d0*/  FFMA.FTZ R64, R87.reuse, R60, R3 ;  /* 0x0000003c57407223 */ /* 0x040fe20000010003 */
        /* <DEDUP_REMOVED lines=10> */
[C---:B------:R-:W-:Y:S01]  /*0680*/  FFMA.FTZ R3, R84.reuse, R3, R64 ;  /* 0x0000000354037223 */ /* 0x040fe20000010040 */
[----:B------:R-:W-:Y:S01]  /*0690*/  PRMT R64, RZ, 0x7610, R75 ;  /* 0x00007610ff407816 */ /* 0x000fe2000000004b */
[----:B------:R-:W-:Y:S01]  /*06a0*/  FFMA.FTZ R65, R84, R65, R66 ;  /* 0x0000004154417223 */ /* 0x000fe20000010042 */
[----:B------:R-:W5:Y:S03]  /*06b0*/  LDG.E.128 R72, [R120.64+0x1c800] ;  /* 0x01c8000478487981 */ /* 0x000f66000c1e1d00 */
[----:B------:R-:W-:Y:S01]  /*06c0*/  FFMA.FTZ R3, R85, R64, R3 ;  /* 0x0000004055037223 */ /* 0x000fe20000010003 */
[----:B------:R-:W-:-:S05]  /*06d0*/  PRMT R64, RZ, 0x7610, R67 ;  /* 0x00007610ff407816 */ /* 0x000fca0000000043 */
[----:B------:R-:W-:Y:S01]  /*06e0*/  FFMA.FTZ R117, R85, R64, R65 ;  /* 0x0000004055757223 */ /* 0x000fe20000010041 */
[----:B------:R-:W-:-:S05]  /*06f0*/  PRMT R65, RZ, 0x5410, R80 ;  /* 0x00005410ff417816 */ /* 0x000fca0000000050 */
[----:B------:R-:W-:Y:S01]  /*0700*/  FFMA.FTZ R64, R96, R65, RZ ;  /* 0x0000004160407223 */ /* 0x000fe200000100ff */
[----:B------:R-:W-:-:S05]  /*0710*/  PRMT R65, RZ, 0x5410, R76 ;  /* 0x00005410ff417816 */ /* 0x000fca000000004c */
[----:B------:R-:W-:Y:S01]  /*0720*/  FFMA.FTZ R66, R96, R65, RZ ;  /* 0x0000004160427223 */ /* 0x000fe200000100ff */
[----:B------:R-:W-:-:S05]  /*0730*/  PRMT R65, RZ, 0x7610, R80 ;  /* 0x00007610ff417816 */ /* 0x000fca0000000050 */
[----:B------:R-:W-:Y:S01]  /*0740*/  FFMA.FTZ R64, R90, R65, R64 ;  /* 0x000000415a407223 */ /* 0x000fe20000010040 */
[----:B------:R-:W-:-:S05]  /*0750*/  PRMT R65, RZ, 0x7610, R76 ;  /* 0x00007610ff417816 */ /* 0x000fca000000004c */
[----:B------:R-:W-:Y:S01]  /*0760*/  FFMA.FTZ R66, R90, R65, R66 ;  /* 0x000000415a427223 */ /* 0x000fe20000010042 */
[----:B------:R-:W-:-:S05]  /*0770*/  PRMT R65, RZ, 0x5410, R81 ;  /* 0x00005410ff417816 */ /* 0x000fca0000000051 */
[C---:B------:R-:W-:Y:S01]  /*0780*/  FFMA.FTZ R64, R88.reuse, R65, R64 ;  /* 0x0000004158407223 */ /* 0x040fe20000010040 */
[----:B------:R-:W-:Y:S02]  /*0790*/  PRMT R65, RZ, 0x5410, R77 ;  /* 0x00005410ff417816 */ /* 0x000fe4000000004d */
[----:B------:R-:W-:Y:S02]  /*07a0*/  PRMT R81, RZ, 0x7610, R81 ;  /* 0x00007610ff517816 */ /* 0x000fe40000000051 */
[----:B------:R-:W-:Y:S01]  /*07b0*/  PRMT R77, RZ, 0x7610, R77 ;  /* 0x00007610ff4d7816 */ /* 0x000fe2000000004d */
[----:B------:R-:W-:Y:S01]  /*07c0*/  FFMA.FTZ R65, R88, R65, R66 ;  /* 0x0000004158417223 */ /* 0x000fe20000010042 */
[----:B------:R-:W-:Y:S01]  /*07d0*/  PRMT R76, RZ, 0x5410, R78 ;  /* 0x00005410ff4c7816 */ /* 0x000fe2000000004e */
[C---:B------:R-:W-:Y:S01]  /*07e0*/  FFMA.FTZ R81, R98.reuse, R81, R64 ;  /* 0x0000005162517223 */ /* 0x040fe20000010040 */
[----:B------:R-:W-:Y:S01]  /*07f0*/  PRMT R64, RZ, 0x5410, R82 ;  /* 0x00005410ff407816 */ /* 0x000fe20000000052 */
[----:B------:R-:W-:-:S04]  /*0800*/  FFMA.FTZ R77, R98, R77, R65 ;  /* 0x0000004d624d7223 */ /* 0x000fc80000010041 */
[C---:B------:R-:W-:Y:S01]  /*0810*/  FFMA.FTZ R76, R87.reuse, R76, R77 ;  /* 0x0000004c574c7223 */ /* 0x040fe2000001004d */
[----:B------:R-:W-:Y:S01]  /*0820*/  PRMT R77, RZ, 0x7610, R82 ;  /* 0x00007610ff4d7816 */ /* 0x000fe20000000052 */
[----:B------:R-:W-:Y:S02]  /*0830*/  FFMA.FTZ R81, R87, R64, R81 ;  /* 0x0000004057517223 */ /* 0x000fe40000010051 */
        /* <DEDUP_REMOVED lines=11> */
[----:B------:R-:W-:-:S03]  /*08f0*/  PRMT R77, RZ, 0x5410, R40 ;  /* 0x00005410ff4d7816 */ /* 0x000fc60000000028 */
[----:B------:R-:W-:Y:S02]  /*0900*/  FFMA.FTZ R113, R85, R76, R81 ;  /* 0x0000004c55717223 */ /* 0x000fe40000010051 */
[C---:B------:R-:W-:Y:S01]  /*0910*/  FFMA.FTZ R76, R96.reuse, R77, RZ ;  /* 0x0000004d604c7223 */ /* 0x040fe200000100ff */
[----:B------:R-:W-:Y:S01]  /*0920*/  PRMT R77, RZ, 0x5410, R32 ;  /* 0x00005410ff4d7816 */ /* 0x000fe20000000020 */
[----:B------:R-:W2:Y:S04]  /*0930*/  LDG.E.128 R80, [R120.64+0x23800] ;  /* 0x0238000478507981 */ /* 0x000ea8000c1e1d00 */
[----:B------:R-:W-:Y:S01]  /*0940*/  FFMA.FTZ R78, R96, R77, RZ ;  /* 0x0000004d604e7223 */ /* 0x000fe200000100ff */
[----:B------:R-:W-:-:S05]  /*0950*/  PRMT R77, RZ, 0x7610, R40 ;  /* 0x00007610ff4d7816 */ /* 0x000fca0000000028 */
[----:B------:R-:W-:Y:S01]  /*0960*/  FFMA.FTZ R76, R90, R77, R76 ;  /* 0x0000004d5a4c7223 */ /* 0x000fe2000001004c */
[----:B------:R-:W-:-:S05]  /*0970*/  PRMT R77, RZ, 0x7610, R32 ;  /* 0x00007610ff4d7816 */ /* 0x000fca0000000020 */
[----:B------:R-:W-:Y:S01]  /*0980*/  FFMA.FTZ R78, R90, R77, R78 ;  /* 0x0000004d5a4e7223 */ /* 0x000fe2000001004e */
[----:B------:R-:W-:-:S05]  /*0990*/  PRMT R77, RZ, 0x5410, R41 ;  /* 0x00005410ff4d7816 */ /* 0x000fca0000000029 */
[C---:B------:R-:W-:Y:S01]  /*09a0*/  FFMA.FTZ R76, R88.reuse, R77, R76 ;  /* 0x0000004d584c7223 */ /* 0x040fe2000001004c */
[--C-:B------:R-:W-:Y:S02]  /*09b0*/  PRMT R77, RZ, 0x5410, R33.reuse ;  /* 0x00005410ff4d7816 */ /* 0x100fe40000000021 */
[----:B------:R-:W-:Y:S02]  /*09c0*/  PRMT R33, RZ, 0x7610, R33 ;  /* 0x00007610ff217816 */ /* 0x000fe40000000021 */
[----:B------:R-:W-:Y:S01]  /*09d0*/  PRMT R41, RZ, 0x7610, R41 ;  /* 0x00007610ff297816 */ /* 0x000fe20000000029 */
[----:B------:R-:W-:Y:S01]  /*09e0*/  FFMA.FTZ R77, R88, R77, R78 ;  /* 0x0000004d584d7223 */ /* 0x000fe2000001004e */
[----:B------:R-:W-:Y:S02]  /*09f0*/  PRMT R40, RZ, 0x5410, R34 ;  /* 0x00005410ff287816 */ /* 0x000fe40000000022 */
[----:B------:R-:W-:Y:S01]  /*0a00*/  PRMT R32, RZ, 0x5410, R42 ;  /* 0x00005410ff207816 */ /* 0x000fe2000000002a */
[----:B------:R-:W-:-:S02]  /*0a10*/  FFMA.FTZ R33, R98, R33, R77 ;  /* 0x0000002162217223 */ /* 0x000fc4000001004d */
[----:B------:R-:W-:Y:S02]  /*0a20*/  FFMA.FTZ R41, R98, R41, R76 ;  /* 0x0000002962297223 */ /* 0x000fe4000001004c */
[C---:B------:R-:W-:Y:S01]  /*0a30*/  FFMA.FTZ R40, R87.reuse, R40, R33 ;  /* 0x0000002857287223 */ /* 0x040fe20000010021 */
[----:B------:R-:W-:Y:S01]  /*0a40*/  PRMT R33, RZ, 0x7610, R42 ;  /* 0x00007610ff217816 */ /* 0x000fe2000000002a */
[----:B------:R-:W-:Y:S01]  /*0a50*/  FFMA.FTZ R32, R87, R32, R41 ;  /* 0x0000002057207223 */ /* 0x000fe20000010029 */
[----:B------:R-:W2:Y:S03]  /*0a60*/  LDG.E.128 R76, [R120.64+0x27000] ;  /* 0x02700004784c7981 */ /* 0x000ea6000c1e1d00 */
[----:B------:R-:W-:Y:S01]  /*0a70*/  FFMA.FTZ R32, R86, R33, R32 ;  /* 0x0000002156207223 */ /* 0x000fe20000010020 */
[----:B------:R-:W-:-:S05]  /*0a80*/  PRMT R33, RZ, 0x7610, R34 ;  /* 0x00007610ff217816 */ /* 0x000fca0000000022 */
[----:B------:R-:W-:Y:S01]  /*0a90*/  FFMA.FTZ R40, R86, R33, R40 ;  /* 0x0000002156287223 */ /* 0x000fe20000010028 */
[----:B------:R-:W-:Y:S02]  /*0aa0*/  PRMT R33, RZ, 0x5410, R43 ;  /* 0x00005410ff217816 */ /* 0x000fe4000000002b */
[----:B------:R-:W-:-:S03]  /*0ab0*/  PRMT R41, RZ, 0x5410, R35 ;  /* 0x00005410ff297816 */ /* 0x000fc60000000023 */
[C---:B------:R-:W-:Y:S01]  /*0ac0*/  FFMA.FTZ R33, R84.reuse, R33, R32 ;  /* 0x0000002154217223 */ /* 0x040fe20000010020 */
[----:B------:R-:W-:Y:S01]  /*0ad0*/  PRMT R32, RZ, 0x7610, R43 ;  /* 0x00007610ff207816 */ /* 0x000fe2000000002b */
[----:B------:R-:W-:-:S04]  /*0ae0*/  FFMA.FTZ R40, R84, R41, R40 ;  /* 0x0000002954287223 */ /* 0x000fc80000010028 */
        /* <DEDUP_REMOVED lines=41> */
[----:B------:R-:W3:Y:S04]  /*0d80*/  LDG.E.128 R28, [R120.64+0x1000] ;  /* 0x00100004781c7981 */ /* 0x000ee8000c1e1d00 */
        /* <DEDUP_REMOVED lines=8> */
[--C-:B------:R-:W-:Y:S02]  /*0e10*/  PRMT R17, RZ, 0x5410, R13.reuse ;  /* 0x00005410ff117816 */ /* 0x100fe4000000000d */
        /* <DEDUP_REMOVED lines=13> */
[----:B------:R-:W5:Y:S01]  /*0ef0*/  LDG.E.128 R16, [R120.64+0x4800] ;  /* 0x0048000478107981 */ /* 0x000f62000c1e1d00 */
[----:B------:R-:W-:-:S03]  /*0f00*/  PRMT R25, RZ, 0x5410, R15 ;  /* 0x00005410ff197816 */ /* 0x000fc6000000000f */
[C---:B------:R-:W-:Y:S01]  /*0f10*/  FFMA.FTZ R13, R84.reuse, R13, R12 ;  /* 0x0000000d540d7223 */ /* 0x040fe2000001000c */
[----:B------:R-:W-:Y:S01]  /*0f20*/  PRMT R12, RZ, 0x7610, R27 ;  /* 0x00007610ff0c7816 */ /* 0x000fe2000000001b */
[----:B------:R-:W-:Y:S02]  /*0f30*/  FFMA.FTZ R14, R84, R25, R14 ;  /* 0x00000019540e7223 */ /* 0x000fe4000001000e */
[----:B------:R-:W5:Y:S02]  /*0f40*/  LDG.E.128 R24, [R120.64+0x8000] ;  /* 0x0080000478187981 */ /* 0x000f64000c1e1d00 */
[----:B------:R-:W-:Y:S01]  /*0f50*/  FFMA.FTZ R91, R85, R12, R13 ;  /* 0x0000000c555b7223 */ /* 0x000fe2000001000d */
[----:B------:R-:W-:Y:S02]  /*0f60*/  PRMT R12, RZ, 0x7610, R15 ;  /* 0x00007610ff0c7816 */ /* 0x000fe4000000000f */
[----:B------:R-:W-:-:S03]  /*0f70*/  PRMT R13, RZ, 0x5410, R36 ;  /* 0x00005410ff0d7816 */ /* 0x000fc60000000024 */
        /* <DEDUP_REMOVED lines=27> */
[C---:B------:R-:W-:Y:S01]  /*1130*/  FFMA.FTZ R87, R84.reuse, R13, R12 ;  /* 0x0000000d54577223 */ /* 0x040fe2000001000c */
[----:B------:R-:W-:Y:S01]  /*1140*/  PRMT R98, RZ, 0x7610, R92 ;  /* 0x00007610ff627816 */ /* 0x000fe2000000005c */
[----:B------:R-:W5:Y:S02]  /*1150*/  LDG.E.128 R12, [R120.64+0xb800] ;  /* 0x00b80004780c7981 */ /* 0x000f64000c1e1d00 */
[C---:B------:R-:W-:Y:S01]  /*1160*/  FFMA.FTZ R87, R85.reuse, R20, R87 ;  /* 0x0000001455577223 */ /* 0x040fe20000010057 */
        /* <DEDUP_REMOVED lines=28> */
[----:B------:R-:W5:Y:S02]  /*1330*/  LDG.E.128 R20, [R120.64+0x12800] ;  /* 0x0128000478147981 */ /* 0x000f64000c1e1d00 */
[----:B------:R-:W-:Y:S01]  /*1340*/  FFMA.FTZ R4, R94, R5, R4 ;  /* 0x000000055e047223 */ /* 0x000fe20000010004 */
[----:B------:R-:W-:-:S05]  /*1350*/  PRMT R5, RZ, 0x5410, R6 ;  /* 0x00005410ff057816 */ /* 0x000fca0000000006 */
[----:B------:R-:W-:Y:S01]  /*1360*/  FFMA.FTZ R8, R96, R5, R8 ;  /* 0x0000000560087223 */ /* 0x000fe20000010008 */
[----:B------:R-:W-:Y:S02]  /*1370*/  PRMT R5, RZ, 0x5410, R11 ;  /* 0x00005410ff057816 */ /* 0x000fe4000000000b */
[----:B------:R-:W-:-:S03]  /*1380*/  PRMT R97, RZ, 0x7610, R95 ;  /* 0x00007610ff617816 */ /* 0x000fc6000000005f */
        /* <DEDUP_REMOVED lines=11> */
[----:B------:R-:W5:Y:S02]  /*1440*/  LDG.E.128 R8, [R120.64+0x16000] ;  /* 0x0160000478087981 */ /* 0x000f64000c1e1d00 */
[----:B------:R-:W-:Y:S01]  /*1450*/  FFMA.FTZ R3, R97, R4, R5 ;  /* 0x0000000461037223 */ /* 0x000fe20000010005 */
[----:B------:R-:W-:Y:S02]  /*1460*/  PRMT R5, RZ, 0x7610, R56 ;  /* 0x00007610ff057816 */ /* 0x000fe40000000038 */
        /* <DEDUP_REMOVED lines=15> */
[----:B------:R-:W-:Y:S01]  /*1560*/  FFMA.FTZ R44, R94, R45, R44 ;  /* 0x0000002d5e2c7223 */ /* 0x000fe2000001002c */
[----:B------:R-:W-:Y:S01]  /*1570*/  PRMT R45, RZ, 0x5410, R46 ;  /* 0x00005410ff2d7816 */ /* 0x000fe2000000002e */
[----:B------:R-:W5:Y:S04]  /*1580*/  LDG.E.128 R4, [R120.64+0x19800] ;  /* 0x0198000478047981 */ /* 0x000f68000c1e1d00 */
        /* <DEDUP_REMOVED lines=12> */
[----:B--2---:R-:W-:Y:S01]  /*1650*/  PRMT R47, RZ, 0x7610, R48 ;  /* 0x00007610ff2f7816 */ /* 0x004fe20000000030 */
        /* <DEDUP_REMOVED lines=22> */
[----:B------:R-:W-:-:S05]  /*17c0*/  PRMT R49, RZ, 0x5410, R55 ;  /* 0x00005410ff317816 */ /* 0x000fca0000000037 */
[----:B------:R-:W-:Y:S01]  /*17d0*/  FFMA.FTZ R49, R92, R49, R48 ;  /* 0x000000315c317223 */ /* 0x000fe20000010030 */
[----:B------:R-:W-:Y:S02]  /*17e0*/  PRMT R48, RZ, 0x7610, R55 ;  /* 0x00007610ff307816 */ /* 0x000fe40000000037 */
[----:B------:R-:W-:-:S03]  /*17f0*/  PRMT R53, RZ, 0x7610, R50 ;  /* 0x00007610ff357816 */ /* 0x000fc60000000032 */
[----:B------:R-:W-:Y:S01]  /*1800*/  FFMA.FTZ R115, R97, R48, R49 ;  /* 0x0000003061737223 */ /* 0x000fe20000010031 */
[----:B---3--:R-:W-:Y:S01]  /*1810*/  PRMT R48, RZ, 0x5410, R68 ;  /* 0x00005410ff307816 */ /* 0x008fe20000000044 */
[----:B------:R-:W-:Y:S01]  /*1820*/  FFMA.FTZ R52, R94, R53, R52 ;  /* 0x000000355e347223 */ /* 0x000fe20000010034 */
[----:B------:R-:W-:-:S03]  /*1830*/  PRMT R49, RZ, 0x5410, R51 ;  /* 0x00005410ff317816 */ /* 0x000fc60000000033 */
[----:B------:R-:W-:Y:S01]  /*1840*/  FFMA.FTZ R111, R84, R48, R111 ;  /* 0x00000030546f7223 */ /* 0x000fe2000001006f */
[----:B------:R-:W-:Y:S01]  /*1850*/  PRMT R48, RZ, 0x7610, R51 ;  /* 0x00007610ff307816 */ /* 0x000fe20000000033 */
[----:B------:R-:W-:-:S04]  /*1860*/  FFMA.FTZ R49, R92, R49, R52 ;  /* 0x000000315c317223 */ /* 0x000fc80000010034 */
[----:B------:R-:W-:Y:S01]  /*1870*/  FFMA.FTZ R113, R97, R48, R49 ;  /* 0x0000003061717223 */ /* 0x000fe20000010031 */
[----:B------:R-:W-:Y:S02]  /*1880*/  PRMT R49, RZ, 0x7610, R68 ;  /* 0x00007610ff317816 */ /* 0x000fe40000000044 */
[--C-:B----4-:R-:W-:Y:S02]  /*1890*/  PRMT R48, RZ, 0x5410, R60.reuse ;  /* 0x00005410ff307816 */ /* 0x110fe4000000003c */
[----:B------:R-:W-:Y:S01]  /*18a0*/  PRMT R51, RZ, 0x7610, R60 ;  /* 0x00007610ff337816 */ /* 0x000fe2000000003c */
[----:B------:R-:W-:Y:S01]  /*18b0*/  FFMA.FTZ R111, R98, R49, R111 ;  /* 0x00000031626f7223 */ /* 0x000fe2000001006f */
[----:B------:R-:W-:Y:S01]  /*18c0*/  PRMT R49, RZ, 0x5410, R69 ;  /* 0x00005410ff317816 */ /* 0x000fe20000000045 */
        /* <DEDUP_REMOVED lines=9> */
[----:B------:R-:W3:Y:S02]  /*1960*/  LDG.E.128 R48, [R120.64+0x24000] ;  /* 0x0240000478307981 */ /* 0x000ee4000c1e1d00 */
[----:B------:R-:W-:Y:S01]  /*1970*/  FFMA.FTZ R60, R96, R53, R52 ;  /* 0x00000035603c7223 */ /* 0x000fe20000010034 */
[----:B------:R-:W-:-:S02]  /*1980*/  PRMT R52, RZ, 0x7610, R61 ;  /* 0x00007610ff347816 */ /* 0x000fc4000000003d */
[----:B------:R-:W-:-:S03]  /*1990*/  PRMT R61, RZ, 0x7610, R70 ;  /* 0x00007610ff3d7816 */ /* 0x000fc60000000046 */
[----:B------:R-:W-:Y:S02]  /*19a0*/  FFMA.FTZ R68, R99, R52, R54 ;  /* 0x0000003463447223 */ /* 0x000fe40000010036 */
[----:B------:R-:W-:Y:S01]  /*19b0*/  FFMA.FTZ R60, R94, R61, R60 ;  /* 0x0000003d5e3c7223 */ /* 0x000fe2000001003c */
[----:B------:R-:W-:Y:S01]  /*19c0*/  PRMT R61, RZ, 0x5410, R62 ;  /* 0x00005410ff3d7816 */ /* 0x000fe2000000003e */
[----:B------:R-:W4:Y:S04]  /*19d0*/  LDG.E.128 R52, [R120.64+0x27800] ;  /* 0x0278000478347981 */ /* 0x000f28000c1e1d00 */
[----:B------:R-:W-:Y:S01]  /*19e0*/  FFMA.FTZ R68, R96, R61, R68 ;  /* 0x0000003d60447223 */ /* 0x000fe20000010044 */
[----:B------:R-:W-:-:S05]  /*19f0*/  PRMT R61, RZ, 0x5410, R71 ;  /* 0x00005410ff3d7816 */ /* 0x000fca0000000047 */
[----:B------:R-:W-:Y:S01]  /*1a00*/  FFMA.FTZ R61, R92, R61, R60 ;  /* 0x0000003d5c3d7223 */ /* 0x000fe2000001003c */
[----:B------:R-:W-:Y:S01]  /*1a10*/  PRMT R60, RZ, 0x7610, R71 ;  /* 0x00007610ff3c7816 */ /* 0x000fe20000000047 */
[----:B------:R-:W-:-:S04]  /*1a20*/  FFMA.FTZ R68, R94, R69, R68 ;  /* 0x000000455e447223 */ /* 0x000fc80000010044 */
[----:B------:R-:W-:Y:S01]  /*1a30*/  FFMA.FTZ R95, R97, R60, R61 ;  /* 0x0000003c615f7223 */ /* 0x000fe2000001003d */
[----:B-----5:R-:W-:Y:S02]  /*1a40*/  PRMT R60, RZ, 0x5410, R72 ;  /* 0x00005410ff3c7816 */ /* 0x020fe40000000048 */
        /* <DEDUP_REMOVED lines=65> */
[----:B------:R-:W-:Y:S01]  /*1e60*/  PRMT R77, RZ, 0x5410, R32 ;  /* 0x00005410ff4d7816 */ /* 0x000fe20000000020 */
[----:B------:R-:W2:Y:S02]  /*1e70*/  LDG.E.128 R80, [R120.64+0xc000] ;  /* 0x00c0000478507981 */ /* 0x000ea4000c1e1d00 */
[----:B------:R-:W-:Y:S01]  /*1e80*/  FFMA.FTZ R107, R92, R73, R72 ;  /* 0x000000495c6b7223 */ /* 0x000fe20000010048 */
[----:B------:R-:W-:-:S03]  /*1e90*/  PRMT R73, RZ, 0x5410, R79 ;  /* 0x00005410ff497816 */ /* 0x000fc6000000004f */
[C---:B------:R-:W-:Y:S01]  /*1ea0*/  FFMA.FTZ R107, R97.reuse, R76, R107 ;  /* 0x0000004c616b7223 */ /* 0x040fe2000001006b */
        /* <DEDUP_REMOVED lines=8> */
[----:B------:R-:W-:-:S04]  /*1f30*/  FFMA.FTZ R76, R84, R76, R87 ;  /* 0x0000004c544c7223 */ /* 0x000fc80000010057 */
[----:B------:R-:W-:Y:S01]  /*1f40*/  FFMA.FTZ R76, R98, R77, R76 ;  /* 0x0000004d624c7223 */ /* 0x000fe2000001004c */
[----:B------:R-:W-:-:S05]  /*1f50*/  PRMT R77, RZ, 0x7610, R32 ;  /* 0x00007610ff4d7816 */ /* 0x000fca0000000020 */
[----:B------:R-:W-:Y:S01]  /*1f60*/  FFMA.FTZ R85, R98, R77, R85 ;  /* 0x0000004d62557223 */ /* 0x000fe20000010055 */
[--C-:B------:R-:W-:Y:S02]  /*1f70*/  PRMT R77, RZ, 0x5410, R41.reuse ;  /* 0x00005410ff4d7816 */ /* 0x100fe40000000029 */
[----:B------:R-:W-:-:S03]  /*1f80*/  PRMT R32, RZ, 0x7610, R41 ;  /* 0x00007610ff207816 */ /* 0x000fc60000000029 */
[C---:B------:R-:W-:Y:S01]  /*1f90*/  FFMA.FTZ R76, R86.reuse, R77, R76 ;  /* 0x0000004d564c7223 */ /* 0x040fe2000001004c */
[--C-:B------:R-:W-:Y:S02]  /*1fa0*/  PRMT R77, RZ, 0x5410, R33.reuse ;  /* 0x00005410ff4d7816 */ /* 0x100fe40000000021 */
[----:B------:R-:W-:Y:S01]  /*1fb0*/  PRMT R40, RZ, 0x7610, R33 ;  /* 0x00007610ff287816 */ /* 0x000fe20000000021 */
[C---:B------:R-:W-:Y:S01]  /*1fc0*/  FFMA.FTZ R32, R99.reuse, R32, R76 ;  /* 0x0000002063207223 */ /* 0x040fe2000001004c */
        /* <DEDUP_REMOVED lines=13> */
[C---:B------:R-:W-:Y:S01]  /*20a0*/  FFMA.FTZ R33, R92.reuse, R33, R32 ;  /* 0x000000215c217223 */ /* 0x040fe20000010020 */
[----:B------:R-:W-:Y:S01]  /*20b0*/  PRMT R32, RZ, 0x7610, R43 ;  /* 0x00007610ff207816 */ /* 0x000fe2000000002b */
[----:B------:R-:W-:-:S04]  /*20c0*/  FFMA.FTZ R40, R92, R41, R40 ;  /* 0x000000295c287223 */ /* 0x000fc80000010028 */
[----:B------:R-:W-:Y:S01]  /*20d0*/  FFMA.FTZ R99, R97, R32, R33 ;  /* 0x0000002061637223 */ /* 0x000fe20000010021 */
[----:B------:R-:W-:Y:S02]  /*20e0*/  PRMT R32, RZ, 0x7610, R35 ;  /* 0x00007610ff207816 */ /* 0x000fe40000000023 */
[----:B------:R-:W-:-:S03]  /*20f0*/  PRMT R94, RZ, 0x5410, R100 ;  /* 0x00005410ff5e7816 */ /* 0x000fc60000000064 */
[----:B------:R-:W-:Y:S01]  /*2100*/  FFMA.FTZ R97, R97, R32, R40 ;  /* 0x0000002061617223 */ /* 0x000fe20000010028 */
[--C-:B------:R-:W-:Y:S01]  /*2110*/  PRMT R32, RZ, 0x5410, R28.reuse ;  /* 0x00005410ff207816 */ /* 0x100fe2000000001c */
[----:B------:R-:W4:Y:S01]  /*2120*/  LDG.E.128 R40, [R120.64+0xf800] ;  /* 0x00f8000478287981 */ /* 0x000f22000c1e1d00 */
[----:B------:R-:W-:Y:S02]  /*2130*/  PRMT R33, RZ, 0x7610, R28 ;  /* 0x00007610ff217816 */ /* 0x000fe4000000001c */
[----:B------:R-:W-:Y:S01]  /*2140*/  PRMT R28, RZ, 0x5410, R16 ;  /* 0x00005410ff1c7816 */ /* 0x000fe20000000010 */
[C---:B------:R-:W-:Y:S01]  /*2150*/  FFMA.FTZ R32, R94.reuse, R32, R125 ;  /* 0x000000205e207223 */ /* 0x040fe2000001007d */
        /* <DEDUP_REMOVED lines=55> */
[----:B------:R-:W5:Y:S03]  /*24d0*/  LDG.E.128 R28, [R120.64+0x1a000] ;  /* 0x01a00004781c7981 */ /* 0x000f66000c1e1d00 */
        /* <DEDUP_REMOVED lines=50> */
[--C-:B------:R-:W-:Y:S02]  /*2800*/  PRMT R21, RZ, 0x5410, R9.reuse ;  /* 0x00005410ff157816 */ /* 0x100fe40000000009 */
[----:B------:R-:W-:Y:S02]  /*2810*/  PRMT R9, RZ, 0x7610, R9 ;  /* 0x00007610ff097816 */ /* 0x000fe40000000009 */
[----:B------:R-:W-:Y:S01]  /*2820*/  PRMT R20, RZ, 0x7610, R23 ;  /* 0x00007610ff147816 */ /* 0x000fe20000000017 */
[----:B------:R-:W-:Y:S01]  /*2830*/  FFMA.FTZ R21, R96, R21, R22 ;  /* 0x0000001560157223 */ /* 0x000fe20000010016 */
[----:B------:R-:W-:Y:S01]  /*2840*/  PRMT R23, RZ, 0x7610, R4 ;  /* 0x00007610ff177816 */ /* 0x000fe20000000004 */
[----:B------:R-:W-:Y:S02]  /*2850*/  FFMA.FTZ R8, R94, R8, R93 ;  /* 0x000000085e087223 */ /* 0x000fe4000001005d */
[----:B------:R-:W-:Y:S01]  /*2860*/  FFMA.FTZ R9, R92, R9, R21 ;  /* 0x000000095c097223 */ /* 0x000fe20000010015 */
[--C-:B------:R-:W-:Y:S01]  /*2870*/  PRMT R21, RZ, 0x5410, R5.reuse ;  /* 0x00005410ff157816 */ /* 0x100fe20000000005 */
[----:B------:R-:W-:Y:S01]  /*2880*/  FFMA.FTZ R8, R100, R23, R8 ;  /* 0x0000001764087223 */ /* 0x000fe20000010008 */
[----:B------:R-:W-:-:S02]  /*2890*/  PRMT R5, RZ, 0x7610, R5 ;  /* 0x00007610ff057816 */ /* 0x000fc40000000005 */
        /* <DEDUP_REMOVED lines=16> */
[----:B--2---:R-:W-:-:S05]  /*29a0*/  PRMT R4, RZ, 0x5410, R56 ;  /* 0x00005410ff047816 */ /* 0x004fca0000000038 */
[----:B------:R-:W-:Y:S01]  /*29b0*/  FFMA.FTZ R111, R94, R4, R111 ;  /* 0x000000045e6f7223 */ /* 0x000fe2000001006f */
[----:B------:R-:W-:Y:S02]  /*29c0*/  PRMT R4, RZ, 0x7610, R7 ;  /* 0x00007610ff047816 */ /* 0x000fe40000000007 */
[----:B------:R-:W-:-:S03]  /*29d0*/  PRMT R5, RZ, 0x7610, R56 ;  /* 0x00007610ff057816 */ /* 0x000fc60000000038 */
[----:B------:R-:W-:Y:S01]  /*29e0*/  FFMA.FTZ R115, R103, R4, R8 ;  /* 0x0000000467737223 */ /* 0x000fe20000010008 */
[--C-:B------:R-:W-:Y:S02]  /*29f0*/  PRMT R4, RZ, 0x5410, R44.reuse ;  /* 0x00005410ff047816 */ /* 0x100fe4000000002c */
[----:B------:R-:W-:Y:S01]  /*2a00*/  PRMT R7, RZ, 0x7610, R44 ;  /* 0x00007610ff077816 */ /* 0x000fe2000000002c */
[----:B------:R-:W-:Y:S01]  /*2a10*/  FFMA.FTZ R111, R100, R5, R111 ;  /* 0x00000005646f7223 */ /* 0x000fe2000001006f */
[----:B------:R-:W2:Y:S01]  /*2a20*/  LDG.E.128 R8, [R120.64+0x2b800] ;  /* 0x02b8000478087981 */ /* 0x000ea2000c1e1d00 */
[----:B------:R-:W-:Y:S01]  /*2a30*/  FFMA.FTZ R4, R94, R4, R109 ;  /* 0x000000045e047223 */ /* 0x000fe2000001006d */
[----:B------:R-:W-:-:S03]  /*2a40*/  PRMT R5, RZ, 0x5410, R57 ;  /* 0x00005410ff057816 */ /* 0x000fc60000000039 */
[----:B------:R-:W-:Y:S01]  /*2a50*/  FFMA.FTZ R4, R100, R7, R4 ;  /* 0x0000000764047223 */ /* 0x000fe20000010004 */
[----:B------:R-:W-:Y:S01]  /*2a60*/  PRMT R7, RZ, 0x5410, R45 ;  /* 0x00005410ff077816 */ /* 0x000fe2000000002d */
[C---:B------:R-:W-:Y:S01]  /*2a70*/  FFMA.FTZ R5, R96.reuse, R5, R111 ;  /* 0x0000000560057223 */ /* 0x040fe2000001006f */
[----:B------:R-:W-:Y:S02]  /*2a80*/  PRMT R57, RZ, 0x7610, R57 ;  /* 0x00007610ff397816 */ /* 0x000fe40000000039 */
[----:B------:R-:W-:Y:S01]  /*2a90*/  PRMT R45, RZ, 0x7610, R45 ;  /* 0x00007610ff2d7816 */ /* 0x000fe2000000002d */
[----:B------:R-:W-:Y:S01]  /*2aa0*/  FFMA.FTZ R7, R96, R7, R4 ;  /* 0x0000000760077223 */ /* 0x000fe20000010004 */
[--C-:B------:R-:W-:Y:S01]  /*2ab0*/  PRMT R4, RZ, 0x5410, R58.reuse ;  /* 0x00005410ff047816 */ /* 0x100fe2000000003a */
[C---:B------:R-:W-:Y:S02]  /*2ac0*/  FFMA.FTZ R5, R92.reuse, R57, R5 ;  /* 0x000000395c057223 */ /* 0x040fe40000010005 */
        /* <DEDUP_REMOVED lines=8> */
[----:B------:R-:W2:Y:S04]  /*2b50*/  LDG.E.128 R36, [R120.64+0x24800] ;  /* 0x0248000478247981 */ /* 0x000ea8000c1e1d00 */
[----:B------:R-:W-:Y:S01]  /*2b60*/  FFMA.FTZ R56, R79, R44, R56 ;  /* 0x0000002c4f387223 */ /* 0x000fe20000010038 */
[----:B------:R-:W-:Y:S01]  /*2b70*/  PRMT R44, RZ, 0x5410, R59 ;  /* 0x00005410ff2c7816 */ /* 0x000fe2000000003b */
[----:B------:R-:W2:Y:S04]  /*2b80*/  LDG.E.128 R20, [R120.64+0x28000] ;  /* 0x0280000478147981 */ /* 0x000ea8000c1e1d00 */
        /* <DEDUP_REMOVED lines=8> */
[--C-:B---3--:R-:W-:Y:S02]  /*2c10*/  PRMT R44, RZ, 0x5410, R48.reuse ;  /* 0x00005410ff2c7816 */ /* 0x108fe40000000030 */
[----:B------:R-:W-:-:S03]  /*2c20*/  PRMT R45, RZ, 0x7610, R48 ;  /* 0x00007610ff2d7816 */ /* 0x000fc60000000030 */
[----:B------:R-:W-:Y:S01]  /*2c30*/  FFMA.FTZ R107, R94, R44, R107 ;  /* 0x0000002c5e6b7223 */ /* 0x000fe2000001006b */
[----:B------:R-:W-:-:S03]  /*2c40*/  PRMT R44, RZ, 0x7610, R47 ;  /* 0x00007610ff2c7816 */ /* 0x000fc6000000002f */
[----:B------:R-:W-:Y:S01]  /*2c50*/  FFMA.FTZ R107, R100, R45, R107 ;  /* 0x0000002d646b7223 */ /* 0x000fe2000001006b */
[--C-:B------:R-:W-:Y:S01]  /*2c60*/  PRMT R45, RZ, 0x5410, R49.reuse ;  /* 0x00005410ff2d7816 */ /* 0x100fe20000000031 */
[----:B------:R-:W-:Y:S01]  /*2c70*/  FFMA.FTZ R111, R103, R44, R56 ;  /* 0x0000002c676f7223 */ /* 0x000fe20000010038 */
[--C-:B----4-:R-:W-:Y:S01]  /*2c80*/  PRMT R44, RZ, 0x5410, R52.reuse ;  /* 0x00005410ff2c7816 */ /* 0x110fe20000000034 */
[----:B------:R-:W3:Y:S01]  /*2c90*/  LDG.E.128 R56, [R120.64+0x2000] ;  /* 0x0020000478387981 */ /* 0x000ee2000c1e1d00 */
        /* <DEDUP_REMOVED lines=25> */
[--C-:B-----5:R-:W-:Y:S01]  /*2e30*/  PRMT R52, RZ, 0x5410, R68.reuse ;  /* 0x00005410ff347816 */ /* 0x120fe20000000044 */
[----:B------:R-:W5:Y:S04]  /*2e40*/  LDG.E.128 R48, [R120.64+0x5800] ;  /* 0x0058000478307981 */ /* 0x000f68000c1e1d00 */
        /* <DEDUP_REMOVED lines=25> */
[----:B------:R-:W-:-:S05]  /*2fe0*/  PRMT R60, RZ, 0x5410, R71 ;  /* 0x00005410ff3c7816 */ /* 0x000fca0000000047 */
[----:B------:R-:W-:Y:S01]  /*2ff0*/  FFMA.FTZ R61, R77, R60, R61 ;  /* 0x0000003c4d3d7223 */ /* 0x000fe2000001003d */
[----:B------:R-:W-:Y:S02]  /*3000*/  PRMT R60, RZ, 0x7610, R71 ;  /* 0x00007610ff3c7816 */ /* 0x000fe40000000047 */
[----:B------:R-:W-:Y:S01]  /*3010*/  PRMT R70, RZ, 0x5410, R88 ;  /* 0x00005410ff467816 */ /* 0x000fe20000000058 */
        /* <DEDUP_REMOVED lines=32> */
[----:B------:R-:W-:-:S04]  /*3220*/  FFMA.FTZ R72, R96, R73, R72 ;  /* 0x0000004960487223 */ /* 0x000fc80000010048 */
[----:B------:R-:W-:Y:S01]  /*3230*/  FFMA.FTZ R74, R79, R74, R72 ;  /* 0x0000004a4f4a7223 */ /* 0x000fe20000010048 */
[----:B------:R-:W-:Y:S02]  /*3240*/  PRMT R72, RZ, 0x5410, R84 ;  /* 0x00005410ff487816 */ /* 0x000fe40000000054 */
[----:B------:R-:W-:-:S03]  /*3250*/  PRMT R3, RZ, 0x5410, R67 ;  /* 0x00005410ff037816 */ /* 0x000fc60000000043 */
[----:B------:R-:W-:Y:S01]  /*3260*/  FFMA.FTZ R125, R102, R72, R125 ;  /* 0x00000048667d7223 */ /* 0x000fe2000001007d */
[----:B------:R-:W-:Y:S02]  /*3270*/  PRMT R72, RZ, 0x5410, R75 ;  /* 0x00005410ff487816 */ /* 0x000fe4000000004b */
[----:B------:R-:W-:Y:S02]  /*3280*/  PRMT R77, RZ, 0x7610, R67 ;  /* 0x00007610ff4d7816 */ /* 0x000fe40000000043 */
[----:B------:R-:W-:Y:S01]  /*3290*/  PRMT R118, RZ, 0x7610, R75 ;  /* 0x00007610ff767816 */ /* 0x000fe2000000004b */
[----:B------:R-:W-:Y:S01]  /*32a0*/  FFMA.FTZ R72, R3, R72, R74 ;  /* 0x0000004803487223 */ /* 0x000fe2000001004a */
[----:B------:R-:W-:Y:S01]  /*32b0*/  PRMT R84, RZ, 0x7610, R84 ;  /* 0x00007610ff547816 */ /* 0x000fe20000000054 */
[----:B------:R-:W3:Y:S02]  /*32c0*/  LDG.E.128 R64, [R120.64+0x10000] ;  /* 0x0100000478407981 */ /* 0x000ee4000c1e1d00 */
        /* <DEDUP_REMOVED lines=23> */
[----:B------:R-:W-:Y:S01]  /*3440*/  PRMT R68, RZ, 0x5410, R91 ;  /* 0x00005410ff447816 */ /* 0x000fe2000000005b */
[----:B------:R-:W5:Y:S02]  /*3450*/  LDG.E.128 R84, [R120.64+0x1a800] ;  /* 0x01a8000478547981 */ /* 0x000f64000c1e1d00 */
        /* <DEDUP_REMOVED lines=35> */
[----:B------:R-:W5:Y:S04]  /*3690*/  LDG.E.128 R40, [R120.64+0x6000] ;  /* 0x0060000478287981 */ /* 0x000f68000c1e1d00 */
[----:B------:R-:W-:-:S02]  /*36a0*/  FFMA.FTZ R32, R3, R32, R33 ;  /* 0x0000002003207223 */ /* 0x000fc40000010021 */
[----:B------:R-:W-:Y:S01]  /*36b0*/  FFMA.FTZ R33, R101, R16, R93 ;  /* 0x0000001065217223 */ /* 0x000fe2000001005d */
[----:B------:R-:W-:Y:S01]  /*36c0*/  PRMT R16, RZ, 0x5410, R17 ;  /* 0x00005410ff107816 */ /* 0x000fe20000000011 */
[----:B------:R-:W5:Y:S04]  /*36d0*/  LDG.E.128 R92, [R120.64+0x25000] ;  /* 0x02500004785c7981 */ /* 0x000f68000c1e1d00 */
        /* <DEDUP_REMOVED lines=40> */
[----:B--2---:R-:W-:-:S03]  /*3960*/  PRMT R24, RZ, 0x5410, R36 ;  /* 0x00005410ff187816 */ /* 0x004fc60000000024 */
[----:B------:R-:W-:Y:S02]  /*3970*/  FFMA.FTZ R26, R79, R26, R13 ;  /* 0x0000001a4f1a7223 */ /* 0x000fe4000001000d */
[----:B------:R-:W-:Y:S01]  /*3980*/  FFMA.FTZ R109, R102, R24, R109 ;  /* 0x00000018666d7223 */ /* 0x000fe2000001006d */
[----:B------:R-:W-:Y:S02]  /*3990*/  PRMT R24, RZ, 0x5410, R27 ;  /* 0x00005410ff187816 */ /* 0x000fe4000000001b */
[----:B------:R-:W-:-:S03]  /*39a0*/  PRMT R36, RZ, 0x7610, R36 ;  /* 0x00007610ff247816 */ /* 0x000fc60000000024 */
[----:B------:R-:W-:Y:S02]  /*39b0*/  FFMA.FTZ R24, R3, R24, R26 ;  /* 0x0000001803187223 */ /* 0x000fe4000001001a */
[----:B------:R-:W-:Y:S02]  /*39c0*/  FFMA.FTZ R36, R101, R36, R109 ;  /* 0x0000002465247223 */ /* 0x000fe4000001006d */
[----:B------:R-:W-:Y:S01]  /*39d0*/  FFMA.FTZ R106, R77, R106, R24 ;  /* 0x0000006a4d6a7223 */ /* 0x000fe20000010018 */
[----:B------:R-:W-:-:S05]  /*39e0*/  PRMT R24, RZ, 0x5410, R37 ;  /* 0x00005410ff187816 */ /* 0x000fca0000000025 */
[----:B------:R-:W-:Y:S01]  /*39f0*/  FFMA.FTZ R36, R99, R24, R36 ;  /* 0x0000001863247223 */ /* 0x000fe20000010024 */
[--C-:B------:R-:W-:Y:S02]  /*3a00*/  PRMT R24, RZ, 0x5410, R20.reuse ;  /* 0x00005410ff187816 */ /* 0x100fe40000000014 */
[----:B------:R-:W-:-:S03]  /*3a10*/  PRMT R20, RZ, 0x7610, R20 ;  /* 0x00007610ff147816 */ /* 0x000fc60000000014 */
[----:B------:R-:W-:-:S04]  /*3a20*/  FFMA.FTZ R107, R102, R24, R107 ;  /* 0x00000018666b7223 */ /* 0x000fc8000001006b */
[----:B------:R-:W-:Y:S01]  /*3a30*/  FFMA.FTZ R107, R101, R20, R107 ;  /* 0x00000014656b7223 */ /* 0x000fe2000001006b */
[----:B------:R-:W-:Y:S02]  /*3a40*/  PRMT R20, RZ, 0x5410, R21 ;  /* 0x00005410ff147816 */ /* 0x000fe40000000015 */
[----:B------:R-:W-:-:S03]  /*3a50*/  PRMT R24, RZ, 0x7610, R37 ;  /* 0x00007610ff187816 */ /* 0x000fc60000000025 */
[----:B------:R-:W-:Y:S01]  /*3a60*/  FFMA.FTZ R107, R99, R20, R107 ;  /* 0x00000014636b7223 */ /* 0x000fe2000001006b */
[----:B------:R-:W-:Y:S01]  /*3a70*/  PRMT R20, RZ, 0x7610, R21 ;  /* 0x00007610ff147816 */ /* 0x000fe20000000015 */
[C---:B------:R-:W-:Y:S01]  /*3a80*/  FFMA.FTZ R36, R97.reuse, R24, R36 ;  /* 0x0000001861247223 */ /* 0x040fe20000010024 */
[----:B------:R-:W-:Y:S01]  /*3a90*/  PRMT R37, RZ, 0x5410, R38 ;  /* 0x00005410ff257816 */ /* 0x000fe20000000026 */
[----:B------:R-:W2:Y:S01]  /*3aa0*/  LDG.E.128 R24, [R122.64+0x2800] ;  /* 0x002800047a187981 */ /* 0x000ea2000c1e1d00 */
[----:B------:R-:W-:Y:S01]  /*3ab0*/  PRMT R21, RZ, 0x5410, R22 ;  /* 0x00005410ff157816 */ /* 0x000fe20000000016 */
[----:B------:R-:W-:Y:S01]  /*3ac0*/  FFMA.FTZ R20, R97, R20, R107 ;  /* 0x0000001461147223 */ /* 0x000fe2000001006b */
[----:B------:R-:W-:Y:S01]  /*3ad0*/  PRMT R81, RZ, 0x5410, R82 ;  /* 0x00005410ff517816 */ /* 0x000fe20000000052 */
[C---:B------:R-:W-:Y:S01]  /*3ae0*/  FFMA.FTZ R36, R96.reuse, R37, R36 ;  /* 0x0000002560247223 */ /* 0x040fe20000010024 */
[----:B------:R-:W-:Y:S01]  /*3af0*/  PRMT R38, RZ, 0x7610, R38 ;  /* 0x00007610ff267816 */ /* 0x000fe20000000026 */
[C---:B------:R-:W-:Y:S01]  /*3b00*/  FFMA.FTZ R21, R96.reuse, R21, R20 ;  /* 0x0000001560157223 */ /* 0x040fe20000010014 */
[----:B------:R-:W-:Y:S01]  /*3b10*/  PRMT R82, RZ, 0x7610, R82 ;  /* 0x00007610ff527816 */ /* 0x000fe20000000052 */
[----:B------:R-:W-:Y:S01]  /*3b20*/  FFMA.FTZ R78, R96, R81, R78 ;  /* 0x00000051604e7223 */ /* 0x000fe2000001004e */
[--C-:B------:R-:W-:Y:S01]  /*3b30*/  PRMT R20, RZ, 0x5410, R39.reuse ;  /* 0x00005410ff147816 */ /* 0x100fe20000000027 */
[C---:B------:R-:W-:Y:S01]  /*3b40*/  FFMA.FTZ R36, R79.reuse, R38, R36 ;  /* 0x000000264f247223 */ /* 0x040fe20000010024 */
[----:B------:R-:W-:Y:S01]  /*3b50*/  PRMT R104, RZ, 0x7610, R39 ;  /* 0x00007610ff687816 */ /* 0x000fe20000000027 */
[----:B------:R-:W-:Y:S01]  /*3b60*/  FFMA.FTZ R78, R79, R82, R78 ;  /* 0x000000524f4e7223 */ /* 0x000fe2000001004e */
[--C-:B------:R-:W-:Y:S01]  /*3b70*/  PRMT R76, RZ, 0x5410, R83.reuse ;  /* 0x00005410ff4c7816 */ /* 0x100fe20000000053 */
[----:B------:R-:W-:Y:S01]  /*3b80*/  FFMA.FTZ R20, R3, R20, R36 ;  /* 0x0000001403147223 */ /* 0x000fe20000010024 */
[----:B------:R-:W-:Y:S01]  /*3b90*/  PRMT R112, RZ, 0x7610, R83 ;  /* 0x00007610ff707816 */ /* 0x000fe20000000053 */
[----:B------:R-:W2:Y:S01]  /*3ba0*/  LDG.E.128 R36, [R120.64+0x9800] ;  /* 0x0098000478247981 */ /* 0x000ea2000c1e1d00 */
[----:B------:R-:W-:-:S03]  /*3bb0*/  PRMT R22, RZ, 0x7610, R22 ;  /* 0x00007610ff167816 */ /* 0x000fc60000000016 */
[----:B------:R-:W2:Y:S01]  /*3bc0*/  LDG.E.128 R80, [R120.64+0x1e000] ;  /* 0x01e0000478507981 */ /* 0x000ea2000c1e1d00 */
        /* <DEDUP_REMOVED lines=24> */
[----:B------:R-:W2:Y:S01]  /*3d50*/  LDG.E.128 R88, [R120.64+0x21800] ;  /* 0x0218000478587981 */ /* 0x000ea2000c1e1d00 */
[----:B------:R-:W-:-:S02]  /*3d60*/  PRMT R5, RZ, 0x5410, R6 ;  /* 0x00005410ff057816 */ /* 0x000fc40000000006 */
[----:B------:R-:W-:Y:S02]  /*3d70*/  FFMA.FTZ R8, R97, R8, R103 ;  /* 0x0000000861087223 */ /* 0x000fe40000010067 */
[----:B------:R-:W-:Y:S01]  /*3d80*/  FFMA.FTZ R10, R79, R10, R4 ;  /* 0x0000000a4f0a7223 */ /* 0x000fe20000010004 */
[--C-:B------:R-:W-:Y:S01]  /*3d90*/  PRMT R4, RZ, 0x5410, R11.reuse ;  /* 0x00005410ff047816 */ /* 0x100fe2000000000b */
        /* <DEDUP_REMOVED lines=14> */
[C---:B------:R-:W-:Y:S01]  /*3e80*/  FFMA.FTZ R16, R3.reuse, R16, R18 ;  /* 0x0000001003107223 */ /* 0x040fe20000010012 */
[----:B----4-:R-:W-:Y:S01]  /*3e90*/  PRMT R102, RZ, 0x7610, R46 ;  /* 0x00007610ff667816 */ /* 0x010fe2000000002e */
[C---:B------:R-:W-:Y:S01]  /*3ea0*/  FFMA.FTZ R28, R3.reuse, R28, R30 ;  /* 0x0000001c031c7223 */ /* 0x040fe2000001001e */
[----:B------:R-:W-:Y:S01]  /*3eb0*/  PRMT R101, RZ, 0x5410, R47 ;  /* 0x00005410ff657816 */ /* 0x000fe2000000002f */
[C---:B------:R-:W-:Y:S01]  /*3ec0*/  FFMA.FTZ R12, R3.reuse, R12, R14 ;  /* 0x0000000c030c7223 */ /* 0x040fe2000001000e */
[----:B------:R-:W-:Y:S01]  /*3ed0*/  PRMT R110, RZ, 0x7610, R19 ;  /* 0x00007610ff6e7816 */ /* 0x000fe20000000013 */
[----:B------:R-:W-:Y:S01]  /*3ee0*/  FFMA.FTZ R5, R3, R4, R5 ;  /* 0x0000000403057223 */ /* 0x000fe20000010005 */
[----:B---3--:R-:W-:Y:S01]  /*3ef0*/  PRMT R4, RZ, 0x5410, R56 ;  /* 0x00005410ff047816 */ /* 0x008fe20000000038 */
[----:B------:R-:W3:Y:S01]  /*3f00*/  LDG.E.128 R8, [R120.64+0xd000] ;  /* 0x00d0000478087981 */ /* 0x000ee2000c1e1d00 */
[----:B------:R-:W-:-:S02]  /*3f10*/  PRMT R3, RZ, 0x5410, R44 ;  /* 0x00005410ff037816 */ /* 0x000fc4000000002c */
        /* <DEDUP_REMOVED lines=8> */
[----:B------:R-:W-:-:S04]  /*3fa0*/  FFMA.FTZ R7, R4, R7, R100 ;  /* 0x0000000704077223 */ /* 0x000fc80000010064 */
[----:B------:R-:W-:Y:S01]  /*3fb0*/  FFMA.FTZ R56, R5, R20, R7 ;  /* 0x0000001405387223 */ /* 0x000fe20000010007 */
[----:B------:R-:W-:Y:S01]  /*3fc0*/  PRMT R7, RZ, 0x7610, R45 ;  /* 0x00007610ff077816 */ /* 0x000fe2000000002d */
[----:B------:R-:W-:Y:S01]  /*3fd0*/  FFMA.FTZ R110, R77, R110, R16 ;  /* 0x0000006e4d6e7223 */ /* 0x000fe20000010010 */
[----:B-----5:R-:W-:Y:S01]  /*3fe0*/  PRMT R45, RZ, 0x5410, R48 ;  /* 0x00005410ff2d7816 */ /* 0x020fe20000000030 */
[----:B------:R-:W4:Y:S01]  /*3ff0*/  LDG.E.128 R16, [R120.64+0x28800] ;  /* 0x0288000478107981 */ /* 0x000f22000c1e1d00 */
        /* <DEDUP_REMOVED lines=27> */
[C---:B------:R-:W-:Y:S01]  /*41b0*/  FFMA.FTZ R108, R77.reuse, R108, R32 ;  /* 0x0000006c4d6c7223 */ /* 0x040fe20000010020 */
[----:B------:R-:W-:Y:S01]  /*41c0*/  PRMT R49, RZ, 0x7610, R50 ;  /* 0x00007610ff317816 */ /* 0x000fe20000000032 */
[----:B------:R-:W3:Y:S01]  /*41d0*/  LDG.E.128 R32, [R120.64+0x2c000] ;  /* 0x02c0000478207981 */ /* 0x000ee2000c1e1d00 */
[----:B------:R-:W-:Y:S02]  /*41e0*/  FFMA.FTZ R118, R100, R45, R118 ;  /* 0x0000002d64767223 */ /* 0x000fe40000010076 */
        /* <DEDUP_REMOVED lines=11> */
[----:B------:R-:W5:Y:S01]  /*42a0*/  LDG.E.128 R44, [R120.64+0x14000] ;  /* 0x01400004782c7981 */ /* 0x000f62000c1e1d00 */
[----:B------:R-:W-:Y:S01]  /*42b0*/  PRMT R53, RZ, 0x5410, R60 ;  /* 0x00005410ff357816 */ /* 0x000fe2000000003c */
[----:B------:R-:W-:Y:S01]  /*42c0*/  FFMA.FTZ R57, R5, R48, R57 ;  /* 0x0000003005397223 */ /* 0x000fe20000010039 */
[----:B------:R-:W-:Y:S01]  /*42d0*/  PRMT R56, RZ, 0x5410, R63 ;  /* 0x00005410ff387816 */ /* 0x000fe2000000003f */
[----:B------:R-:W-:Y:S01]  /*42e0*/  FFMA.FTZ R76, R77, R76, R28 ;  /* 0x0000004c4d4c7223 */ /* 0x000fe2000001001c */
[----:B------:R-:W5:Y:S01]  /*42f0*/  LDG.E.128 R48, [R120.64+0x17800] ;  /* 0x0178000478307981 */ /* 0x000f62000c1e1d00 */
[----:B------:R-:W-:Y:S01]  /*4300*/  FFMA.FTZ R112, R3, R53, R112 ;  /* 0x0000003503707223 */ /* 0x000fe20000010070 */
[----:B------:R-:W-:Y:S01]  /*4310*/  PRMT R53, RZ, 0x5410, R54 ;  /* 0x00005410ff357816 */ /* 0x000fe20000000036 */
[----:B------:R-:W-:Y:S01]  /*4320*/  FFMA.FTZ R52, R7, R52, R57 ;  /* 0x0000003407347223 */ /* 0x000fe20000010039 */
[----:B------:R-:W5:Y:S03]  /*4330*/  LDG.E.128 R28, [R120.64+0x2800] ;  /* 0x00280004781c7981 */ /* 0x000f66000c1e1d00 */
        /* <DEDUP_REMOVED lines=56> */
[--C-:B------:R-:W-:Y:S01]  /*46c0*/  PRMT R110, RZ, 0x7610, R71.reuse ;  /* 0x00007610ff6e7816 */ /* 0x100fe20000000047 */
[----:B------:R-:W5:Y:S02]  /*46d0*/  LDG.E.128 R60, [R120.64+0x22000] ;  /* 0x02200004783c7981 */ /* 0x000f64000c1e1d00 */
[----:B------:R-:W-:Y:S01]  /*46e0*/  FFMA.FTZ R72, R5, R68, R70 ;  /* 0x0000004405487223 */ /* 0x000fe20000010046 */
[----:B------:R-:W-:Y:S02]  /*46f0*/  PRMT R68, RZ, 0x5410, R71 ;  /* 0x00005410ff447816 */ /* 0x000fe40000000047 */
        /* <DEDUP_REMOVED lines=16> */
[----:B--2---:R-:W-:-:S03]  /*4800*/  PRMT R69, RZ, 0x5410, R80 ;  /* 0x00005410ff457816 */ /* 0x004fc60000000050 */
        /* <DEDUP_REMOVED lines=12> */
[----:B------:R-:W2:Y:S02]  /*48d0*/  LDG.E.128 R68, [R120.64+0x29000] ;  /* 0x0290000478447981 */ /* 0x000ea4000c1e1d00 */
[----:B------:R-:W-:Y:S01]  /*48e0*/  FFMA.FTZ R78, R5, R72, R78 ;  /* 0x00000048054e7223 */ /* 0x000fe2000001004e */
[----:B------:R-:W-:-:S05]  /*48f0*/  PRMT R72, RZ, 0x5410, R87 ;  /* 0x00005410ff487816 */ /* 0x000fca0000000057 */
[----:B------:R-:W-:Y:S01]  /*4900*/  FFMA.FTZ R113, R101, R72, R73 ;  /* 0x0000004865717223 */ /* 0x000fe20000010049 */
[----:B------:R-:W-:Y:S02]  /*4910*/  PRMT R72, RZ, 0x7610, R81 ;  /* 0x00007610ff487816 */ /* 0x000fe40000000051 */
[----:B------:R-:W-:-:S03]  /*4920*/  PRMT R81, RZ, 0x5410, R82 ;  /* 0x00005410ff517816 */ /* 0x000fc60000000052 */
[----:B------:R-:W-:Y:S02]  /*4930*/  FFMA.FTZ R80, R7, R72, R78 ;  /* 0x0000004807507223 */ /* 0x000fe4000001004e */
[----:B------:R-:W2:Y:S02]  /*4940*/  LDG.E.128 R72, [R120.64+0x3000] ;  /* 0x0030000478487981 */ /* 0x000ea4000c1e1d00 */
        /* <DEDUP_REMOVED lines=30> */
[----:B----4-:R-:W-:Y:S01]  /*4b30*/  PRMT R92, RZ, 0x5410, R17 ;  /* 0x00005410ff5c7816 */ /* 0x010fe20000000011 */
[----:B------:R-:W4:Y:S02]  /*4b40*/  LDG.E.128 R80, [R120.64+0x6800] ;  /* 0x0068000478507981 */ /* 0x000f24000c1e1d00 */
[----:B------:R-:W-:Y:S01]  /*4b50*/  FFMA.FTZ R88, R101, R88, R89 ;  /* 0x0000005865587223 */ /* 0x000fe20000010059 */
[----:B------:R-:W-:Y:S01]  /*4b60*/  PRMT R89, RZ, 0x5410, R94 ;  /* 0x00005410ff597816 */ /* 0x000fe2000000005e */
[----:B------:R-:W-:-:S02]  /*4b70*/  FFMA.FTZ R104, R7, R84, R104 ;  /* 0x0000005407687223 */ /* 0x000fc40000010068 */
[----:B------:R-:W2:Y:S02]  /*4b80*/  LDG.E.128 R84, [R120.64+0x2c800] ;  /* 0x02c8000478547981 */ /* 0x000ea4000c1e1d00 */
[----:B------:R-:W-:Y:S01]  /*4b90*/  FFMA.FTZ R90, R100, R89, R104 ;  /* 0x00000059645a7223 */ /* 0x000fe20000010068 */
[----:B------:R-:W-:-:S05]  /*4ba0*/  PRMT R104, RZ, 0x7610, R91 ;  /* 0x00007610ff687816 */ /* 0x000fca000000005b */
[----:B------:R-:W-:Y:S01]  /*4bb0*/  FFMA.FTZ R104, R103, R104, R88 ;  /* 0x0000006867687223 */ /* 0x000fe20000010058 */
[--C-:B------:R-:W-:Y:S02]  /*4bc0*/  PRMT R88, RZ, 0x5410, R16.reuse ;  /* 0x00005410ff587816 */ /* 0x100fe40000000010 */
[----:B------:R-:W-:-:S03]  /*4bd0*/  PRMT R91, RZ, 0x7610, R16 ;  /* 0x00007610ff5b7816 */ /* 0x000fc60000000010 */
[----:B------:R-:W-:-:S04]  /*4be0*/  FFMA.FTZ R98, R3, R88, R98 ;  /* 0x0000005803627223 */ /* 0x000fc80000010062 */
[----:B------:R-:W-:-:S04]  /*4bf0*/  FFMA.FTZ R98, R4, R91, R98 ;  /* 0x0000005b04627223 */ /* 0x000fc80000010062 */
[----:B------:R-:W-:Y:S01]  /*4c00*/  FFMA.FTZ R98, R5, R92, R98 ;  /* 0x0000005c05627223 */ /* 0x000fe20000010062 */
[----:B---3--:R-:W-:-:S05]  /*4c10*/  PRMT R92, RZ, 0x5410, R32 ;  /* 0x00005410ff5c7816 */ /* 0x008fca0000000020 */
[----:B------:R-:W-:Y:S01]  /*4c20*/  FFMA.FTZ R96, R3, R92, R96 ;  /* 0x0000005c03607223 */ /* 0x000fe20000010060 */
[----:B------:R-:W-:Y:S02]  /*4c30*/  PRMT R92, RZ, 0x7610, R17 ;  /* 0x00007610ff5c7816 */ /* 0x000fe40000000011 */
[----:B------:R-:W-:-:S03]  /*4c40*/  PRMT R17, RZ, 0x7610, R32 ;  /* 0x00007610ff117816 */ /* 0x000fc60000000020 */
[----:B------:R-:W-:Y:S02]  /*4c50*/  FFMA.FTZ R92, R7, R92, R98 ;  /* 0x0000005c075c7223 */ /* 0x000fe40000010062 */
        /* <DEDUP_REMOVED lines=11> */
[----:B------:R-:W3:Y:S04]  /*4d10*/  LDG.E.128 R96, [R120.64+0xd800] ;  /* 0x00d8000478607981 */ /* 0x000ee8000c1e1d00 */
[----:B------:R-:W-:Y:S01]  /*4d20*/  FFMA.FTZ R17, R101, R18, R17 ;  /* 0x0000001265117223 */ /* 0x000fe20000010011 */
[----:B------:R-:W-:Y:S01]  /*4d30*/  PRMT R18, RZ, 0x7610, R19 ;  /* 0x00007610ff127816 */ /* 0x000fe20000000013 */
[----:B------:R-:W-:Y:S01]  /*4d40*/  FFMA.FTZ R33, R100, R33, R114 ;  /* 0x0000002164217223 */ /* 0x000fe20000010072 */
[----:B------:R-:W-:-:S03]  /*4d50*/  PRMT R19, RZ, 0x7610, R34 ;  /* 0x00007610ff137816 */ /* 0x000fc60000000022 */
[----:B------:R-:W-:Y:S01]  /*4d60*/  FFMA.FTZ R17, R103, R18, R17 ;  /* 0x0000001267117223 */ /* 0x000fe20000010011 */
[----:B-----5:R-:W-:Y:S01]  /*4d70*/  PRMT R18, RZ, 0x5410, R12 ;  /* 0x00005410ff127816 */ /* 0x020fe2000000000c */
        /* <DEDUP_REMOVED lines=14> */
[----:B------:R-:W5:Y:S01]  /*4e60*/  LDG.E.128 R4, [R120.64+0x11000] ;  /* 0x0110000478047981 */ /* 0x000f62000c1e1d00 */
        /* <DEDUP_REMOVED lines=27> */
[----:B------:R-:W-:-:S05]  /*5020*/  PRMT R24, RZ, 0x5410, R31 ;  /* 0x00005410ff187816 */ /* 0x000fca000000001f */
[----:B------:R-:W-:Y:S01]  /*5030*/  FFMA.FTZ R25, R105, R24, R25 ;  /* 0x0000001869197223 */ /* 0x000fe20000010019 */
[----:B------:R-:W-:Y:S02]  /*5040*/  PRMT R24, RZ, 0x5410, R40 ;  /* 0x00005410ff187816 */ /* 0x000fe40000000028 */
[----:B------:R-:W-:-:S03]  /*5050*/  PRMT R115, RZ, 0x7610, R27 ;  /* 0x00007610ff737816 */ /* 0x000fc6000000001b */
[C---:B------:R-:W-:Y:S01]  /*5060*/  FFMA.FTZ R26, R18.reuse, R24, R107 ;  /* 0x00000018121a7223 */ /* 0x040fe2000001006b */
[----:B------:R-:W-:Y:S02]  /*5070*/  PRMT R24, RZ, 0x7610, R31 ;  /* 0x00007610ff187816 */ /* 0x000fe4000000001f */
[----:B------:R-:W-:Y:S02]  /*5080*/  PRMT R88, RZ, 0x7610, R95 ;  /* 0x00007610ff587816 */ /* 0x000fe4000000005f */
[----:B------:R-:W-:Y:S01]  /*5090*/  PRMT R40, RZ, 0x7610, R40 ;  /* 0x00007610ff287816 */ /* 0x000fe20000000028 */
[----:B------:R-:W-:Y:S01]  /*50a0*/  FFMA.FTZ R107, R115, R24, R25 ;  /* 0x00000018736b7223 */ /* 0x000fe20000010019 */
[--C-:B------:R-:W-:Y:S01]  /*50b0*/  PRMT R24, RZ, 0x5410, R36.reuse ;  /* 0x00005410ff187816 */ /* 0x100fe20000000024 */
[----:B------:R-:W3:Y:S01]  /*50c0*/  LDG.E.128 R92, [R120.64+0xa000] ;  /* 0x00a00004785c7981 */ /* 0x000ee2000c1e1d00 */
[----:B------:R-:W-:Y:S01]  /*50d0*/  PRMT R36, RZ, 0x7610, R36 ;  /* 0x00007610ff247816 */ /* 0x000fe20000000024 */
[----:B------:R-:W-:Y:S01]  /*50e0*/  FFMA.FTZ R16, R103, R88, R89 ;  /* 0x0000005867107223 */ /* 0x000fe20000010059 */
[----:B------:R-:W-:Y:S01]  /*50f0*/  PRMT R25, RZ, 0x5410, R41 ;  /* 0x00005410ff197816 */ /* 0x000fe20000000029 */
[----:B------:R-:W-:Y:S01]  /*5100*/  FFMA.FTZ R24, R18, R24, R109 ;  /* 0x0000001812187223 */ /* 0x000fe2000001006d */
[----:B------:R-:W3:Y:S01]  /*5110*/  LDG.E.128 R88, [R120.64+0x30000] ;  /* 0x0300000478587981 */ /* 0x000ee2000c1e1d00 */
[C---:B------:R-:W-:Y:S01]  /*5120*/  FFMA.FTZ R26, R19.reuse, R40, R26 ;  /* 0x00000028131a7223 */ /* 0x040fe2000001001a */
        /* <DEDUP_REMOVED lines=22> */
[----:B------:R-:W5:Y:S01]  /*5290*/  LDG.E.128 R12, [R120.64+0x14800] ;  /* 0x01480004780c7981 */ /* 0x000f62000c1e1d00 */
[----:B------:R-:W-:Y:S01]  /*52a0*/  FFMA.FTZ R29, R105, R24, R26 ;  /* 0x00000018691d7223 */ /* 0x000fe2000001001a */
[--C-:B------:R-:W-:Y:S02]  /*52b0*/  PRMT R24, RZ, 0x5410, R8.reuse ;  /* 0x00005410ff187816 */ /* 0x100fe40000000008 */
[----:B------:R-:W-:Y:S01]  /*52c0*/  PRMT R8, RZ, 0x7610, R8 ;  /* 0x00007610ff087816 */ /* 0x000fe20000000008 */
[----:B------:R-:W-:-:S02]  /*52d0*/  FFMA.FTZ R103, R103, R32, R33 ;  /* 0x0000002067677223 */ /* 0x000fc40000010021 */
[----:B------:R-:W-:Y:S01]  /*52e0*/  FFMA.FTZ R111, R18, R24, R111 ;  /* 0x00000018126f7223 */ /* 0x000fe2000001006f */
[----:B------:R-:W-:Y:S01]  /*52f0*/  PRMT R33, RZ, 0x5410, R9 ;  /* 0x00005410ff217816 */ /* 0x000fe20000000009 */
[----:B------:R-:W5:Y:S02]  /*5300*/  LDG.E.128 R24, [R120.64+0x18000] ;  /* 0x0180000478187981 */ /* 0x000f64000c1e1d00 */
        /* <DEDUP_REMOVED lines=51> */
[----:B------:R-:W-:Y:S01]  /*5640*/  FFMA.FTZ R32, R105, R32, R33 ;  /* 0x0000002069207223 */ /* 0x000fe20000010021 */
[----:B------:R-:W-:Y:S01]  /*5650*/  PRMT R33, RZ, 0x7610, R50 ;  /* 0x00007610ff217816 */ /* 0x000fe20000000032 */
[----:B------:R-:W-:-:S04]  /*5660*/  FFMA.FTZ R34, R101, R34, R35 ;  /* 0x0000002265227223 */ /* 0x000fc80000010023 */
[----:B------:R-:W-:-:S04]  /*5670*/  FFMA.FTZ R37, R114, R33, R34 ;  /* 0x0000002172257223 */ /* 0x000fc80000010022 */
[----:B------:R-:W-:Y:S01]  /*5680*/  FFMA.FTZ R49, R105, R36, R37 ;  /* 0x0000002469317223 */ /* 0x000fe20000010025 */
[--C-:B------:R-:W-:Y:S02]  /*5690*/  PRMT R36, RZ, 0x5410, R52.reuse ;  /* 0x00005410ff247816 */ /* 0x100fe40000000034 */
[----:B------:R-:W-:Y:S01]  /*56a0*/  PRMT R52, RZ, 0x7610, R52 ;  /* 0x00007610ff347816 */ /* 0x000fe20000000034 */
[C---:B------:R-:W-:Y:S02]  /*56b0*/  FFMA.FTZ R106, R18.reuse, R41, R106 ;  /* 0x00000029126a7223 */ /* 0x040fe4000001006a */
        /* <DEDUP_REMOVED lines=31> */
[C---:B------:R-:W-:Y:S01]  /*58b0*/  FFMA.FTZ R60, R19.reuse, R60, R53 ;  /* 0x0000003c133c7223 */ /* 0x040fe20000010035 */
[----:B------:R-:W5:Y:S01]  /*58c0*/  LDG.E.128 R28, [R120.64+0x1b800] ;  /* 0x01b80004781c7981 */ /* 0x000f62000c1e1d00 */
[----:B------:R-:W-:Y:S01]  /*58d0*/  FFMA.FTZ R16, R19, R64, R16 ;  /* 0x0000004013107223 */ /* 0x000fe20000010010 */
[----:B------:R-:W-:Y:S01]  /*58e0*/  PRMT R53, RZ, 0x5410, R61 ;  /* 0x00005410ff357816 */ /* 0x000fe2000000003d */
[C---:B------:R-:W-:Y:S01]  /*58f0*/  FFMA.FTZ R44, R105.reuse, R40, R41 ;  /* 0x00000028692c7223 */ /* 0x040fe20000010029 */
        /* <DEDUP_REMOVED lines=28> */
[C---:B------:R-:W-:Y:S01]  /*5ac0*/  FFMA.FTZ R16, R115.reuse, R16, R53 ;  /* 0x0000001073107223 */ /* 0x040fe20000010035 */
[----:B--2---:R-:W-:Y:S01]  /*5ad0*/  PRMT R53, RZ, 0x5410, R68 ;  /* 0x00005410ff357816 */ /* 0x004fe20000000044 */
        /* <DEDUP_REMOVED lines=37> */
[--C-:B------:R-:W-:Y:S01]  /*5d30*/  PRMT R55, RZ, 0x5410, R79.reuse ;  /* 0x00005410ff377816 */ /* 0x100fe2000000004f */
        /* <DEDUP_REMOVED lines=8> */
[--C-:B----4-:R-:W-:Y:S01]  /*5dc0*/  PRMT R58, RZ, 0x5410, R80.reuse ;  /* 0x00005410ff3a7816 */ /* 0x110fe20000000050 */
[----:B------:R-:W4:Y:S02]  /*5dd0*/  LDG.E.128 R32, [R120.64+0x26000] ;  /* 0x0260000478207981 */ /* 0x000f24000c1e1d00 */
        /* <DEDUP_REMOVED lines=14> */
[----:B------:R-:W-:-:S05]  /*5ec0*/  PRMT R3, RZ, 0x5410, R82 ;  /* 0x00005410ff037816 */ /* 0x000fca0000000052 */
[----:B------:R-:W-:Y:S01]  /*5ed0*/  FFMA.FTZ R60, R54, R3, R57 ;  /* 0x00000003363c7223 */ /* 0x000fe20000010039 */
[----:B---3--:R-:W-:Y:S02]  /*5ee0*/  PRMT R3, RZ, 0x5410, R88 ;  /* 0x00005410ff037816 */ /* 0x008fe40000000058 */
[----:B------:R-:W-:Y:S01]  /*5ef0*/  PRMT R57, RZ, 0x7610, R82 ;  /* 0x00007610ff397816 */ /* 0x000fe20000000052 */
[----:B------:R-:W0:Y:S02]  /*5f00*/  SHFL.BFLY PT, R62, R59, 0x10, 0x1f ;  /* 0x0e001f003b3e7f89 */ /* 0x000e2400000e0000 */
        /* <DEDUP_REMOVED lines=20> */
[----:B------:R-:W-:Y:S01]  /*6050*/  PRMT R60, RZ, 0x5410, R97 ;  /* 0x00005410ff3c7816 */ /* 0x000fe20000000061 */
[----:B------:R-:W-:Y:S02]  /*6060*/  FFMA.FTZ R50, R115, R50, R44 ;  /* 0x0000003273327223 */ /* 0x000fe4000001002c */
[----:B------:R-:W-:Y:S01]  /*6070*/  FFMA.FTZ R59, R76, R59, R108 ;  /* 0x0000003b4c3b7223 */ /* 0x000fe2000001006c */
[----:B------:R-:W3:Y:S03]  /*6080*/  LDG.E.128 R44, [R120.64+0x30800] ;  /* 0x03080004782c7981 */ /* 0x000ee6000c1e1d00 */
[----:B------:R-:W-:Y:S01]  /*6090*/  FFMA.FTZ R59, R53, R60, R59 ;  /* 0x0000003c353b7223 */ /* 0x000fe2000001003b */
[----:B------:R-:W-:-:S02]  /*60a0*/  PRMT R60, RZ, 0x7610, R93 ;  /* 0x00007610ff3c7816 */ /* 0x000fc4000000005d */
[----:B------:R-:W-:-:S03]  /*60b0*/  PRMT R62, RZ, 0x7610, R97 ;  /* 0x00007610ff3e7816 */ /* 0x000fc60000000061 */
[C---:B------:R-:W-:Y:S01]  /*60c0*/  FFMA.FTZ R60, R77.reuse, R60, R57 ;  /* 0x0000003c4d3c7223 */ /* 0x040fe20000010039 */
[----:B------:R-:W-:Y:S01]  /*60d0*/  PRMT R57, RZ, 0x5410, R94 ;  /* 0x00005410ff397816 */ /* 0x000fe2000000005e */
[----:B------:R-:W-:-:S04]  /*60e0*/  FFMA.FTZ R59, R77, R62, R59 ;  /* 0x0000003e4d3b7223 */ /* 0x000fc8000001003b */
        /* <DEDUP_REMOVED lines=14> */
[----:B-----5:R-:W-:-:S03]  /*61d0*/  PRMT R61, RZ, 0x5410, R12 ;  /* 0x00005410ff3d7816 */ /* 0x020fc6000000000c */
[----:B------:R-:W-:Y:S01]  /*61e0*/  FFMA.FTZ R59, R79, R60, R59 ;  /* 0x0000003c4f3b7223 */ /* 0x000fe2000001003b */
[----:B------:R-:W-:Y:S01]  /*61f0*/  PRMT R60, RZ, 0x5410, R4 ;  /* 0x00005410ff3c7816 */ /* 0x000fe20000000004 */
[----:B------:R-:W-:Y:S01]  /*6200*/  FFMA.FTZ R48, R17, R61, R48 ;  /* 0x0000003d11307223 */ /* 0x000fe20000010030 */
[----:B------:R-:W-:-:S03]  /*6210*/  PRMT R61, RZ, 0x7610, R4 ;  /* 0x00007610ff3d7816 */ /* 0x000fc60000000004 */
        /* <DEDUP_REMOVED lines=11> */
[----:B------:R-:W-:-:S04]  /*62d0*/  FFMA.FTZ R4, R77, R4, R60 ;  /* 0x000000044d047223 */ /* 0x000fc8000001003c */
        /* <DEDUP_REMOVED lines=13> */
[C---:B------:R-:W-:Y:S01]  /*63b0*/  FFMA.FTZ R12, R79.reuse, R4, R5 ;  /* 0x000000044f0c7223 */ /* 0x040fe20000010005 */
[----:B------:R-:W-:Y:S01]  /*63c0*/  PRMT R4, RZ, 0x7610, R15 ;  /* 0x00007610ff047816 */ /* 0x000fe2000000000f */
[----:B------:R-:W0:Y:S04]  /*63d0*/  SHFL.BFLY PT, R14, R3, 0x8, 0x1f ;  /* 0x0d001f00030e7f89 */ /* 0x000e2800000e0000 */
[----:B------:R-:W-:Y:S01]  /*63e0*/  FFMA.FTZ R13, R79, R4, R6 ;  /* 0x000000044f0d7223 */ /* 0x000fe20000010006 */
[--C-:B------:R-:W-:Y:S01]  /*63f0*/  PRMT R4, RZ, 0x5410, R86.reuse ;  /* 0x00005410ff047816 */ /* 0x100fe20000000056 */
[----:B------:R-:W1:Y:S01]  /*6400*/  SHFL.BFLY PT, R61, R12, 0x10, 0x1f ;  /* 0x0e001f000c3d7f89 */ /* 0x000e6200000e0000 */
[----:B------:R-:W-:Y:S02]  /*6410*/  PRMT R89, RZ, 0x7610, R89 ;  /* 0x00007610ff597816 */ /* 0x000fe40000000059 */
[----:B------:R-:W-:Y:S01]  /*6420*/  PRMT R5, RZ, 0x7610, R86 ;  /* 0x00007610ff057816 */ /* 0x000fe20000000056 */
[----:B------:R-:W-:Y:S01]  /*6430*/  FFMA.FTZ R4, R101, R4, R58 ;  /* 0x0000000465047223 */ /* 0x000fe2000001003a */
[----:B------:R-:W5:Y:S01]  /*6440*/  SHFL.BFLY PT, R62, R13, 0x10, 0x1f ;  /* 0x0e001f000d3e7f89 */ /* 0x000f6200000e0000 */
[----:B------:R-:W-:Y:S01]  /*6450*/  PRMT R6, RZ, 0x5410, R90 ;  /* 0x00005410ff067816 */ /* 0x000fe2000000005a */
[----:B------:R-:W-:-:S02]  /*6460*/  FFMA.FTZ R19, R102, R89, R19 ;  /* 0x0000005966137223 */ /* 0x000fc40000010013 */
[C---:B------:R-:W-:Y:S01]  /*6470*/  FFMA.FTZ R5, R114.reuse, R5, R4 ;  /* 0x0000000572057223 */ /* 0x040fe20000010004 */
[----:B------:R-:W-:Y:S01]  /*6480*/  PRMT R4, RZ, 0x5410, R87 ;  /* 0x00005410ff047816 */ /* 0x000fe20000000057 */
[----:B------:R-:W5:Y:S01]  /*6490*/  SHFL.BFLY PT, R15, R18, 0x10, 0x1f ;  /* 0x0e001f00120f7f89 */ /* 0x000f6200000e0000 */
[----:B------:R-:W-:Y:S01]  /*64a0*/  PRMT R7, RZ, 0x7610, R90 ;  /* 0x00007610ff077816 */ /* 0x000fe2000000005a */
[----:B------:R-:W-:Y:S02]  /*64b0*/  FFMA.FTZ R6, R101, R6, R19 ;  /* 0x0000000665067223 */ /* 0x000fe40000010013 */
[----:B------:R-:W-:Y:S01]  /*64c0*/  FFMA.FTZ R5, R105, R4, R5 ;  /* 0x0000000469057223 */ /* 0x000fe20000010005 */
[----:B------:R-:W-:Y:S01]  /*64d0*/  PRMT R4, RZ, 0x5410, R91 ;  /* 0x00005410ff047816 */ /* 0x000fe2000000005b */
[----:B------:R-:W-:-:S04]  /*64e0*/  FFMA.FTZ R6, R114, R7, R6 ;  /* 0x0000000772067223 */ /* 0x000fc80000010006 */
[----:B------:R-:W-:Y:S01]  /*64f0*/  FFMA.FTZ R105, R105, R4, R6 ;  /* 0x0000000469697223 */ /* 0x000fe20000010006 */
[----:B------:R-:W-:Y:S01]  /*6500*/  PRMT R4, RZ, 0x7610, R87 ;  /* 0x00007610ff047816 */ /* 0x000fe20000000057 */
[----:B0-----:R-:W-:Y:S01]  /*6510*/  FADD.FTZ R3, R3, R14 ;  /* 0x0000000e03037221 */ /* 0x001fe20000010000 */
[----:B------:R-:W-:-:S03]  /*6520*/  PRMT R14, RZ, 0x5410, R24 ;  /* 0x00005410ff0e7816 */ /* 0x000fc60000000018 */
[----:B------:R-:W-:Y:S02]  /*6530*/  FFMA.FTZ R4, R115, R4, R5 ;  /* 0x0000000473047223 */ /* 0x000fe40000010005 */
[----:B-1----:R-:W-:Y:S01]  /*6540*/  FADD.FTZ R5, R12, R61 ;  /* 0x0000003d0c057221 */ /* 0x002fe20000010000 */
[----:B------:R-:W-:Y:S01]  /*6550*/  PRMT R12, RZ, 0x5410, R28 ;  /* 0x00005410ff0c7816 */ /* 0x000fe2000000001c */
[----:B-----5:R-:W-:Y:S01]  /*6560*/  FADD.FTZ R7, R13, R62 ;  /* 0x0000003e0d077221 */ /* 0x020fe20000010000 */
[----:B------:R-:W-:Y:S01]  /*6570*/  PRMT R13, RZ, 0x7610, R24 ;  /* 0x00007610ff0d7816 */ /* 0x000fe20000000018 */
[C---:B------:R-:W-:Y:S02]  /*6580*/  FFMA.FTZ R14, R17.reuse, R14, R49 ;  /* 0x0000000e110e7223 */ /* 0x040fe40000010031 */
[----:B------:R-:W-:Y:S01]  /*6590*/  FFMA.FTZ R50, R17, R12, R50 ;  /* 0x0000000c11327223 */ /* 0x000fe20000010032 */
[----:B------:R-:W-:Y:S01]  /*65a0*/  PRMT R12, RZ, 0x5410, R25 ;  /* 0x00005410ff0c7816 */ /* 0x000fe20000000019 */
[----:B------:R-:W-:-:S02]  /*65b0*/  FFMA.FTZ R13, R76, R13, R14 ;  /* 0x0000000d4c0d7223 */ /* 0x000fc4000001000e */
[----:B------:R-:W-:Y:S01]  /*65c0*/  FADD.FTZ R18, R18, R15 ;  /* 0x0000000f12127221 */ /* 0x000fe20000010000 */
        /* <DEDUP_REMOVED lines=23> */
[--C-:B--2---:R-:W-:Y:S02]  /*6740*/  PRMT R14, RZ, 0x5410, R8.reuse ;  /* 0x00005410ff0e7816 */ /* 0x104fe40000000008 */
        /* <DEDUP_REMOVED lines=22> */
[----:B------:R-:W-:-:S04]  /*68b0*/  FFMA.FTZ R14, R77, R14, R16 ;  /* 0x0000000e4d0e7223 */ /* 0x000fc80000010010 */
[----:B------:R-:W-:Y:S01]  /*68c0*/  FFMA.FTZ R14, R54, R15, R14 ;  /* 0x0000000f360e7223 */ /* 0x000fe2000001000e */
[----:B------:R-:W-:Y:S01]  /*68d0*/  PRMT R15, RZ, 0x7610, R22 ;  /* 0x00007610ff0f7816 */ /* 0x000fe20000000016 */
[----:B------:R-:W-:Y:S01]  /*68e0*/  FFMA.FTZ R9, R55, R8, R9 ;  /* 0x0000000837097223 */ /* 0x000fe20000010009 */
[----:B------:R-:W-:Y:S02]  /*68f0*/  PRMT R8, RZ, 0x7610, R11 ;  /* 0x00007610ff087816 */ /* 0x000fe4000000000b */
[----:B------:R-:W-:Y:S01]  /*6900*/  PRMT R10, RZ, 0x5410, R23 ;  /* 0x00005410ff0a7816 */ /* 0x000fe20000000017 */
[----:B------:R-:W-:Y:S02]  /*6910*/  FFMA.FTZ R14, R78, R15, R14 ;  /* 0x0000000f4e0e7223 */ /* 0x000fe4000001000e */
[----:B------:R-:W-:Y:S01]  /*6920*/  FFMA.FTZ R8, R79, R8, R9 ;  /* 0x000000084f087223 */ /* 0x000fe20000010009 */
[----:B----4-:R-:W-:Y:S01]  /*6930*/  PRMT R9, RZ, 0x5410, R32 ;  /* 0x00005410ff097816 */ /* 0x010fe20000000020 */
        /* <DEDUP_REMOVED lines=40> */
[--C-:B---3--:R-:W-:Y:S02]  /*6bc0*/  PRMT R14, RZ, 0x5410, R44.reuse ;  /* 0x00005410ff0e7816 */ /* 0x108fe4000000002c */
        /* <DEDUP_REMOVED lines=131> */
[----:B------:R-:W-:-:S03]  /*7400*/  LOP3.LUT P0, RZ, R2, 0x1f, RZ, 0xc0, !PT ;  /* 0x0000001f02ff7812 */ /* 0x000fc6000780c0ff */
[----:B------:R-:W1:Y:S04]  /*7410*/  SHFL.BFLY PT, R7, R8, 0x1, 0x1f ;  /* 0x0c201f0008077f89 */ /* 0x000e6800000e0000 */
[----:B------:R-:W2:Y:S04]  /*7420*/  SHFL.BFLY PT, R9, R10, 0x1, 0x1f ;  /* 0x0c201f000a097f89 */ /* 0x000ea800000e0000 */
[----:B------:R-:W3:Y:S04]  /*7430*/  SHFL.BFLY PT, R11, R12, 0x1, 0x1f ;  /* 0x0c201f000c0b7f89 */ /* 0x000ee800000e0000 */
[----:B------:R-:W4:Y:S04]  /*7440*/  SHFL.BFLY PT, R13, R14, 0x1, 0x1f ;  /* 0x0c201f000e0d7f89 */ /* 0x000f2800000e0000 */
[----:B------:R-:W5:Y:S04]  /*7450*/  SHFL.BFLY PT, R15, R16, 0x1, 0x1f ;  /* 0x0c201f00100f7f89 */ /* 0x000f6800000e0000 */
[----:B------:R-:W0:Y:S04]  /*7460*/  SHFL.BFLY PT, R17, R18, 0x1, 0x1f ;  /* 0x0c201f0012117f89 */ /* 0x000e2800000e0000 */
[----:B------:R-:W0:Y:S04]  /*7470*/  SHFL.BFLY PT, R19, R20, 0x1, 0x1f ;  /* 0x0c201f0014137f89 */ /* 0x000e2800000e0000 */
[----:B------:R-:W1:Y:S04]  /*7480*/  SHFL.BFLY PT, R21, R22, 0x1, 0x1f ;  /* 0x0c201f0016157f89 */ /* 0x000e6800000e0000 */
[----:B------:R-:W3:Y:S04]  /*7490*/  SHFL.BFLY PT, R24, R23, 0x1, 0x1f ;  /* 0x0c201f0017187f89 */ /* 0x000ee800000e0000 */
[----:B------:R-:W5:Y:S04]  /*74a0*/  SHFL.BFLY PT, R26, R25, 0x1, 0x1f ;  /* 0x0c201f00191a7f89 */ /* 0x000f6800000e0000 */
[----:B------:R-:W5:Y:S04]  /*74b0*/  SHFL.BFLY PT, R28, R27, 0x1, 0x1f ;  /* 0x0c201f001b1c7f89 */ /* 0x000f6800000e0000 */
[----:B------:R-:W5:Y:S01]  /*74c0*/  SHFL.BFLY PT, R30, R29, 0x1, 0x1f ;  /* 0x0c201f001d1e7f89 */ /* 0x000f6200000e0000 */
[----:B------:R-:W-:Y:S01]  /*74d0*/  @!P0 FADD.FTZ R4, R3, R4 ;  /* 0x0000000403048221 */ /* 0x000fe20000010000 */
[----:B------:R-:W-:-:S04]  /*74e0*/  SHF.R.S32.HI R3, RZ, 0x1f, R2 ;  /* 0x0000001fff037819 */ /* 0x000fc80000011402 */
[----:B------:R-:W-:Y:S01]  /*74f0*/  LEA.HI R3, R3, R2, RZ, 0x5 ;  /* 0x0000000203037211 */ /* 0x000fe200078f28ff */
[----:B0-----:R-:W-:Y:S02]  /*7500*/  FADD.FTZ R6, R6, R5 ;  /* 0x0000000506067221 */ /* 0x001fe40000010000 */
[----:B-1----:R-:W-:Y:S01]  /*7510*/  FADD.FTZ R8, R8, R7 ;  /* 0x0000000708087221 */ /* 0x002fe20000010000 */
[----:B------:R-:W-:Y:S01]  /*7520*/  SHF.R.S32.HI R3, RZ, 0x5, R3 ;  /* 0x00000005ff037819 */ /* 0x000fe20000011403 */
[----:B--2---:R-:W-:Y:S02]  /*7530*/  FADD.FTZ R10, R10, R9 ;  /* 0x000000090a0a7221 */ /* 0x004fe40000010000 */
[----:B---3--:R-:W-:Y:S02]  /*7540*/  FADD.FTZ R12, R12, R11 ;  /* 0x0000000b0c0c7221 */ /* 0x008fe40000010000 */
[----:B----4-:R-:W-:Y:S02]  /*7550*/  FADD.FTZ R14, R14, R13 ;  /* 0x0000000d0e0e7221 */ /* 0x010fe40000010000 */
[----:B-----5:R-:W-:-:S02]  /*7560*/  FADD.FTZ R16, R16, R15 ;  /* 0x0000000f10107221 */ /* 0x020fc40000010000 */
        /* <DEDUP_REMOVED lines=21> */
[----:B------:R-:W-:Y:S01]  /*76c0*/  BAR.SYNC.DEFER_BLOCKING 0x0 ;  /* 0x0000000000007b1d */ /* 0x000fe20000010000 */
[----:B------:R-:W-:-:S13]  /*76d0*/  ISETP.NE.AND P1, PT, R2, RZ, PT ;  /* 0x000000ff0200720c */ /* 0x000fda0003f25270 */
        /* <DEDUP_REMOVED lines=18> */
[----:B------:R-:W-:Y:S01]  /*7800*/  FADD.FTZ R42, R41, R42 ;  /* 0x0000002a292a7221 */ /* 0x000fe20000010000 */
[----:B------:R-:W1:Y:S01]  /*7810*/  LDS.128 R44, [0xd0] ;  /* 0x0000d000ff2c7984 */ /* 0x000e620000000c00 */
[----:B--2---:R-:W-:Y:S02]  /*7820*/  FADD.FTZ R28, RZ, R28 ;  /* 0x0000001cff1c7221 */ /* 0x004fe40000010000 */
[----:B------:R-:W-:Y:S02]  /*7830*/  FADD.FTZ R57, R42, R43 ;  /* 0x0000002b2a397221 */ /* 0x000fe40000010000 */
[----:B------:R-:W2:Y:S01]  /*7840*/  LDS.128 R40, [0xa0] ;  /* 0x0000a000ff287984 */ /* 0x000ea20000000c00 */
[----:B---3--:R-:W-:-:S02]  /*7850*/  FADD.FTZ R16, RZ, R16 ;  /* 0x00000010ff107221 */ /* 0x008fc40000010000 */
[----:B----4-:R-:W-:Y:S01]  /*7860*/  FADD.FTZ R8, RZ, R8 ;  /* 0x00000008ff087221 */ /* 0x010fe20000010000 */
[----:B------:R-:W-:Y:S01]  /*7870*/  STG.E [R2.64], R57 ;  /* 0x0000003902007986 */ /* 0x000fe2000c101904 */
[----:B------:R-:W-:Y:S02]  /*7880*/  FADD.FTZ R37, R36, R37 ;  /* 0x0000002524257221 */ /* 0x000fe40000010000 */
[----:B-----5:R-:W-:Y:S02]  /*7890*/  FADD.FTZ R12, RZ, R12 ;  /* 0x0000000cff0c7221 */ /* 0x020fe40000010000 */
[----:B------:R-:W-:Y:S02]  /*78a0*/  FADD.FTZ R29, R28, R29 ;  /* 0x0000001d1c1d7221 */ /* 0x000fe40000010000 */
[----:B------:R-:W-:Y:S02]  /*78b0*/  FADD.FTZ R4, RZ, R4 ;  /* 0x00000004ff047221 */ /* 0x000fe40000010000 */
[----:B------:R-:W-:-:S02]  /*78c0*/  FADD.FTZ R17, R16, R17 ;  /* 0x0000001110117221 */ /* 0x000fc40000010000 */
[----:B------:R-:W-:Y:S02]  /*78d0*/  FADD.FTZ R24, RZ, R24 ;  /* 0x00000018ff187221 */ /* 0x000fe40000010000 */
[----:B------:R-:W-:Y:S02]  /*78e0*/  FADD.FTZ R9, R8, R9 ;  /* 0x0000000908097221 */ /* 0x000fe40000010000 */
[----:B------:R-:W-:Y:S02]  /*78f0*/  FADD.FTZ R20, RZ, R20 ;  /* 0x00000014ff147221 */ /* 0x000fe40000010000 */
[----:B------:R-:W-:Y:S02]  /*7900*/  FADD.FTZ R13, R12, R13 ;  /* 0x0000000d0c0d7221 */ /* 0x000fe40000010000 */
[----:B------:R-:W-:Y:S02]  /*7910*/  FADD.FTZ R32, RZ, R32 ;  /* 0x00000020ff207221 */ /* 0x000fe40000010000 */
[----:B------:R-:W-:-:S02]  /*7920*/  FADD.FTZ R5, R4, R5 ;  /* 0x0000000504057221 */ /* 0x000fc40000010000 */
[----:B0-----:R-:W-:Y:S02]  /*7930*/  FADD.FTZ R52, RZ, R52 ;  /* 0x00000034ff347221 */ /* 0x001fe40000010000 */
[----:B------:R-:W-:Y:S02]  /*7940*/  FADD.FTZ R25, R24, R25 ;  /* 0x0000001918197221 */ /* 0x000fe40000010000 */
[----:B------:R-:W-:Y:S02]  /*7950*/  FADD.FTZ R48, RZ, R48 ;  /* 0x00000030ff307221 */ /* 0x000fe40000010000 */
[----:B------:R-:W-:Y:S02]  /*7960*/  FADD.FTZ R21, R20, R21 ;  /* 0x0000001514157221 */ /* 0x000fe40000010000 */
[----:B-1----:R-:W-:Y:S02]  /*7970*/  FADD.FTZ R44, RZ, R44 ;  /* 0x0000002cff2c7221 */ /* 0x002fe40000010000 */
[----:B------:R-:W-:-:S02]  /*7980*/  FADD.FTZ R33, R32, R33 ;  /* 0x0000002120217221 */ /* 0x000fc40000010000 */
[----:B------:R-:W-:Y:S02]  /*7990*/  FADD.FTZ R53, R52, R53 ;  /* 0x0000003534357221 */ /* 0x000fe40000010000 */
[----:B--2---:R-:W-:Y:S02]  /*79a0*/  FADD.FTZ R40, RZ, R40 ;  /* 0x00000028ff287221 */ /* 0x004fe40000010000 */
        /* <DEDUP_REMOVED lines=43> */
.L_x_2:
        /* <DEDUP_REMOVED lines=10> */
.L_x_34:


//--------------------- .text._Z31router_gemm_kernel_float_outputI13__nv_bfloat16Li128ELi8ELi13ELi384ELi7168EEvPfPKT_S4_ --------------------------
	.section	.text._Z31router_gemm_kernel_float_outputI13__nv_bfloat16Li128ELi8ELi13ELi384ELi7168EEvPfPKT_S4_,"ax",@progbits
	.sectioninfo	@"SHI_REGISTERS=128"
	.align	128
        .global         _Z31router_gemm_kernel_float_outputI13__nv_bfloat16Li128ELi8ELi13ELi384ELi7168EEvPfPKT_S4_
        .type           _Z31router_gemm_kernel_float_outputI13__nv_bfloat16Li128ELi8ELi13ELi384ELi7168EEvPfPKT_S4_,@function
        .size           _Z31router_gemm_kernel_float_outputI13__nv_bfloat16Li128ELi8ELi13ELi384ELi7168EEvPfPKT_S4_,(.L_x_35 - _Z31router_gemm_kernel_float_outputI13__nv_bfloat16Li128ELi8ELi13ELi384ELi7168EEvPfPKT_S4_)
        .other          _Z31router_gemm_kernel_float_outputI13__nv_bfloat16Li128ELi8ELi13ELi384ELi7168EEvPfPKT_S4_,@"STO_CUDA_ENTRY STV_DEFAULT"
_Z31router_gemm_kernel_float_outputI13__nv_bfloat16Li128ELi8ELi13ELi384ELi7168EEvPfPKT_S4_:
.text._Z31router_gemm_kernel_float_outputI13__nv_bfloat16Li128ELi8ELi13ELi384ELi7168EEvPfPKT_S4_:
        /* <DEDUP_REMOVED lines=40> */
[--C-:B------:R-:W-:Y:S01]  /*0280*/  PRMT R88, RZ, 0x5410, R57.reuse ;  /* 0x00005410ff587816 */ /* 0x100fe20000000039 */
[----:B------:R-:W-:Y:S01]  /*0290*/  FFMA.FTZ R52, R93, R52, R68 ;  /* 0x000000345d347223 */ /* 0x000fe20000010044 */
[----:B------:R-:W-:-:S03]  /*02a0*/  PRMT R89, RZ, 0x7610, R57 ;  /* 0x00007610ff597816 */ /* 0x000fc60000000039 */
[----:B------:R-:W-:Y:S01]  /*02b0*/  FFMA.FTZ R3, R88, R3, R52 ;  /* 0x0000000358037223 */ /* 0x000fe20000010034 */
[----:B------:R-:W-:Y:S02]  /*02c0*/  PRMT R52, RZ, 0x7610, R53 ;  /* 0x00007610ff347816 */ /* 0x000fe40000000035 */
[----:B---3--:R-:W-:Y:S02]  /*02d0*/  PRMT R68, RZ, 0x5410, R16 ;  /* 0x00005410ff447816 */ /* 0x008fe40000000010 */
[----:B------:R-:W-:Y:S01]  /*02e0*/  PRMT R71, RZ, 0x5410, R58 ;  /* 0x00005410ff477816 */ /* 0x000fe2000000003a */
[----:B------:R-:W-:Y:S01]  /*02f0*/  FFMA.FTZ R53, R89, R52, R3 ;  /* 0x0000003459357223 */ /* 0x000fe20000010003 */
[----:B------:R-:W-:Y:S01]  /*0300*/  PRMT R52, RZ, 0x5410, R54 ;  /* 0x00005410ff347816 */ /* 0x000fe20000000036 */
[----:B------:R-:W-:Y:S01]  /*0310*/  FFMA.FTZ R68, R91, R68, RZ ;  /* 0x000000445b447223 */ /* 0x000fe200000100ff */
        /* <DEDUP_REMOVED lines=11> */
[--C-:B------:R-:W-:Y:S01]  /*03d0*/  PRMT R53, RZ, 0x5410, R17.reuse ;  /* 0x00005410ff357816 */ /* 0x100fe20000000011 */
[----:B------:R-:W2:Y:S02]  /*03e0*/  LDG.E.128 R56, [R116.64+0x12000] ;  /* 0x0120000474387981 */ /* 0x000ea4000c1e1d00 */
[----:B------:R-:W-:Y:S01]  /*03f0*/  FFMA.FTZ R100, R106, R55, R16 ;  /* 0x000000376a647223 */ /* 0x000fe20000010010 */
[----:B------:R-:W-:Y:S01]  /*0400*/  PRMT R16, RZ, 0x7610, R17 ;  /* 0x00007610ff107816 */ /* 0x000fe20000000011 */
[----:B------:R-:W-:-:S02]  /*0410*/  FFMA.FTZ R68, R88, R53, R68 ;  /* 0x0000003558447223 */ /* 0x000fc40000010044 */
[----:B------:R-:W3:Y:S02]  /*0420*/  LDG.E.128 R52, [R116.64+0x15800] ;  /* 0x0158000474347981 */ /* 0x000ee4000c1e1d00 */
[----:B------:R-:W-:Y:S01]  /*0430*/  FFMA.FTZ R68, R89, R16, R68 ;  /* 0x0000001059447223 */ /* 0x000fe20000010044 */
[----:B-----5:R-:W-:-:S05]  /*0440*/  PRMT R16, RZ, 0x5410, R80 ;  /* 0x00005410ff107816 */ /* 0x020fca0000000050 */
[----:B------:R-:W-:Y:S01]  /*0450*/  FFMA.FTZ R17, R91, R16, RZ ;  /* 0x000000105b117223 */ /* 0x000fe200000100ff */
        /* <DEDUP_REMOVED lines=17> */
[--C-:B------:R-:W-:Y:S01]  /*0570*/  PRMT R68, RZ, 0x5410, R83.reuse ;  /* 0x00005410ff447816 */ /* 0x100fe20000000053 */
[----:B------:R-:W-:Y:S01]  /*0580*/  FFMA.FTZ R70, R91, R70, RZ ;  /* 0x000000465b467223 */ /* 0x000fe200000100ff */
        /* <DEDUP_REMOVED lines=9> */
[----:B------:R-:W4:Y:S02]  /*0620*/  LDG.E.128 R80, [R116.64+0x20000] ;  /* 0x0200000474507981 */ /* 0x000f24000c1e1d00 */
[----:B------:R-:W-:Y:S01]  /*0630*/  FFMA.FTZ R70, R89, R68, R70 ;  /* 0x0000004459467223 */ /* 0x000fe20000010046 */
[----:B------:R-:W-:-:S02]  /*0640*/  PRMT R68, RZ, 0x5410, R12 ;  /* 0x00005410ff447816 */ /* 0x000fc4000000000c */
[----:B------:R-:W-:-:S03]  /*0650*/  PRMT R12, RZ, 0x7610, R12 ;  /* 0x00007610ff0c7816 */ /* 0x000fc6000000000c */
[----:B------:R-:W-:Y:S01]  /*0660*/  FFMA.FTZ R76, R91, R68, RZ ;  /* 0x000000445b4c7223 */ /* 0x000fe200000100ff */
[--C-:B------:R-:W-:Y:S02]  /*0670*/  PRMT R68, RZ, 0x5410, R78.reuse ;  /* 0x00005410ff447816 */ /* 0x100fe4000000004e */
[----:B------:R-:W-:Y:S01]  /*0680*/  PRMT R78, RZ, 0x7610, R78 ;  /* 0x00007610ff4e7816 */ /* 0x000fe2000000004e */
[----:B------:R-:W-:Y:S02]  /*0690*/  FFMA.FTZ R12, R93, R12, R76 ;  /* 0x0000000c5d0c7223 */ /* 0x000fe4000001004c */
        /* <DEDUP_REMOVED lines=16> */
[----:B------:R-:W-:Y:S01]  /*07a0*/  FFMA.FTZ R68, R91, R68, RZ ;  /* 0x000000445b447223 */ /* 0x000fe200000100ff */
[----:B------:R-:W-:Y:S02]  /*07b0*/  PRMT R13, RZ, 0x5410, R73 ;  /* 0x00005410ff0d7816 */ /* 0x000fe40000000049 */
[----:B------:R-:W-:Y:S01]  /*07c0*/  PRMT R15, RZ, 0x7610, R15 ;  /* 0x00007610ff0f7816 */ /* 0x000fe2000000000f */
[----:B------:R-:W-:-:S02]  /*07d0*/  FFMA.FTZ R68, R93, R72, R68 ;  /* 0x000000485d447223 */ /* 0x000fc40000010044 */
[----:B------:R-:W-:Y:S01]  /*07e0*/  FFMA.FTZ R12, R3, R12, R14 ;  /* 0x0000000c030c7223 */ /* 0x000fe2000001000e */
[----:B------:R-:W-:Y:S01]  /*07f0*/  PRMT R72, RZ, 0x5410, R8 ;  /* 0x00005410ff487816 */ /* 0x000fe20000000008 */
[----:B------:R-:W-:Y:S02]  /*0800*/  FFMA.FTZ R13, R88, R13, R68 ;  /* 0x0000000d580d7223 */ /* 0x000fe40000010044 */
[----:B------:R-:W-:Y:S01]  /*0810*/  FFMA.FTZ R68, R106, R15, R12 ;  /* 0x0000000f6a447223 */ /* 0x000fe2000001000c */
[----:B------:R-:W-:Y:S01]  /*0820*/  PRMT R12, RZ, 0x7610, R73 ;  /* 0x00007610ff0c7816 */ /* 0x000fe20000000049 */
[----:B------:R-:W-:Y:S01]  /*0830*/  FFMA.FTZ R76, R91, R72, RZ ;  /* 0x000000485b4c7223 */ /* 0x000fe200000100ff */
        /* <DEDUP_REMOVED lines=11> */
[--C-:B------:R-:W-:Y:S01]  /*08f0*/  PRMT R8, RZ, 0x5410, R75.reuse ;  /* 0x00005410ff087816 */ /* 0x100fe2000000004b */
[----:B------:R-:W2:Y:S01]  /*0900*/  LDG.E.128 R76, [R116.64+0x27000] ;  /* 0x02700004744c7981 */ /* 0x000ea2000c1e1d00 */
        /* <DEDUP_REMOVED lines=16> */
[----:B------:R-:W-:Y:S02]  /*0a10*/  FFMA.FTZ R8, R3, R8, R10 ;  /* 0x0000000803087223 */ /* 0x000fe4000001000a */
[----:B------:R-:W-:Y:S01]  /*0a20*/  FFMA.FTZ R9, R88, R9, R44 ;  /* 0x0000000958097223 */ /* 0x000fe2000001002c */
[----:B------:R-:W-:Y:S01]  /*0a30*/  PRMT R44, RZ, 0x5410, R28 ;  /* 0x00005410ff2c7816 */ /* 0x000fe2000000001c */
[----:B------:R-:W-:Y:S01]  /*0a40*/  FFMA.FTZ R110, R106, R11, R8 ;  /* 0x0000000b6a6e7223 */ /* 0x000fe20000010008 */
[----:B------:R-:W-:-:S03]  /*0a50*/  PRMT R8, RZ, 0x7610, R45 ;  /* 0x00007610ff087816 */ /* 0x000fc6000000002d */
        /* <DEDUP_REMOVED lines=10> */
[----:B------:R-:W-:-:S02]  /*0b00*/  FFMA.FTZ R44, R69, R46, R44 ;  /* 0x0000002e452c7223 */ /* 0x000fc4000001002c */
[----:B------:R-:W-:Y:S01]  /*0b10*/  FFMA.FTZ R45, R88, R45, R28 ;  /* 0x0000002d582d7223 */ /* 0x000fe2000001001c */
[--C-:B------:R-:W-:Y:S01]  /*0b20*/  PRMT R28, RZ, 0x5410, R47.reuse ;  /* 0x00005410ff1c7816 */ /* 0x100fe2000000002f */
[----:B------:R-:W4:Y:S01]  /*0b30*/  LDG.E.128 R8, [R116.64+0x2a800] ;  /* 0x02a8000474087981 */ /* 0x000f22000c1e1d00 */
[----:B------:R-:W-:-:S03]  /*0b40*/  PRMT R47, RZ, 0x7610, R47 ;  /* 0x00007610ff2f7816 */ /* 0x000fc6000000002f */
[----:B------:R-:W-:Y:S01]  /*0b50*/  FFMA.FTZ R28, R3, R28, R44 ;  /* 0x0000001c031c7223 */ /* 0x000fe2000001002c */
[----:B------:R-:W-:Y:S01]  /*0b60*/  PRMT R44, RZ, 0x7610, R29 ;  /* 0x00007610ff2c7816 */ /* 0x000fe2000000001d */
[----:B------:R-:W4:Y:S02]  /*0b70*/  LDG.E.128 R72, [R120.64+0x1000] ;  /* 0x0010000478487981 */ /* 0x000f24000c1e1d00 */
[----:B------:R-:W-:Y:S01]  /*0b80*/  FFMA.FTZ R108, R106, R47, R28 ;  /* 0x0000002f6a6c7223 */ /* 0x000fe2000001001c */
[----:B------:R-:W-:Y:S01]  /*0b90*/  PRMT R28, RZ, 0x5410, R30 ;  /* 0x00005410ff1c7816 */ /* 0x000fe2000000001e */
[----:B------:R-:W-:-:S04]  /*0ba0*/  FFMA.FTZ R44, R89, R44, R45 ;  /* 0x0000002c592c7223 */ /* 0x000fc8000001002d */
[----:B------:R-:W-:Y:S01]  /*0bb0*/  FFMA.FTZ R28, R71, R28, R44 ;  /* 0x0000001c471c7223 */ /* 0x000fe2000001002c */
[--C-:B------:R-:W-:Y:S02]  /*0bc0*/  PRMT R44, RZ, 0x5410, R20.reuse ;  /* 0x00005410ff2c7816 */ /* 0x100fe40000000014 */
[----:B------:R-:W-:-:S03]  /*0bd0*/  PRMT R20, RZ, 0x7610, R20 ;  /* 0x00007610ff147816 */ /* 0x000fc60000000014 */
[----:B------:R-:W-:Y:S01]  /*0be0*/  FFMA.FTZ R29, R91, R44, RZ ;  /* 0x0000002c5b1d7223 */ /* 0x000fe200000100ff */
[----:B------:R-:W-:Y:S01]  /*0bf0*/  PRMT R30, RZ, 0x7610, R30 ;  /* 0x00007610ff1e7816 */ /* 0x000fe2000000001e */
[----:B------:R-:W5:Y:S02]  /*0c00*/  LDG.E.128 R44, [R116.64+0x1000] ;  /* 0x00100004742c7981 */ /* 0x000f64000c1e1d00 */
        /* <DEDUP_REMOVED lines=30> */
[----:B------:R-:W-:Y:S01]  /*0df0*/  FFMA.FTZ R22, R91, R20, RZ ;  /* 0x000000145b167223 */ /* 0x000fe200000100ff */
        /* <DEDUP_REMOVED lines=8> */
[----:B------:R-:W-:Y:S01]  /*0e80*/  PRMT R51, RZ, 0x7610, R51 ;  /* 0x00007610ff337816 */ /* 0x000fe20000000033 */
[----:B------:R-:W5:Y:S02]  /*0e90*/  LDG.E.128 R20, [R116.64+0x8000] ;  /* 0x0080000474147981 */ /* 0x000f64000c1e1d00 */
        /* <DEDUP_REMOVED lines=9> */
[----:B------:R-:W-:-:S04]  /*0f30*/  FFMA.FTZ R48, R91, R48, RZ ;  /* 0x000000305b307223 */ /* 0x000fc800000100ff */
[----:B------:R-:W-:Y:S01]  /*0f40*/  FFMA.FTZ R93, R93, R24, R48 ;  /* 0x000000185d5d7223 */ /* 0x000fe20000010030 */
[----:B------:R-:W-:Y:S01]  /*0f50*/  PRMT R24, RZ, 0x5410, R35 ;  /* 0x00005410ff187816 */ /* 0x000fe20000000023 */
[----:B------:R-:W-:Y:S01]  /*0f60*/  FFMA.FTZ R32, R69, R34, R32 ;  /* 0x0000002245207223 */ /* 0x000fe20000010020 */
[----:B------:R-:W-:Y:S01]  /*0f70*/  PRMT R33, RZ, 0x5410, R25 ;  /* 0x00005410ff217816 */ /* 0x000fe20000000019 */
[----:B------:R-:W5:Y:S01]  /*0f80*/  LDG.E.128 R48, [R116.64+0xb800] ;  /* 0x00b8000474307981 */ /* 0x000f62000c1e1d00 */
[----:B------:R-:W-:Y:S01]  /*0f90*/  PRMT R35, RZ, 0x7610, R35 ;  /* 0x00007610ff237816 */ /* 0x000fe20000000023 */
[----:B------:R-:W-:Y:S02]  /*0fa0*/  FFMA.FTZ R24, R3, R24, R32 ;  /* 0x0000001803187223 */ /* 0x000fe40000010020 */
[----:B------:R-:W-:Y:S02]  /*0fb0*/  FFMA.FTZ R33, R88, R33, R93 ;  /* 0x0000002158217223 */ /* 0x000fe4000001005d */
[----:B------:R-:W-:Y:S01]  /*0fc0*/  FFMA.FTZ R88, R106, R35, R24 ;  /* 0x000000236a587223 */ /* 0x000fe20000010018 */
[----:B------:R-:W-:-:S02]  /*0fd0*/  PRMT R24, RZ, 0x7610, R25 ;  /* 0x00007610ff187816 */ /* 0x000fc40000000019 */
        /* <DEDUP_REMOVED lines=24> */
[----:B------:R-:W-:Y:S01]  /*1160*/  FFMA.FTZ R118, R105, R5, R118 ;  /* 0x0000000569767223 */ /* 0x000fe20000010076 */
[----:B------:R-:W-:-:S05]  /*1170*/  PRMT R5, RZ, 0x7610, R6 ;  /* 0x00007610ff057816 */ /* 0x000fca0000000006 */
[----:B------:R-:W-:Y:S01]  /*1180*/  FFMA.FTZ R4, R98, R5, R4 ;  /* 0x0000000562047223 */ /* 0x000fe20000010004 */
[----:B------:R-:W-:Y:S02]  /*1190*/  PRMT R5, RZ, 0x7610, R40 ;  /* 0x00007610ff057816 */ /* 0x000fe40000000028 */
        /* <DEDUP_REMOVED lines=33> */
[----:B------:R-:W-:-:S03]  /*13b0*/  PRMT R65, RZ, 0x7610, R65 ;  /* 0x00007610ff417816 */ /* 0x000fc60000000041 */
        /* <DEDUP_REMOVED lines=14> */
[----:B------:R-:W-:Y:S02]  /*14a0*/  FFMA.FTZ R64, R96, R65, R64 ;  /* 0x0000004160407223 */ /* 0x000fe40000010040 */
[----:B------:R-:W-:Y:S01]  /*14b0*/  FFMA.FTZ R65, R102, R61, R68 ;  /* 0x0000003d66417223 */ /* 0x000fe20000010044 */
[----:B------:R-:W-:Y:S02]  /*14c0*/  PRMT R61, RZ, 0x5410, R62 ;  /* 0x00005410ff3d7816 */ /* 0x000fe4000000003e */
[----:B------:R-:W-:-:S03]  /*14d0*/  PRMT R60, RZ, 0x7610, R67 ;  /* 0x00007610ff3c7816 */ /* 0x000fc60000000043 */
[----:B------:R-:W-:Y:S01]  /*14e0*/  FFMA.FTZ R65, R100, R61, R65 ;  /* 0x0000003d64417223 */ /* 0x000fe20000010041 */
[----:B------:R-:W-:Y:S01]  /*14f0*/  PRMT R61, RZ, 0x7610, R62 ;  /* 0x00007610ff3d7816 */ /* 0x000fe2000000003e */
[----:B------:R-:W-:Y:S01]  /*1500*/  FFMA.FTZ R119, R3, R60, R64 ;  /* 0x0000003c03777223 */ /* 0x000fe20000010040 */
[----:B--2---:R-:W-:-:S03]  /*1510*/  PRMT R60, RZ, 0x5410, R56 ;  /* 0x00005410ff3c7816 */ /* 0x004fc60000000038 */
        /* <DEDUP_REMOVED lines=13> */
[----:B---3--:R-:W-:Y:S01]  /*15f0*/  PRMT R56, RZ, 0x5410, R52 ;  /* 0x00005410ff387816 */ /* 0x008fe20000000034 */
[----:B------:R-:W2:Y:S02]  /*1600*/  LDG.E.128 R64, [R116.64+0x24000] ;  /* 0x0240000474407981 */ /* 0x000ea4000c1e1d00 */
        /* <DEDUP_REMOVED lines=17> */
[----:B----4-:R-:W-:Y:S01]  /*1720*/  PRMT R52, RZ, 0x5410, R16 ;  /* 0x00005410ff347816 */ /* 0x010fe20000000010 */
[----:B------:R-:W3:Y:S02]  /*1730*/  LDG.E.128 R56, [R116.64+0x27800] ;  /* 0x0278000474387981 */ /* 0x000ee4000c1e1d00 */
[----:B------:R-:W-:Y:S01]  /*1740*/  FFMA.FTZ R60, R98, R53, R60 ;  /* 0x00000035623c7223 */ /* 0x000fe2000001003c */
[----:B------:R-:W-:Y:S01]  /*1750*/  PRMT R53, RZ, 0x7610, R16 ;  /* 0x00007610ff357816 */ /* 0x000fe20000000010 */
[----:B------:R-:W-:Y:S01]  /*1760*/  FFMA.FTZ R52, R105, R52, R108 ;  /* 0x0000003469347223 */ /* 0x000fe2000001006c */
[----:B------:R-:W-:-:S03]  /*1770*/  PRMT R27, RZ, 0x7610, R27 ;  /* 0x00007610ff1b7816 */ /* 0x000fc6000000001b */
[----:B------:R-:W-:Y:S01]  /*1780*/  FFMA.FTZ R54, R104, R53, R52 ;  /* 0x0000003568367223 */ /* 0x000fe20000010034 */
[----:B------:R-:W-:Y:S02]  /*1790*/  PRMT R53, RZ, 0x5410, R55 ;  /* 0x00005410ff357816 */ /* 0x000fe40000000037 */
[--C-:B------:R-:W-:Y:S01]  /*17a0*/  PRMT R52, RZ, 0x5410, R17.reuse ;  /* 0x00005410ff347816 */ /* 0x100fe20000000011 */
[----:B------:R-:W-:Y:S01]  /*17b0*/  FFMA.FTZ R106, R106, R27, R24 ;  /* 0x0000001b6a6a7223 */ /* 0x000fe20000010018 */
[----:B------:R-:W-:Y:S01]  /*17c0*/  PRMT R17, RZ, 0x7610, R17 ;  /* 0x00007610ff117816 */ /* 0x000fe20000000011 */
[----:B------:R-:W4:Y:S01]  /*17d0*/  LDG.E.128 R24, [R116.64+0x12800] ;  /* 0x0128000474187981 */ /* 0x000f22000c1e1d00 */
        /* <DEDUP_REMOVED lines=22> */
[----:B------:R-:W2:Y:S01]  /*1940*/  LDG.E.128 R4, [R116.64+0x16000] ;  /* 0x0160000474047981 */ /* 0x000ea2000c1e1d00 */
        /* <DEDUP_REMOVED lines=17> */
[----:B------:R-:W-:-:S03]  /*1a60*/  PRMT R81, RZ, 0x7610, R81 ;  /* 0x00007610ff517816 */ /* 0x000fc60000000051 */
[----:B------:R-:W-:Y:S01]  /*1a70*/  FFMA.FTZ R84, R98, R85, R84 ;  /* 0x0000005562547223 */ /* 0x000fe20000010054 */
[----:B------:R-:W-:Y:S01]  /*1a80*/  PRMT R85, RZ, 0x5410, R87 ;  /* 0x00005410ff557816 */ /* 0x000fe20000000057 */
[----:B------:R-:W-:Y:S01]  /*1a90*/  FFMA.FTZ R80, R103, R80, R92 ;  /* 0x0000005067507223 */ /* 0x000fe2000001005c */
[----:B------:R-:W3:Y:S03]  /*1aa0*/  LDG.E.128 R16, [R116.64+0x1800] ;  /* 0x0018000474107981 */ /* 0x000ee6000c1e1d00 */
[----:B------:R-:W-:Y:S02]  /*1ab0*/  FFMA.FTZ R84, R96, R85, R84 ;  /* 0x0000005560547223 */ /* 0x000fe40000010054 */
        /* <DEDUP_REMOVED lines=9> */
[--C-:B-----5:R-:W-:Y:S01]  /*1b50*/  PRMT R80, RZ, 0x5410, R12.reuse ;  /* 0x00005410ff507816 */ /* 0x120fe2000000000c */
[----:B------:R-:W5:Y:S02]  /*1b60*/  LDG.E.128 R92, [R116.64+0x5000] ;  /* 0x00500004745c7981 */ /* 0x000f64000c1e1d00 */
        /* <DEDUP_REMOVED lines=18> */
[----:B------:R-:W3:Y:S02]  /*1c90*/  LDG.E.128 R88, [R116.64+0x8800] ;  /* 0x0088000474587981 */ /* 0x000ee4000c1e1d00 */
        /* <DEDUP_REMOVED lines=20> */
[----:B------:R-:W5:Y:S01]  /*1de0*/  LDG.E.128 R12, [R116.64+0xc000] ;  /* 0x00c00004740c7981 */ /* 0x000f62000c1e1d00 */
[----:B------:R-:W-:-:S03]  /*1df0*/  PRMT R8, RZ, 0x5410, R9 ;  /* 0x00005410ff087816 */ /* 0x000fc60000000009 */
[----:B------:R-:W-:Y:S01]  /*1e00*/  FFMA.FTZ R106, R104, R77, R106 ;  /* 0x0000004d686a7223 */ /* 0x000fe2000001006a */
[----:B------:R-:W-:Y:S02]  /*1e10*/  PRMT R9, RZ, 0x7610, R9 ;  /* 0x00007610ff097816 */ /* 0x000fe40000000009 */
[--C-:B------:R-:W-:Y:S01]  /*1e20*/  PRMT R77, RZ, 0x5410, R79.reuse ;  /* 0x00005410ff4d7816 */ /* 0x100fe2000000004f */
        /* <DEDUP_REMOVED lines=41> */
[----:B------:R-:W5:Y:S04]  /*20c0*/  LDG.E.128 R72, [R116.64+0x1a000] ;  /* 0x01a0000474487981 */ /* 0x000f68000c1e1d00 */
[----:B------:R-:W-:Y:S01]  /*20d0*/  FFMA.FTZ R101, R105, R28, R44 ;  /* 0x0000001c69657223 */ /* 0x000fe2000001002c */
[----:B------:R-:W-:-:S02]  /*20e0*/  PRMT R28, RZ, 0x5410, R20 ;  /* 0x00005410ff1c7816 */ /* 0x000fc40000000014 */
[----:B------:R-:W-:Y:S01]  /*20f0*/  PRMT R20, RZ, 0x7610, R20 ;  /* 0x00007610ff147816 */ /* 0x000fe20000000014 */
[----:B------:R-:W-:Y:S02]  /*2100*/  FFMA.FTZ R29, R86, R29, R45 ;  /* 0x0000001d561d7223 */ /* 0x000fe4000001002d */
        /* <DEDUP_REMOVED lines=47> */
[----:B------:R-:W5:Y:S03]  /*2400*/  LDG.E.128 R48, [R116.64+0x2000] ;  /* 0x0020000474307981 */ /* 0x000f66000c1e1d00 */
[----:B------:R-:W-:Y:S01]  /*2410*/  FFMA.FTZ R99, R105, R32, R99 ;  /* 0x0000002069637223 */ /* 0x000fe20000010063 */
[----:B------:R-:W-:Y:S01]  /*2420*/  PRMT R32, RZ, 0x5410, R34 ;  /* 0x00005410ff207816 */ /* 0x000fe20000000022 */
[----:B------:R-:W5:Y:S04]  /*2430*/  LDG.E.128 R20, [R116.64+0x21000] ;  /* 0x0210000474147981 */ /* 0x000f68000c1e1d00 */
[----:B------:R-:W-:Y:S01]  /*2440*/  FFMA.FTZ R32, R85, R32, R33 ;  /* 0x0000002055207223 */ /* 0x000fe20000010021 */
[----:B----4-:R-:W-:-:S02]  /*2450*/  PRMT R33, RZ, 0x5410, R24 ;  /* 0x00005410ff217816 */ /* 0x010fc40000000018 */
        /* <DEDUP_REMOVED lines=12> */
[--C-:B--2---:R-:W-:Y:S02]  /*2520*/  PRMT R24, RZ, 0x5410, R4.reuse ;  /* 0x00005410ff187816 */ /* 0x104fe40000000004 */
[----:B------:R-:W-:Y:S01]  /*2530*/  PRMT R4, RZ, 0x7610, R4 ;  /* 0x00007610ff047816 */ /* 0x000fe20000000004 */
[----:B------:R-:W-:Y:S02]  /*2540*/  FFMA.FTZ R25, R86, R25, R33 ;  /* 0x0000001956197223 */ /* 0x000fe40000010021 */
[----:B------:R-:W-:Y:S01]  /*2550*/  FFMA.FTZ R115, R76, R24, R115 ;  /* 0x000000184c737223 */ /* 0x000fe20000010073 */
[--C-:B------:R-:W-:Y:S01]  /*2560*/  PRMT R24, RZ, 0x5410, R26.reuse ;  /* 0x00005410ff187816 */ /* 0x100fe2000000001a */
[----:B------:R-:W2:Y:S02]  /*2570*/  LDG.E.128 R32, [R116.64+0x24800] ;  /* 0x0248000474207981 */ /* 0x000ea4000c1e1d00 */
        /* <DEDUP_REMOVED lines=44> */
[----:B------:R-:W3:Y:S04]  /*2840*/  LDG.E.128 R40, [R120.64+0x2000] ;  /* 0x0020000478287981 */ /* 0x000ee8000c1e1d00 */
        /* <DEDUP_REMOVED lines=32> */
[----:B------:R-:W-:Y:S01]  /*2a50*/  PRMT R64, RZ, 0x5410, R66 ;  /* 0x00005410ff407816 */ /* 0x000fe20000000042 */
[----:B------:R-:W2:Y:S04]  /*2a60*/  LDG.E.128 R68, [R116.64+0x9000] ;  /* 0x0090000474447981 */ /* 0x000ea8000c1e1d00 */
[----:B------:R-:W-:Y:S01]  /*2a70*/  FFMA.FTZ R64, R85, R64, R65 ;  /* 0x0000004055407223 */ /* 0x000fe20000010041 */
[--C-:B------:R-:W-:Y:S02]  /*2a80*/  PRMT R65, RZ, 0x5410, R56.reuse ;  /* 0x00005410ff417816 */ /* 0x100fe40000000038 */
        /* <DEDUP_REMOVED lines=30> */
[----:B------:R-:W3:Y:S02]  /*2c70*/  LDG.E.128 R4, [R116.64+0x2b800] ;  /* 0x02b8000474047981 */ /* 0x000ee4000c1e1d00 */
        /* <DEDUP_REMOVED lines=20> */
[----:B------:R-:W-:Y:S01]  /*2dc0*/  FFMA.FTZ R56, R87, R16, R57 ;  /* 0x0000001057387223 */ /* 0x000fe20000010039 */
[----:B------:R-:W-:-:S05]  /*2dd0*/  PRMT R16, RZ, 0x7610, R17 ;  /* 0x00007610ff107816 */ /* 0x000fca0000000011 */
[----:B------:R-:W-:Y:S01]  /*2de0*/  FFMA.FTZ R56, R85, R16, R56 ;  /* 0x0000001055387223 */ /* 0x000fe20000010038 */
[----:B-----5:R-:W-:Y:S02]  /*2df0*/  PRMT R16, RZ, 0x5410, R92 ;  /* 0x00005410ff107816 */ /* 0x020fe4000000005c */
[----:B------:R-:W-:-:S03]  /*2e00*/  PRMT R3, RZ, 0x5410, R62 ;  /* 0x00005410ff037816 */ /* 0x000fc6000000003e */
        /* <DEDUP_REMOVED lines=20> */
[----:B------:R-:W-:-:S02]  /*2f50*/  PRMT R94, RZ, 0x7610, R94 ;  /* 0x00007610ff5e7816 */ /* 0x000fc4000000005e */
        /* <DEDUP_REMOVED lines=8> */
[----:B------:R-:W-:Y:S01]  /*2fe0*/  PRMT R56, RZ, 0x5410, R89 ;  /* 0x00005410ff387816 */ /* 0x000fe20000000059 */
[----:B------:R-:W-:-:S04]  /*2ff0*/  FFMA.FTZ R64, R101, R88, R64 ;  /* 0x0000005865407223 */ /* 0x000fc80000010040 */
[----:B------:R-:W-:Y:S01]  /*3000*/  FFMA.FTZ R86, R87, R56, R64 ;  /* 0x0000003857567223 */ /* 0x000fe20000010040 */
[----:B------:R-:W-:Y:S01]  /*3010*/  PRMT R56, RZ, 0x7610, R95 ;  /* 0x00007610ff387816 */ /* 0x000fe2000000005f */
[----:B------:R-:W5:Y:S04]  /*3020*/  LDG.E.128 R64, [R116.64+0x1a800] ;  /* 0x01a8000474407981 */ /* 0x000f68000c1e1d00 */
[----:B------:R-:W-:Y:S01]  /*3030*/  FFMA.FTZ R56, R57, R56, R84 ;  /* 0x0000003839387223 */ /* 0x000fe20000010054 */
[----:B------:R-:W-:Y:S01]  /*3040*/  PRMT R84, RZ, 0x7610, R89 ;  /* 0x00007610ff547816 */ /* 0x000fe20000000059 */
[----:B------:R-:W5:Y:S04]  /*3050*/  LDG.E.128 R92, [R116.64+0x1e000] ;  /* 0x01e00004745c7981 */ /* 0x000f68000c1e1d00 */
[----:B------:R-:W-:Y:S01]  /*3060*/  FFMA.FTZ R86, R85, R84, R86 ;  /* 0x0000005455567223 */ /* 0x000fe20000010056 */
[----:B------:R-:W-:-:S02]  /*3070*/  PRMT R84, RZ, 0x5410, R12 ;  /* 0x00005410ff547816 */ /* 0x000fc4000000000c */
[----:B------:R-:W-:-:S03]  /*3080*/  PRMT R12, RZ, 0x7610, R12 ;  /* 0x00007610ff0c7816 */ /* 0x000fc6000000000c */
        /* <DEDUP_REMOVED lines=11> */
[----:B------:R-:W-:Y:S02]  /*3140*/  FFMA.FTZ R12, R3, R12, R99 ;  /* 0x0000000c030c7223 */ /* 0x000fe40000010063 */
[----:B------:R-:W5:Y:S02]  /*3150*/  LDG.E.128 R96, [R116.64+0x21800] ;  /* 0x0218000474607981 */ /* 0x000f64000c1e1d00 */
[----:B------:R-:W-:-:S02]  /*3160*/  FFMA.FTZ R12, R59, R14, R12 ;  /* 0x0000000e3b0c7223 */ /* 0x000fc4000001000c */
        /* <DEDUP_REMOVED lines=55> */
[----:B------:R-:W-:Y:S02]  /*34e0*/  FFMA.FTZ R46, R85, R46, R72 ;  /* 0x0000002e552e7223 */ /* 0x000fe40000010048 */
[----:B------:R-:W-:Y:S01]  /*34f0*/  FFMA.FTZ R72, R101, R28, R45 ;  /* 0x0000001c65487223 */ /* 0x000fe2000001002d */
[----:B------:R-:W-:-:S05]  /*3500*/  PRMT R28, RZ, 0x5410, R29 ;  /* 0x00005410ff1c7816 */ /* 0x000fca000000001d */
[----:B------:R-:W-:Y:S01]  /*3510*/  FFMA.FTZ R72, R87, R28, R72 ;  /* 0x0000001c57487223 */ /* 0x000fe20000010048 */
[----:B------:R-:W-:-:S05]  /*3520*/  PRMT R28, RZ, 0x7610, R29 ;  /* 0x00007610ff1c7816 */ /* 0x000fca000000001d */
[----:B------:R-:W-:Y:S01]  /*3530*/  FFMA.FTZ R29, R85, R28, R72 ;  /* 0x0000001c551d7223 */ /* 0x000fe20000010048 */
[--C-:B------:R-:W-:Y:S02]  /*3540*/  PRMT R28, RZ, 0x5410, R20.reuse ;  /* 0x00005410ff1c7816 */ /* 0x100fe40000000014 */
[----:B------:R-:W-:-:S03]  /*3550*/  PRMT R20, RZ, 0x7610, R20 ;  /* 0x00007610ff147816 */ /* 0x000fc60000000014 */
[----:B------:R-:W-:-:S04]  /*3560*/  FFMA.FTZ R109, R102, R28, R109 ;  /* 0x0000001c666d7223 */ /* 0x000fc8000001006d */
[----:B------:R-:W-:Y:S01]  /*3570*/  FFMA.FTZ R109, R101, R20, R109 ;  /* 0x00000014656d7223 */ /* 0x000fe2000001006d */
[----:B------:R-:W-:-:S05]  /*3580*/  PRMT R20, RZ, 0x5410, R21 ;  /* 0x00005410ff147816 */ /* 0x000fca0000000015 */
[----:B------:R-:W-:Y:S01]  /*3590*/  FFMA.FTZ R109, R87, R20, R109 ;  /* 0x00000014576d7223 */ /* 0x000fe2000001006d */
[----:B------:R-:W-:Y:S02]  /*35a0*/  PRMT R20, RZ, 0x7610, R21 ;  /* 0x00007610ff147816 */ /* 0x000fe40000000015 */
[----:B--2---:R-:W-:-:S03]  /*35b0*/  PRMT R21, RZ, 0x5410, R32 ;  /* 0x00005410ff157816 */ /* 0x004fc60000000020 */
        /* <DEDUP_REMOVED lines=8> */
[----:B------:R-:W-:-:S04]  /*3640*/  FFMA.FTZ R32, R101, R32, R21 ;  /* 0x0000002065207223 */ /* 0x000fc80000010015 */
[----:B------:R-:W-:Y:S01]  /*3650*/  FFMA.FTZ R22, R87, R22, R32 ;  /* 0x0000001657167223 */ /* 0x000fe20000010020 */
[--C-:B----4-:R-:W-:Y:S02]  /*3660*/  PRMT R32, RZ, 0x5410, R24.reuse ;  /* 0x00005410ff207816 */ /* 0x110fe40000000018 */
[----:B------:R-:W-:-:S03]  /*3670*/  PRMT R24, RZ, 0x7610, R24 ;  /* 0x00007610ff187816 */ /* 0x000fc60000000018 */
[----:B------:R-:W-:-:S04]  /*3680*/  FFMA.FTZ R103, R102, R32, R103 ;  /* 0x0000002066677223 */ /* 0x000fc80000010067 */
[----:B------:R-:W-:Y:S01]  /*3690*/  FFMA.FTZ R103, R101, R24, R103 ;  /* 0x0000001865677223 */ /* 0x000fe20000010067 */
[----:B------:R-:W-:-:S05]  /*36a0*/  PRMT R24, RZ, 0x5410, R25 ;  /* 0x00005410ff187816 */ /* 0x000fca0000000019 */
[----:B------:R-:W-:Y:S01]  /*36b0*/  FFMA.FTZ R103, R87, R24, R103 ;  /* 0x0000001857677223 */ /* 0x000fe20000010067 */
[----:B------:R-:W-:Y:S02]  /*36c0*/  PRMT R24, RZ, 0x7610, R25 ;  /* 0x00007610ff187816 */ /* 0x000fe40000000019 */
        /* <DEDUP_REMOVED lines=19> */
[----:B------:R-:W-:-:S02]  /*3800*/  PRMT R32, RZ, 0x5410, R34 ;  /* 0x00005410ff207816 */ /* 0x000fc40000000022 */
[----:B------:R-:W-:Y:S02]  /*3810*/  PRMT R24, RZ, 0x5410, R26 ;  /* 0x00005410ff187816 */ /* 0x000fe4000000001a */
[----:B------:R-:W-:Y:S01]  /*3820*/  PRMT R4, RZ, 0x5410, R6 ;  /* 0x00005410ff047816 */ /* 0x000fe20000000006 */
[C---:B------:R-:W-:Y:S01]  /*3830*/  FFMA.FTZ R84, R3.reuse, R84, R86 ;  /* 0x0000005403547223 */ /* 0x040fe20000010056 */
[--C-:B------:R-:W-:Y:S01]  /*3840*/  PRMT R5, RZ, 0x5410, R7.reuse ;  /* 0x00005410ff057816 */ /* 0x100fe20000000007 */
[C---:B------:R-:W-:Y:S01]  /*3850*/  FFMA.FTZ R44, R3.reuse, R44, R46 ;  /* 0x0000002c032c7223 */ /* 0x040fe2000001002e */
[----:B------:R-:W-:Y:S01]  /*3860*/  PRMT R102, RZ, 0x7610, R7 ;  /* 0x00007610ff667816 */ /* 0x000fe20000000007 */
[C---:B------:R-:W-:Y:S01]  /*3870*/  FFMA.FTZ R28, R3.reuse, R28, R29 ;  /* 0x0000001c031c7223 */ /* 0x040fe2000001001d */
[----:B------:R-:W-:Y:S01]  /*3880*/  PRMT R6, RZ, 0x7610, R6 ;  /* 0x00007610ff067816 */ /* 0x000fe20000000006 */
[C---:B------:R-:W-:Y:S01]  /*3890*/  FFMA.FTZ R32, R3.reuse, R32, R33 ;  /* 0x0000002003207223 */ /* 0x040fe20000010021 */
[----:B------:R-:W-:Y:S01]  /*38a0*/  PRMT R7, RZ, 0x5410, R48 ;  /* 0x00005410ff077816 */ /* 0x000fe20000000030 */
[C---:B------:R-:W-:Y:S01]  /*38b0*/  FFMA.FTZ R24, R3.reuse, R24, R103 ;  /* 0x0000001803187223 */ /* 0x040fe20000010067 */
[----:B------:R-:W-:Y:S01]  /*38c0*/  PRMT R13, RZ, 0x5410, R15 ;  /* 0x00005410ff0d7816 */ /* 0x000fe2000000000f */
[----:B------:R-:W-:Y:S01]  /*38d0*/  FFMA.FTZ R4, R3, R4, R101 ;  /* 0x0000000403047223 */ /* 0x000fe20000010065 */
[----:B------:R-:W-:Y:S01]  /*38e0*/  PRMT R3, RZ, 0x5410, R40 ;  /* 0x00005410ff037816 */ /* 0x000fe20000000028 */
[----:B------:R-:W2:Y:S02]  /*38f0*/  LDG.E.128 R20, [R116.64+0x9800] ;  /* 0x0098000474147981 */ /* 0x000ea4000c1e1d00 */
        /* <DEDUP_REMOVED lines=10> */
[----:B------:R-:W-:-:S02]  /*39a0*/  FFMA.FTZ R86, R57, R86, R12 ;  /* 0x0000005639567223 */ /* 0x000fc4000001000c */
[----:B------:R-:W3:Y:S01]  /*39b0*/  LDG.E.128 R12, [R116.64+0x25000] ;  /* 0x02500004740c7981 */ /* 0x000ee2000c1e1d00 */
[----:B------:R-:W-:Y:S01]  /*39c0*/  PRMT R103, RZ, 0x7610, R41 ;  /* 0x00007610ff677816 */ /* 0x000fe20000000029 */
        /* <DEDUP_REMOVED lines=26> */
[----:B------:R-:W4:Y:S02]  /*3b70*/  LDG.E.128 R40, [R116.64+0x14000] ;  /* 0x0140000474287981 */ /* 0x000f24000c1e1d00 */
[----:B------:R-:W-:Y:S01]  /*3b80*/  FFMA.FTZ R105, R101, R36, R49 ;  /* 0x0000002465697223 */ /* 0x000fe20000010031 */
[----:B------:R-:W-:Y:S01]  /*3b90*/  PRMT R36, RZ, 0x7610, R37 ;  /* 0x00007610ff247816 */ /* 0x000fe20000000025 */
[----:B------:R-:W-:Y:S01]  /*3ba0*/  FFMA.FTZ R84, R57, R84, R89 ;  /* 0x0000005439547223 */ /* 0x000fe20000010059 */
[----:B------:R-:W-:Y:S01]  /*3bb0*/  PRMT R37, RZ, 0x5410, R68 ;  /* 0x00005410ff257816 */ /* 0x000fe20000000044 */
[----:B------:R-:W2:Y:S02]  /*3bc0*/  LDG.E.128 R88, [R120.64+0x2800] ;  /* 0x0028000478587981 */ /* 0x000ea4000c1e1d00 */
[----:B------:R-:W-:-:S02]  /*3bd0*/  FFMA.FTZ R36, R103, R36, R48 ;  /* 0x0000002467247223 */ /* 0x000fc40000010030 */
[----:B------:R-:W-:Y:S01]  /*3be0*/  FFMA.FTZ R84, R3, R37, R84 ;  /* 0x0000002503547223 */ /* 0x000fe20000010054 */
[--C-:B------:R-:W-:Y:S01]  /*3bf0*/  PRMT R37, RZ, 0x5410, R38.reuse ;  /* 0x00005410ff257816 */ /* 0x100fe20000000026 */
[----:B------:R-:W2:Y:S01]  /*3c00*/  LDG.E.128 R48, [R116.64+0x1e800] ;  /* 0x01e8000474307981 */ /* 0x000ea2000c1e1d00 */
        /* <DEDUP_REMOVED lines=9> */
[----:B------:R-:W2:Y:S01]  /*3ca0*/  LDG.E.128 R44, [R116.64+0x2c000] ;  /* 0x02c00004742c7981 */ /* 0x000ea2000c1e1d00 */
[----:B------:R-:W-:Y:S01]  /*3cb0*/  FFMA.FTZ R38, R5, R38, R37 ;  /* 0x0000002605267223 */ /* 0x000fe20000010025 */
[----:B------:R-:W-:-:S02]  /*3cc0*/  PRMT R37, RZ, 0x5410, R39 ;  /* 0x00005410ff257816 */ /* 0x000fc40000000027 */
[----:B------:R-:W-:Y:S01]  /*3cd0*/  FFMA.FTZ R73, R58, R73, R74 ;  /* 0x000000493a497223 */ /* 0x000fe2000001004a */
[----:B------:R-:W-:Y:S02]  /*3ce0*/  PRMT R114, RZ, 0x7610, R75 ;  /* 0x00007610ff727816 */ /* 0x000fe4000000004b */
[----:B------:R-:W-:Y:S01]  /*3cf0*/  FFMA.FTZ R37, R100, R37, R36 ;  /* 0x0000002564257223 */ /* 0x000fe20000010024 */
[----:B------:R-:W-:Y:S02]  /*3d00*/  PRMT R36, RZ, 0x7610, R69 ;  /* 0x00007610ff247816 */ /* 0x000fe40000000045 */
[----:B------:R-:W-:Y:S02]  /*3d10*/  FFMA.FTZ R114, R57, R114, R73 ;  /* 0x0000007239727223 */ /* 0x000fe40000010049 */
[----:B------:R-:W4:Y:S01]  /*3d20*/  LDG.E.128 R72, [R116.64+0x2800] ;  /* 0x0028000474487981 */ /* 0x000f22000c1e1d00 */
        /* <DEDUP_REMOVED lines=10> */
[----:B------:R-:W-:Y:S01]  /*3dd0*/  PRMT R68, RZ, 0x5410, R77 ;  /* 0x00005410ff447816 */ /* 0x000fe2000000004d */
[----:B------:R-:W4:Y:S02]  /*3de0*/  LDG.E.128 R84, [R116.64+0x22000] ;  /* 0x0220000474547981 */ /* 0x000f24000c1e1d00 */
[----:B------:R-:W-:Y:S01]  /*3df0*/  FFMA.FTZ R69, R4, R37, R36 ;  /* 0x0000002504457223 */ /* 0x000fe20000010024 */
[----:B------:R-:W-:Y:S01]  /*3e00*/  PRMT R30, RZ, 0x7610, R30 ;  /* 0x00007610ff1e7816 */ /* 0x000fe2000000001e */
[----:B------:R-:W4:Y:S02]  /*3e10*/  LDG.E.128 R36, [R116.64+0x1b000] ;  /* 0x01b0000474247981 */ /* 0x000f24000c1e1d00 */
        /* <DEDUP_REMOVED lines=12> */
[----:B------:R-:W-:-:S02]  /*3ee0*/  FFMA.FTZ R110, R57, R110, R28 ;  /* 0x0000006e396e7223 */ /* 0x000fc4000001001c */
[----:B------:R-:W4:Y:S01]  /*3ef0*/  LDG.E.128 R28, [R116.64+0x6000] ;  /* 0x00600004741c7981 */ /* 0x000f22000c1e1d00 */
        /* <DEDUP_REMOVED lines=15> */
[----:B------:R-:W-:Y:S02]  /*3ff0*/  PRMT R52, RZ, 0x7610, R53 ;  /* 0x00007610ff347816 */ /* 0x000fe40000000035 */
[----:B-----5:R-:W-:-:S03]  /*4000*/  PRMT R53, RZ, 0x5410, R60 ;  /* 0x00005410ff357816 */ /* 0x020fc6000000003c */
[----:B------:R-:W-:Y:S02]  /*4010*/  FFMA.FTZ R52, R103, R52, R68 ;  /* 0x0000003467347223 */ /* 0x000fe40000010044 */
        /* <DEDUP_REMOVED lines=22> */
[----:B------:R-:W5:Y:S01]  /*4180*/  LDG.E.128 R32, [R116.64+0xd000] ;  /* 0x00d0000474207981 */ /* 0x000f62000c1e1d00 */
[--C-:B------:R-:W-:Y:S01]  /*4190*/  PRMT R53, RZ, 0x5410, R55.reuse ;  /* 0x00005410ff357816 */ /* 0x100fe20000000037 */
[----:B------:R-:W-:Y:S02]  /*41a0*/  FFMA.FTZ R104, R57, R104, R24 ;  /* 0x0000006839687223 */ /* 0x000fe40000010018 */
[----:B------:R-:W5:Y:S02]  /*41b0*/  LDG.E.128 R24, [R116.64+0x10800] ;  /* 0x0108000474187981 */ /* 0x000f64000c1e1d00 */
[----:B------:R-:W-:Y:S01]  /*41c0*/  FFMA.FTZ R53, R100, R53, R52 ;  /* 0x0000003564357223 */ /* 0x000fe20000010034 */
[----:B------:R-:W-:Y:S01]  /*41d0*/  PRMT R52, RZ, 0x7610, R55 ;  /* 0x00007610ff347816 */ /* 0x000fe20000000037 */
[----:B------:R-:W5:Y:S04]  /*41e0*/  LDG.E.128 R56, [R116.64+0x17800] ;  /* 0x0178000474387981 */ /* 0x000f68000c1e1d00 */
[----:B------:R-:W-:Y:S01]  /*41f0*/  FFMA.FTZ R113, R101, R52, R53 ;  /* 0x0000003465717223 */ /* 0x000fe20000010035 */
[----:B------:R-:W-:-:S02]  /*4200*/  PRMT R52, RZ, 0x5410, R16 ;  /* 0x00005410ff347816 */ /* 0x000fc40000000010 */
        /* <DEDUP_REMOVED lines=9> */
[----:B------:R-:W-:-:S03]  /*42a0*/  PRMT R64, RZ, 0x5410, R65 ;  /* 0x00005410ff407816 */ /* 0x000fc60000000041 */
[----:B------:R-:W-:Y:S02]  /*42b0*/  FFMA.FTZ R17, R4, R17, R114 ;  /* 0x0000001104117223 */ /* 0x000fe40000010072 */
[----:B------:R-:W-:Y:S02]  /*42c0*/  FFMA.FTZ R16, R103, R16, R52 ;  /* 0x0000001067107223 */ /* 0x000fe40000010034 */
[----:B------:R-:W-:Y:S01]  /*42d0*/  FFMA.FTZ R68, R5, R64, R17 ;  /* 0x0000004005447223 */ /* 0x000fe20000010011 */
[----:B------:R-:W-:Y:S02]  /*42e0*/  PRMT R17, RZ, 0x5410, R18 ;  /* 0x00005410ff117816 */ /* 0x000fe40000000012 */
[----:B------:R-:W-:-:S03]  /*42f0*/  PRMT R64, RZ, 0x7610, R65 ;  /* 0x00007610ff407816 */ /* 0x000fc60000000041 */
[C---:B------:R-:W-:Y:S01]  /*4300*/  FFMA.FTZ R16, R102.reuse, R17, R16 ;  /* 0x0000001166107223 */ /* 0x040fe20000010010 */
[----:B------:R-:W-:Y:S01]  /*4310*/  PRMT R17, RZ, 0x5410, R66 ;  /* 0x00005410ff117816 */ /* 0x000fe20000000042 */
[----:B------:R-:W-:Y:S01]  /*4320*/  FFMA.FTZ R64, R103, R64, R68 ;  /* 0x0000004067407223 */ /* 0x000fe20000010044 */
[----:B------:R-:W-:Y:S01]  /*4330*/  PRMT R18, RZ, 0x7610, R18 ;  /* 0x00007610ff127816 */ /* 0x000fe20000000012 */
[----:B------:R-:W5:Y:S02]  /*4340*/  LDG.E.128 R68, [R116.64+0x6800] ;  /* 0x0068000474447981 */ /* 0x000f64000c1e1d00 */
        /* <DEDUP_REMOVED lines=31> */
[----:B------:R-:W-:-:S05]  /*4540*/  PRMT R93, RZ, 0x5410, R94 ;  /* 0x00005410ff5d7816 */ /* 0x000fca000000005e */
[C---:B------:R-:W-:Y:S01]  /*4550*/  FFMA.FTZ R92, R102.reuse, R93, R92 ;  /* 0x0000005d665c7223 */ /* 0x040fe2000001005c */
[--C-:B------:R-:W-:Y:S02]  /*4560*/  PRMT R93, RZ, 0x5410, R98.reuse ;  /* 0x00005410ff5d7816 */ /* 0x100fe40000000062 */
[----:B------:R-:W-:Y:S02]  /*4570*/  PRMT R98, RZ, 0x7610, R98 ;  /* 0x00007610ff627816 */ /* 0x000fe40000000062 */
[----:B------:R-:W-:Y:S01]  /*4580*/  PRMT R94, RZ, 0x7610, R94 ;  /* 0x00007610ff5e7816 */ /* 0x000fe2000000005e */
[----:B------:R-:W-:-:S04]  /*4590*/  FFMA.FTZ R93, R102, R93, R96 ;  /* 0x0000005d665d7223 */ /* 0x000fc80000010060 */
[C---:B------:R-:W-:Y:S01]  /*45a0*/  FFMA.FTZ R98, R7.reuse, R98, R93 ;  /* 0x0000006207627223 */ /* 0x040fe2000001005d */
[----:B------:R-:W-:Y:S01]  /*45b0*/  PRMT R93, RZ, 0x5410, R95 ;  /* 0x00005410ff5d7816 */ /* 0x000fe2000000005f */
[----:B------:R-:W-:-:S04]  /*45c0*/  FFMA.FTZ R92, R7, R94, R92 ;  /* 0x0000005e075c7223 */ /* 0x000fc8000001005c */
[----:B------:R-:W-:Y:S01]  /*45d0*/  FFMA.FTZ R92, R100, R93, R92 ;  /* 0x0000005d645c7223 */ /* 0x000fe2000001005c */
[----:B------:R-:W-:-:S03]  /*45e0*/  PRMT R93, RZ, 0x5410, R99 ;  /* 0x00005410ff5d7816 */ /* 0x000fc60000000063 */
[C---:B------:R-:W-:Y:S01]  /*45f0*/  FFMA.FTZ R108, R101.reuse, R108, R92 ;  /* 0x0000006c656c7223 */ /* 0x040fe2000001005c */
[----:B------:R-:W-:Y:S01]  /*4600*/  PRMT R92, RZ, 0x7610, R99 ;  /* 0x00007610ff5c7816 */ /* 0x000fe20000000063 */
[----:B------:R-:W-:Y:S01]  /*4610*/  FFMA.FTZ R93, R100, R93, R98 ;  /* 0x0000005d645d7223 */ /* 0x000fe20000010062 */
[----:B------:R-:W-:Y:S01]  /*4620*/  PRMT R61, RZ, 0x5410, R62 ;  /* 0x00005410ff3d7816 */ /* 0x000fe2000000003e */
[----:B------:R-:W5:Y:S02]  /*4630*/  LDG.E.128 R96, [R116.64+0x11000] ;  /* 0x0110000474607981 */ /* 0x000f64000c1e1d00 */
[----:B------:R-:W-:Y:S01]  /*4640*/  FFMA.FTZ R115, R101, R92, R93 ;  /* 0x0000005c65737223 */ /* 0x000fe2000001005d */
[----:B------:R-:W-:Y:S02]  /*4650*/  PRMT R93, RZ, 0x5410, R8 ;  /* 0x00005410ff5d7816 */ /* 0x000fe40000000008 */
[----:B---3--:R-:W-:-:S03]  /*4660*/  PRMT R92, RZ, 0x5410, R12 ;  /* 0x00005410ff5c7816 */ /* 0x008fc6000000000c */
[C---:B------:R-:W-:Y:S01]  /*4670*/  FFMA.FTZ R104, R3.reuse, R93, R104 ;  /* 0x0000005d03687223 */ /* 0x040fe20000010068 */
[----:B------:R-:W-:Y:S01]  /*4680*/  PRMT R93, RZ, 0x7610, R12 ;  /* 0x00007610ff5d7816 */ /* 0x000fe2000000000c */
[----:B------:R-:W-:-:S04]  /*4690*/  FFMA.FTZ R92, R3, R92, R106 ;  /* 0x0000005c035c7223 */ /* 0x000fc8000001006a */
[----:B------:R-:W-:Y:S01]  /*46a0*/  FFMA.FTZ R92, R4, R93, R92 ;  /* 0x0000005d045c7223 */ /* 0x000fe2000001005c */
[----:B------:R-:W-:Y:S02]  /*46b0*/  PRMT R93, RZ, 0x7610, R8 ;  /* 0x00007610ff5d7816 */ /* 0x000fe40000000008 */
[----:B------:R-:W-:-:S03]  /*46c0*/  PRMT R8, RZ, 0x5410, R13 ;  /* 0x00005410ff087816 */ /* 0x000fc6000000000d */
[----:B------:R-:W-:Y:S02]  /*46d0*/  FFMA.FTZ R93, R4, R93, R104 ;  /* 0x0000005d045d7223 */ /* 0x000fe40000010068 */
[----:B------:R-:W-:Y:S01]  /*46e0*/  FFMA.FTZ R12, R5, R8, R92 ;  /* 0x00000008050c7223 */ /* 0x000fe2000001005c */
[----:B------:R-:W-:-:S05]  /*46f0*/  PRMT R8, RZ, 0x5410, R9 ;  /* 0x00005410ff087816 */ /* 0x000fca0000000009 */
[----:B------:R-:W-:Y:S01]  /*4700*/  FFMA.FTZ R104, R5, R8, R93 ;  /* 0x0000000805687223 */ /* 0x000fe2000001005d */
[----:B------:R-:W-:Y:S01]  /*4710*/  PRMT R8, RZ, 0x7610, R13 ;  /* 0x00007610ff087816 */ /* 0x000fe2000000000d */
[----:B------:R-:W-:Y:S01]  /*4720*/  FFMA.FTZ R54, R102, R61, R54 ;  /* 0x0000003d66367223 */ /* 0x000fe20000010036 */
[----:B------:R-:W-:Y:S01]  /*4730*/  PRMT R106, RZ, 0x7610, R11 ;  /* 0x00007610ff6a7816 */ /* 0x000fe2000000000b */
[----:B------:R-:W3:Y:S02]  /*4740*/  LDG.E.128 R92, [R116.64+0xd800] ;  /* 0x00d80004745c7981 */ /* 0x000ee4000c1e1d00 */
[----:B------:R-:W-:Y:S01]  /*4750*/  FFMA.FTZ R8, R103, R8, R12 ;  /* 0x0000000867087223 */ /* 0x000fe2000001000c */
[----:B------:R-:W-:Y:S02]  /*4760*/  PRMT R12, RZ, 0x7610, R9 ;  /* 0x00007610ff0c7816 */ /* 0x000fe40000000009 */
[----:B------:R-:W-:-:S03]  /*4770*/  PRMT R9, RZ, 0x5410, R14 ;  /* 0x00005410ff097816 */ /* 0x000fc6000000000e */
[----:B------:R-:W-:Y:S02]  /*4780*/  FFMA.FTZ R12, R103, R12, R104 ;  /* 0x0000000c670c7223 */ /* 0x000fe40000010068 */
[C---:B------:R-:W-:Y:S01]  /*4790*/  FFMA.FTZ R8, R102.reuse, R9, R8 ;  /* 0x0000000966087223 */ /* 0x040fe20000010008 */
[--C-:B------:R-:W-:Y:S02]  /*47a0*/  PRMT R9, RZ, 0x5410, R10.reuse ;  /* 0x00005410ff097816 */ /* 0x100fe4000000000a */
[----:B------:R-:W-:Y:S02]  /*47b0*/  PRMT R10, RZ, 0x7610, R10 ;  /* 0x00007610ff0a7816 */ /* 0x000fe4000000000a */
[----:B------:R-:W-:Y:S01]  /*47c0*/  PRMT R14, RZ, 0x7610, R14 ;  /* 0x00007610ff0e7816 */ /* 0x000fe2000000000e */
[----:B------:R-:W-:-:S04]  /*47d0*/  FFMA.FTZ R9, R102, R9, R12 ;  /* 0x0000000966097223 */ /* 0x000fc8000001000c */
[C---:B------:R-:W-:Y:S01]  /*47e0*/  FFMA.FTZ R10, R7.reuse, R10, R9 ;  /* 0x0000000a070a7223 */ /* 0x040fe20000010009 */
[--C-:B------:R-:W-:Y:S01]  /*47f0*/  PRMT R9, RZ, 0x5410, R15.reuse ;  /* 0x00005410ff097816 */ /* 0x100fe2000000000f */
[----:B------:R-:W-:Y:S01]  /*4800*/  FFMA.FTZ R8, R7, R14, R8 ;  /* 0x0000000e07087223 */ /* 0x000fe20000010008 */
[----:B------:R-:W-:-:S03]  /*4810*/  PRMT R104, RZ, 0x7610, R15 ;  /* 0x00007610ff687816 */ /* 0x000fc6000000000f */
[----:B------:R-:W-:-:S04]  /*4820*/  FFMA.FTZ R8, R100, R9, R8 ;  /* 0x0000000964087223 */ /* 0x000fc80000010008 */
[----:B------:R-:W-:Y:S01]  /*4830*/  FFMA.FTZ R104, R101, R104, R8 ;  /* 0x0000006865687223 */ /* 0x000fe20000010008 */
[----:B--2---:R-:W-:-:S05]  /*4840*/  PRMT R8, RZ, 0x5410, R44 ;  /* 0x00005410ff087816 */ /* 0x004fca000000002c */
[----:B------:R-:W-:Y:S01]  /*4850*/  FFMA.FTZ R12, R3, R8, R6 ;  /* 0x00000008030c7223 */ /* 0x000fe20000010006 */
[----:B------:R-:W-:Y:S02]  /*4860*/  PRMT R3, RZ, 0x7610, R44 ;  /* 0x00007610ff037816 */ /* 0x000fe4000000002c */
[----:B------:R-:W-:-:S03]  /*4870*/  PRMT R6, RZ, 0x5410, R45 ;  /* 0x00005410ff067816 */ /* 0x000fc6000000002d */
[----:B------:R-:W-:Y:S01]  /*4880*/  FFMA.FTZ R12, R4, R3, R12 ;  /* 0x00000003040c7223 */ /* 0x000fe2000001000c */
[----:B----4-:R-:W-:Y:S02]  /*4890*/  PRMT R4, RZ, 0x5410, R72 ;  /* 0x00005410ff047816 */ /* 0x010fe40000000048 */
        /* <DEDUP_REMOVED lines=41> */
[----:B------:R-:W2:Y:S02]  /*4b30*/  LDG.E.128 R4, [R116.64+0x14800] ;  /* 0x0148000474047981 */ /* 0x000ea4000c1e1d00 */
[----:B------:R-:W-:-:S02]  /*4b40*/  FFMA.FTZ R47, R91, R8, R10 ;  /* 0x000000085b2f7223 */ /* 0x000fc4000001000a */
[----:B------:R-:W4:Y:S01]  /*4b50*/  LDG.E.128 R60, [R120.64+0x3000] ;  /* 0x00300004783c7981 */ /* 0x000f22000c1e1d00 */
[--C-:B------:R-:W-:Y:S01]  /*4b60*/  PRMT R8, RZ, 0x5410, R28.reuse ;  /* 0x00005410ff087816 */ /* 0x100fe2000000001c */
[----:B------:R-:W-:Y:S01]  /*4b70*/  FFMA.FTZ R112, R101, R112, R53 ;  /* 0x0000007065707223 */ /* 0x000fe20000010035 */
[----:B------:R-:W-:Y:S01]  /*4b80*/  PRMT R13, RZ, 0x7610, R28 ;  /* 0x00007610ff0d7816 */ /* 0x000fe2000000001c */
[----:B------:R-:W2:Y:S01]  /*4b90*/  LDG.E.128 R52, [R116.64+0x29000] ;  /* 0x0290000474347981 */ /* 0x000ea2000c1e1d00 */
[--C-:B------:R-:W-:Y:S01]  /*4ba0*/  PRMT R12, RZ, 0x5410, R20.reuse ;  /* 0x00005410ff0c7816 */ /* 0x100fe20000000014 */
[C---:B------:R-:W-:Y:S01]  /*4bb0*/  FFMA.FTZ R107, R3.reuse, R8, R107 ;  /* 0x00000008036b7223 */ /* 0x040fe2000001006b */
[----:B------:R-:W-:Y:S01]  /*4bc0*/  PRMT R15, RZ, 0x5410, R21 ;  /* 0x00005410ff0f7816 */ /* 0x000fe20000000015 */
[----:B------:R-:W2:Y:S02]  /*4bd0*/  LDG.E.128 R8, [R116.64+0x18000] ;  /* 0x0180000474087981 */ /* 0x000ea4000c1e1d00 */
[----:B------:R-:W-:Y:S01]  /*4be0*/  FFMA.FTZ R107, R88, R13, R107 ;  /* 0x0000000d586b7223 */ /* 0x000fe2000001006b */
[----:B------:R-:W-:Y:S01]  /*4bf0*/  PRMT R13, RZ, 0x7610, R20 ;  /* 0x00007610ff0d7816 */ /* 0x000fe20000000014 */
[----:B------:R-:W-:-:S04]  /*4c00*/  FFMA.FTZ R12, R3, R12, R109 ;  /* 0x0000000c030c7223 */ /* 0x000fc8000001006d */
[----:B------:R-:W-:Y:S01]  /*4c10*/  FFMA.FTZ R12, R88, R13, R12 ;  /* 0x0000000d580c7223 */ /* 0x000fe2000001000c */
        /* <DEDUP_REMOVED lines=12> */
[C---:B------:R-:W-:Y:S01]  /*4ce0*/  FFMA.FTZ R20, R90.reuse, R13, R12 ;  /* 0x0000000d5a147223 */ /* 0x040fe2000001000c */
[----:B------:R-:W-:Y:S02]  /*4cf0*/  PRMT R13, RZ, 0x7610, R22 ;  /* 0x00007610ff0d7816 */ /* 0x000fe40000000016 */
[----:B------:R-:W-:Y:S02]  /*4d00*/  PRMT R29, RZ, 0x5410, R23 ;  /* 0x00005410ff1d7816 */ /* 0x000fe40000000017 */
[----:B-----5:R-:W-:Y:S01]  /*4d10*/  PRMT R28, RZ, 0x5410, R32 ;  /* 0x00005410ff1c7816 */ /* 0x020fe20000000020 */
[----:B------:R-:W-:Y:S01]  /*4d20*/  FFMA.FTZ R22, R90, R13, R14 ;  /* 0x0000000d5a167223 */ /* 0x000fe2000001000e */
[----:B------:R-:W-:Y:S01]  /*4d30*/  PRMT R30, RZ, 0x5410, R24 ;  /* 0x00005410ff1e7816 */ /* 0x000fe20000000018 */
[----:B------:R-:W5:Y:S02]  /*4d40*/  LDG.E.128 R12, [R116.64+0x1b800] ;  /* 0x01b80004740c7981 */ /* 0x000f64000c1e1d00 */
[----:B------:R-:W-:Y:S01]  /*4d50*/  FFMA.FTZ R22, R46, R29, R22 ;  /* 0x0000001d2e167223 */ /* 0x000fe20000010016 */
[----:B------:R-:W-:Y:S01]  /*4d60*/  PRMT R29, RZ, 0x7610, R32 ;  /* 0x00007610ff1d7816 */ /* 0x000fe20000000020 */
[----:B------:R-:W-:-:S02]  /*4d70*/  FFMA.FTZ R28, R3, R28, R111 ;  /* 0x0000001c031c7223 */ /* 0x000fc4000001006f */
[----:B------:R-:W-:Y:S02]  /*4d80*/  FFMA.FTZ R30, R3, R30, R113 ;  /* 0x0000001e031e7223 */ /* 0x000fe40000010071 */
        /* <DEDUP_REMOVED lines=59> */
[C---:B------:R-:W-:Y:S01]  /*5140*/  FFMA.FTZ R73, R91.reuse, R20, R21 ;  /* 0x000000145b497223 */ /* 0x040fe20000010015 */
[----:B------:R-:W3:Y:S01]  /*5150*/  LDG.E.128 R28, [R116.64+0x22800] ;  /* 0x02280004741c7981 */ /* 0x000ee2000c1e1d00 */
[----:B------:R-:W-:-:S02]  /*5160*/  FFMA.FTZ R74, R91, R74, R22 ;  /* 0x0000004a5b4a7223 */ /* 0x000fc40000010016 */
[C---:B------:R-:W-:Y:S01]  /*5170*/  FFMA.FTZ R57, R91.reuse, R56, R57 ;  /* 0x000000385b397223 */ /* 0x040fe20000010039 */
[----:B------:R-:W3:Y:S01]  /*5180*/  LDG.E.128 R20, [R116.64+0x1f000] ;  /* 0x01f0000474147981 */ /* 0x000ee2000c1e1d00 */
[----:B------:R-:W-:Y:S01]  /*5190*/  PRMT R56, RZ, 0x7610, R59 ;  /* 0x00007610ff387816 */ /* 0x000fe2000000003b */
[----:B------:R-:W-:Y:S01]  /*51a0*/  FFMA.FTZ R58, R46, R41, R42 ;  /* 0x000000292e3a7223 */ /* 0x000fe2000001002a */
[----:B------:R-:W-:Y:S01]  /*51b0*/  PRMT R59, RZ, 0x5410, R48 ;  /* 0x00005410ff3b7816 */ /* 0x000fe20000000030 */
[----:B------:R-:W3:Y:S02]  /*51c0*/  LDG.E.128 R24, [R116.64+0x26000] ;  /* 0x0260000474187981 */ /* 0x000ee4000c1e1d00 */
[----:B------:R-:W-:Y:S01]  /*51d0*/  FFMA.FTZ R56, R91, R56, R58 ;  /* 0x000000385b387223 */ /* 0x000fe2000001003a */
[----:B------:R-:W-:Y:S01]  /*51e0*/  PRMT R58, RZ, 0x5410, R36 ;  /* 0x00005410ff3a7816 */ /* 0x000fe20000000024 */
[C---:B------:R-:W-:Y:S01]  /*51f0*/  FFMA.FTZ R108, R3.reuse, R59, R108 ;  /* 0x0000003b036c7223 */ /* 0x040fe2000001006c */
[----:B------:R-:W-:Y:S01]  /*5200*/  PRMT R59, RZ, 0x7610, R36 ;  /* 0x00007610ff3b7816 */ /* 0x000fe20000000024 */
[----:B------:R-:W3:Y:S02]  /*5210*/  LDG.E.128 R32, [R116.64+0x29800] ;  /* 0x0298000474207981 */ /* 0x000ee4000c1e1d00 */
[----:B------:R-:W-:-:S02]  /*5220*/  FFMA.FTZ R58, R3, R58, R110 ;  /* 0x0000003a033a7223 */ /* 0x000fc4000001006e */
[----:B------:R-:W3:Y:S02]  /*5230*/  LDG.E.128 R40, [R116.64+0x2d000] ;  /* 0x02d0000474287981 */ /* 0x000ee4000c1e1d00 */
        /* <DEDUP_REMOVED lines=24> */
[----:B------:R-:W-:Y:S02]  /*53c0*/  PRMT R38, RZ, 0x7610, R51 ;  /* 0x00007610ff267816 */ /* 0x000fe40000000033 */
[----:B------:R-:W-:Y:S01]  /*53d0*/  PRMT R39, RZ, 0x5410, R80 ;  /* 0x00005410ff277816 */ /* 0x000fe20000000050 */
[C---:B------:R-:W-:Y:S02]  /*53e0*/  FFMA.FTZ R36, R91.reuse, R36, R37 ;  /* 0x000000245b247223 */ /* 0x040fe40000010025 */
        /* <DEDUP_REMOVED lines=29> */
[----:B----4-:R-:W-:Y:S02]  /*55c0*/  PRMT R39, RZ, 0x5410, R60 ;  /* 0x00005410ff277816 */ /* 0x010fe4000000003c */
[----:B------:R-:W-:-:S03]  /*55d0*/  PRMT R49, RZ, 0x5410, R83 ;  /* 0x00005410ff317816 */ /* 0x000fc60000000053 */
[----:B------:R-:W-:Y:S01]  /*55e0*/  FFMA.FTZ R50, R39, R50, R47 ;  /* 0x0000003227327223 */ /* 0x000fe2000001002f */
[----:B--2---:R-:W-:Y:S01]  /*55f0*/  PRMT R47, RZ, 0x5410, R52 ;  /* 0x00005410ff2f7816 */ /* 0x004fe20000000034 */
[----:B------:R-:W-:Y:S01]  /*5600*/  FFMA.FTZ R49, R46, R49, R48 ;  /* 0x000000312e317223 */ /* 0x000fe20000010030 */
[----:B------:R-:W-:Y:S02]  /*5610*/  PRMT R48, RZ, 0x7610, R83 ;  /* 0x00007610ff307816 */ /* 0x000fe40000000053 */
[----:B------:R-:W-:Y:S01]  /*5620*/  PRMT R60, RZ, 0x7610, R60 ;  /* 0x00007610ff3c7816 */ /* 0x000fe2000000003c */
        /* <DEDUP_REMOVED lines=41> */
[C---:B------:R-:W-:Y:S02]  /*58c0*/  FFMA.FTZ R45, R46.reuse, R45, R44 ;  /* 0x0000002d2e2d7223 */ /* 0x040fe4000001002c */
        /* <DEDUP_REMOVED lines=30> */
[----:B------:R-:W-:-:S05]  /*5ab0*/  PRMT R6, RZ, 0x7610, R7 ;  /* 0x00007610ff067816 */ /* 0x000fca0000000007 */
[----:B------:R-:W-:Y:S01]  /*5ac0*/  FFMA.FTZ R5, R63, R6, R5 ;  /* 0x000000063f057223 */ /* 0x000fe20000010005 */
[----:B-----5:R-:W-:Y:S02]  /*5ad0*/  PRMT R6, RZ, 0x5410, R12 ;  /* 0x00005410ff067816 */ /* 0x020fe4000000000c */
        /* <DEDUP_REMOVED lines=10> */
[----:B---3--:R-:W-:-:S03]  /*5b80*/  PRMT R8, RZ, 0x5410, R20 ;  /* 0x00005410ff087816 */ /* 0x008fc60000000014 */
[----:B------:R-:W-:Y:S01]  /*5b90*/  FFMA.FTZ R6, R63, R6, R7 ;  /* 0x000000063f067223 */ /* 0x000fe20000010007 */
[----:B------:R-:W-:Y:S01]  /*5ba0*/  PRMT R7, RZ, 0x7610, R20 ;  /* 0x00007610ff077816 */ /* 0x000fe20000000014 */
[----:B------:R-:W-:Y:S01]  /*5bb0*/  FFMA.FTZ R37, R39, R8, R37 ;  /* 0x0000000827257223 */ /* 0x000fe20000010025 */
[----:B------:R-:W-:Y:S02]  /*5bc0*/  PRMT R8, RZ, 0x7610, R13 ;  /* 0x00007610ff087816 */ /* 0x000fe4000000000d */
[----:B------:R-:W-:Y:S01]  /*5bd0*/  PRMT R10, RZ, 0x5410, R21 ;  /* 0x00005410ff0a7816 */ /* 0x000fe20000000015 */
[----:B------:R-:W-:Y:S02]  /*5be0*/  FFMA.FTZ R7, R60, R7, R37 ;  /* 0x000000073c077223 */ /* 0x000fe40000010025 */
[----:B------:R-:W-:Y:S01]  /*5bf0*/  FFMA.FTZ R9, R61, R8, R9 ;  /* 0x000000083d097223 */ /* 0x000fe20000010009 */
[--C-:B------:R-:W-:Y:S01]  /*5c00*/  PRMT R8, RZ, 0x5410, R14.reuse ;  /* 0x00005410ff087816 */ /* 0x100fe2000000000e */
        /* <DEDUP_REMOVED lines=56> */
[C---:B------:R-:W-:Y:S01]  /*5f90*/  FFMA.FTZ R52, R49.reuse, R52, R51 ;  /* 0x0000003431347223 */ /* 0x040fe20000010033 */
[----:B------:R-:W-:Y:S01]  /*5fa0*/  PRMT R51, RZ, 0x7610, R70 ;  /* 0x00007610ff337816 */ /* 0x000fe20000000046 */
[C---:B------:R-:W-:Y:S01]  /*5fb0*/  FFMA.FTZ R9, R62.reuse, R9, R10 ;  /* 0x000000093e097223 */ /* 0x040fe2000001000a */
        /* <DEDUP_REMOVED lines=68> */
[----:B------:R-:W0:Y:S01]  /*6400*/  SHFL.BFLY PT, R65, R16, 0x10, 0x1f ;  /* 0x0e001f0010417f89 */ /* 0x000e2200000e0000 */
[----:B------:R-:W-:-:S02]  /*6410*/  FFMA.FTZ R64, R49, R64, R59 ;  /* 0x0000004031407223 */ /* 0x000fc4000001003b */
[C---:B------:R-:W-:Y:S01]  /*6420*/  FFMA.FTZ R53, R62.reuse, R53, R58 ;  /* 0x000000353e357223 */ /* 0x040fe2000001003a */
[----:B------:R-:W-:Y:S01]  /*6430*/  PRMT R58, RZ, 0x5410, R95 ;  /* 0x00005410ff3a7816 */ /* 0x000fe2000000005f */
[----:B------:R-:W-:Y:S01]  /*6440*/  FFMA.FTZ R49, R49, R12, R14 ;  /* 0x0000000c31317223 */ /* 0x000fe2000001000e */
[----:B------:R-:W-:Y:S02]  /*6450*/  PRMT R12, RZ, 0x5410, R35 ;  /* 0x00005410ff0c7816 */ /* 0x000fe40000000023 */
        /* <DEDUP_REMOVED lines=14> */
[----:B------:R-:W-:-:S02]  /*6540*/  FFMA.FTZ R59, R3, R64, R59 ;  /* 0x00000040033b7223 */ /* 0x000fc4000001003b */
[C---:B------:R-:W-:Y:S02]  /*6550*/  FFMA.FTZ R11, R63.reuse, R14, R11 ;  /* 0x0000000e3f0b7223 */ /* 0x040fe4000001000b */
[C---:B------:R-:W-:Y:S02]  /*6560*/  FFMA.FTZ R58, R63.reuse, R58, R59 ;  /* 0x0000003a3f3a7223 */ /* 0x040fe4000001003b */
[----:B------:R-:W-:Y:S01]  /*6570*/  FFMA.FTZ R12, R63, R12, R13 ;  /* 0x0000000c3f0c7223 */ /* 0x000fe2000001000d */
[----:B------:R-:W1:Y:S01]  /*6580*/  SHFL.BFLY PT, R64, R51, 0x10, 0x1f ;  /* 0x0e001f0033407f89 */ /* 0x000e6200000e0000 */
[----:B0-----:R-:W-:-:S03]  /*6590*/  FADD.FTZ R16, R16, R65 ;  /* 0x0000004110107221 */ /* 0x001fc60000010000 */
[----:B------:R-:W0:Y:S04]  /*65a0*/  SHFL.BFLY PT, R59, R52, 0x10, 0x1f ;  /* 0x0e001f00343b7f89 */ /* 0x000e2800000e0000 */
[----:B------:R-:W2:Y:S04]  /*65b0*/  SHFL.BFLY PT, R66, R53, 0x10, 0x1f ;  /* 0x0e001f0035427f89 */ /* 0x000ea800000e0000 */
[----:B------:R-:W3:Y:S04]  /*65c0*/  SHFL.BFLY PT, R67, R58, 0x10, 0x1f ;  /* 0x0e001f003a437f89 */ /* 0x000ee800000e0000 */
[----:B------:R-:W4:Y:S04]  /*65d0*/  SHFL.BFLY PT, R20, R5, 0x10, 0x1f ;  /* 0x0e001f0005147f89 */ /* 0x000f2800000e0000 */
[----:B------:R-:W5:Y:S04]  /*65e0*/  SHFL.BFLY PT, R19, R6, 0x10, 0x1f ;  /* 0x0e001f0006137f89 */ /* 0x000f6800000e0000 */
[----:B------:R-:W0:Y:S04]  /*65f0*/  SHFL.BFLY PT, R22, R7, 0x10, 0x1f ;  /* 0x0e001f0007167f89 */ /* 0x000e2800000e0000 */
[----:B------:R-:W2:Y:S04]  /*6600*/  SHFL.BFLY PT, R23, R8, 0x10, 0x1f ;  /* 0x0e001f0008177f89 */ /* 0x000ea800000e0000 */
[----:B------:R-:W4:Y:S04]  /*6610*/  SHFL.BFLY PT, R24, R9, 0x10, 0x1f ;  /* 0x0e001f0009187f89 */ /* 0x000f2800000e0000 */
[----:B------:R-:W5:Y:S04]  /*6620*/  SHFL.BFLY PT, R27, R10, 0x10, 0x1f ;  /* 0x0e001f000a1b7f89 */ /* 0x000f6800000e0000 */
[----:B------:R-:W5:Y:S04]  /*6630*/  SHFL.BFLY PT, R26, R11, 0x10, 0x1f ;  /* 0x0e001f000b1a7f89 */ /* 0x000f6800000e0000 */
[----:B------:R-:W5:Y:S04]  /*6640*/  SHFL.BFLY PT, R29, R12, 0x10, 0x1f ;  /* 0x0e001f000c1d7f89 */ /* 0x000f6800000e0000 */
[----:B------:R-:W5:Y:S01]  /*6650*/  SHFL.BFLY PT, R3, R16, 0x8, 0x1f ;  /* 0x0d001f0010037f89 */ /* 0x000f6200000e0000 */
[----:B-1----:R-:W-:-:S02]  /*6660*/  FADD.FTZ R51, R51, R64 ;  /* 0x0000004033337221 */ /* 0x002fc40000010000 */
[----:B0-----:R-:W-:Y:S02]  /*6670*/  FADD.FTZ R52, R52, R59 ;  /* 0x0000003b34347221 */ /* 0x001fe40000010000 */
        /* <DEDUP_REMOVED lines=87> */
[----:B------:R-:W-:Y:S04]  /*6bf0*/  SHFL.BFLY PT, R5, R4, 0x1, 0x1f ;  /* 0x0c201f0004057f89 */ /* 0x000fe800000e0000 */
        /* <DEDUP_REMOVED lines=11> */
[----:B------:R-:W5:Y:S01]  /*6cb0*/  SHFL.BFLY PT, R29, R30, 0x1, 0x1f ;  /* 0x0c201f001e1d7f89 */ /* 0x000f6200000e0000 */
[----:B------:R-:W-:-:S02]  /*6cc0*/  LOP3.LUT P0, RZ, R2, 0x1f, RZ, 0xc0, !PT ;  /* 0x0000001f02ff7812 */ /* 0x000fc4000780c0ff */
[----:B------:R-:W-:-:S04]  /*6cd0*/  SHF.R.S32.HI R3, RZ, 0x1f, R2 ;  /* 0x0000001fff037819 */ /* 0x000fc80000011402 */
[----:B------:R-:W-:Y:S01]  /*6ce0*/  LEA.HI R3, R3, R2, RZ, 0x5 ;  /* 0x0000000203037211 */ /* 0x000fe200078f28ff */
[----:B0-----:R-:W-:Y:S02]  /*6cf0*/  FADD.FTZ R6, R6, R7 ;  /* 0x0000000706067221 */ /* 0x001fe40000010000 */
[----:B-1----:R-:W-:Y:S01]  /*6d00*/  FADD.FTZ R8, R8, R9 ;  /* 0x0000000908087221 */ /* 0x002fe20000010000 */
[----:B------:R-:W-:Y:S01]  /*6d10*/  SHF.R.S32.HI R3, RZ, 0x5, R3 ;  /* 0x00000005ff037819 */ /* 0x000fe20000011403 */
[----:B--2---:R-:W-:Y:S02]  /*6d20*/  FADD.FTZ R10, R10, R11 ;  /* 0x0000000b0a0a7221 */ /* 0x004fe40000010000 */
[----:B------:R-:W-:Y:S02]  /*6d30*/  @!P0 FADD.FTZ R4, R4, R5 ;  /* 0x0000000504048221 */ /* 0x000fe40000010000 */
[----:B---3--:R-:W-:Y:S02]  /*6d40*/  FADD.FTZ R12, R12, R13 ;  /* 0x0000000d0c0c7221 */ /* 0x008fe40000010000 */
[----:B----4-:R-:W-:-:S02]  /*6d50*/  FADD.FTZ R14, R14, R15 ;  /* 0x0000000f0e0e7221 */ /* 0x010fc40000010000 */
[----:B-----5:R-:W-:Y:S02]  /*6d60*/  FADD.FTZ R16, R16, R17 ;  /* 0x0000001110107221 */ /* 0x020fe40000010000 */
        /* <DEDUP_REMOVED lines=33> */
[----:B------:R-:W5:Y:S04]  /*6f80*/  LDS.128 R28, [0x90] ;  /* 0x00009000ff1c7984 */ /* 0x000f680000000c00 */
[----:B------:R-:W5:Y:S01]  /*6f90*/  LDS.128 R40, [0xa0] ;  /* 0x0000a000ff287984 */ /* 0x000f620000000c00 */
[----:B0-----:R-:W-:-:S03]  /*6fa0*/  FADD.FTZ R44, RZ, R44 ;  /* 0x0000002cff2c7221 */ /* 0x001fc60000010000 */
[----:B------:R-:W0:Y:S01]  /*6fb0*/  LDS.128 R36, [0xb0] ;  /* 0x0000b000ff247984 */ /* 0x000e220000000c00 */
[----:B-1----:R-:W-:Y:S02]  /*6fc0*/  FADD.FTZ R48, RZ, R48 ;  /* 0x00000030ff307221 */ /* 0x002fe40000010000 */
[----:B------:R-:W-:Y:S01]  /*6fd0*/  FADD.FTZ R45, R44, R45 ;  /* 0x0000002d2c2d7221 */ /* 0x000fe20000010000 */
[----:B------:R-:W1:Y:S01]  /*6fe0*/  LDS.128 R32, [0xc0] ;  /* 0x0000c000ff207984 */ /* 0x000e620000000c00 */
[----:B--2---:R-:W-:Y:S02]  /*6ff0*/  FADD.FTZ R52, RZ, R52 ;  /* 0x00000034ff347221 */ /* 0x004fe40000010000 */
[----:B------:R-:W-:Y:S02]  /*7000*/  FADD.FTZ R49, R48, R49 ;  /* 0x0000003130317221 */ /* 0x000fe40000010000 */
[----:B---3--:R-:W-:Y:S02]  /*7010*/  FADD.FTZ R24, RZ, R24 ;  /* 0x00000018ff187221 */ /* 0x008fe40000010000 */
[----:B------:R-:W-:-:S02]  /*7020*/  FADD.FTZ R53, R52, R53 ;  /* 0x0000003534357221 */ /* 0x000fc40000010000 */
[----:B----4-:R-:W-:Y:S02]  /*7030*/  FADD.FTZ R20, RZ, R20 ;  /* 0x00000014ff147221 */ /* 0x010fe40000010000 */
        /* <DEDUP_REMOVED lines=11> */
[----:B------:R-:W-:Y:S02]  /*70f0*/  FADD.FTZ R40, RZ, R40 ;  /* 0x00000028ff287221 */ /* 0x000fe40000010000 */
[----:B------:R-:W-:Y:S02]  /*7100*/  FADD.FTZ R29, R28, R29 ;  /* 0x0000001d1c1d7221 */ /* 0x000fe40000010000 */
[----:B0-----:R-:W-:Y:S02]  /*7110*/  FADD.FTZ R36, RZ, R36 ;  /* 0x00000024ff247221 */ /* 0x001fe40000010000 */
[----:B------:R-:W-:Y:S02]  /*7120*/  FADD.FTZ R41, R40, R41 ;  /* 0x0000002928297221 */ /* 0x000fe40000010000 */
[----:B-1----:R-:W-:Y:S02]  /*7130*/  FADD.FTZ R32, RZ, R32 ;  /* 0x00000020ff207221 */ /* 0x002fe40000010000 */
        /* <DEDUP_REMOVED lines=17> */
[----:B------:R-:W-:Y:S01]  /*7250*/  FADD.FTZ R55, R54, R55 ;  /* 0x0000003736377221 */ /* 0x000fe20000010000 */
[----:B------:R-:W-:Y:S01]  /*7260*/  STG.E [R2.64], R47 ;  /* 0x0000002f02007986 */ /* 0x000fe2000c101904 */
        /* <DEDUP_REMOVED lines=23> */
.L_x_3:
        /* <DEDUP_REMOVED lines=10> */
.L_x_35:


//--------------------- .text._Z31router_gemm_kernel_float_outputI13__nv_bfloat16Li128ELi8ELi12ELi384ELi7168EEvPfPKT_S4_ --------------------------
	.section	.text._Z31router_gemm_kernel_float_outputI13__nv_bfloat16Li128ELi8ELi12ELi384ELi7168EEvPfPKT_S4_,"ax",@progbits
	.sectioninfo	@"SHI_REGISTERS=122"
	.align	128
        .global         _Z31router_gemm_kernel_float_outputI13__nv_bfloat16Li128ELi8ELi12ELi384ELi7168EEvPfPKT_S4_
        .type           _Z31router_gemm_kernel_float_outputI13__nv_bfloat16Li128ELi8ELi12ELi384ELi7168EEvPfPKT_S4_,@function
        .size           _Z31router_gemm_kernel_float_outputI13__nv_bfloat16Li128ELi8ELi12ELi384ELi7168EEvPfPKT_S4_,(.L_x_36 - _Z31router_gemm_kernel_float_outputI13__nv_bfloat16Li128ELi8ELi12ELi384ELi7168EEvPfPKT_S4_)
        .other          _Z31router_gemm_kernel_float_outputI13__nv_bfloat16Li128ELi8ELi12ELi384ELi7168EEvPfPKT_S4_,@"STO_CUDA_ENTRY STV_DEFAULT"
_Z31router_gemm_kernel_float_outputI13__nv_bfloat16Li128ELi8ELi12ELi384ELi7168EEvPfPKT_S4_:
.text._Z31router_gemm_kernel_float_outputI13__nv_bfloat16Li128ELi8ELi12ELi384ELi7168EEvPfPKT_S4_:
        /* <DEDUP_REMOVED lines=42> */
[----:B------:R-:W-:Y:S02]  /*02a0*/  PRMT R65, RZ, 0x7610, R21 ;  /* 0x00007610ff417816 */ /* 0x000fe40000000015 */
[----:B------:R-:W-:Y:S01]  /*02b0*/  PRMT R20, RZ, 0x7610, R45 ;  /* 0x00007610ff147816 */ /* 0x000fe2000000002d */
[----:B------:R-:W-:-:S04]  /*02c0*/  FFMA.FTZ R44, R66, R3, R44 ;  /* 0x00000003422c7223 */ /* 0x000fc8000001002c */
[----:B------:R-:W-:Y:S01]  /*02d0*/  FFMA.FTZ R44, R65, R20, R44 ;  /* 0x00000014412c7223 */ /* 0x000fe2000001002c */
[--C-:B---3--:R-:W-:Y:S02]  /*02e0*/  PRMT R20, RZ, 0x5410, R24.reuse ;  /* 0x00005410ff147816 */ /* 0x108fe40000000018 */
[----:B------:R-:W-:Y:S02]  /*02f0*/  PRMT R24, RZ, 0x7610, R24 ;  /* 0x00007610ff187816 */ /* 0x000fe40000000018 */
[----:B------:R-:W-:Y:S01]  /*0300*/  PRMT R3, RZ, 0x5410, R22 ;  /* 0x00005410ff037816 */ /* 0x000fe20000000016 */
[----:B------:R-:W-:Y:S01]  /*0310*/  FFMA.FTZ R21, R67, R20, RZ ;  /* 0x0000001443157223 */ /* 0x000fe200000100ff */
        /* <DEDUP_REMOVED lines=13> */
[----:B------:R-:W-:-:S03]  /*03f0*/  PRMT R20, RZ, 0x7610, R25 ;  /* 0x00007610ff147816 */ /* 0x000fc60000000019 */
[----:B------:R-:W-:Y:S01]  /*0400*/  FFMA.FTZ R114, R73, R114, R24 ;  /* 0x0000007249727223 */ /* 0x000fe20000010018 */
[----:B------:R-:W-:Y:S01]  /*0410*/  PRMT R24, RZ, 0x5410, R26 ;  /* 0x00005410ff187816 */ /* 0x000fe2000000001a */
[----:B------:R-:W-:Y:S01]  /*0420*/  FFMA.FTZ R25, R65, R20, R22 ;  /* 0x0000001441197223 */ /* 0x000fe20000010016 */
[----:B-----5:R-:W-:Y:S01]  /*0430*/  PRMT R44, RZ, 0x5410, R28 ;  /* 0x00005410ff2c7816 */ /* 0x020fe2000000001c */
[----:B------:R-:W2:Y:S02]  /*0440*/  LDG.E.128 R20, [R116.64+0x19000] ;  /* 0x0190000474147981 */ /* 0x000ea4000c1e1d00 */
[----:B------:R-:W-:Y:S01]  /*0450*/  FFMA.FTZ R24, R3, R24, R25 ;  /* 0x0000001803187223 */ /* 0x000fe20000010019 */
[----:B------:R-:W-:Y:S01]  /*0460*/  PRMT R25, RZ, 0x7610, R26 ;  /* 0x00007610ff197816 */ /* 0x000fe2000000001a */
[----:B------:R-:W-:Y:S01]  /*0470*/  FFMA.FTZ R44, R67, R44, RZ ;  /* 0x0000002c432c7223 */ /* 0x000fe200000100ff */
[----:B------:R-:W-:-:S03]  /*0480*/  PRMT R28, RZ, 0x7610, R28 ;  /* 0x00007610ff1c7816 */ /* 0x000fc6000000001c */
[----:B------:R-:W-:Y:S01]  /*0490*/  FFMA.FTZ R24, R64, R25, R24 ;  /* 0x0000001940187223 */ /* 0x000fe20000010018 */
[--C-:B------:R-:W-:Y:S01]  /*04a0*/  PRMT R25, RZ, 0x5410, R27.reuse ;  /* 0x00005410ff197816 */ /* 0x100fe2000000001b */
[----:B------:R-:W-:Y:S01]  /*04b0*/  FFMA.FTZ R28, R75, R28, R44 ;  /* 0x0000001c4b1c7223 */ /* 0x000fe2000001002c */
[----:B------:R-:W-:-:S03]  /*04c0*/  PRMT R72, RZ, 0x7610, R27 ;  /* 0x00007610ff487816 */ /* 0x000fc6000000001b */
[----:B------:R-:W-:Y:S01]  /*04d0*/  FFMA.FTZ R24, R74, R25, R24 ;  /* 0x000000194a187223 */ /* 0x000fe20000010018 */
[----:B------:R-:W-:-:S03]  /*04e0*/  PRMT R25, RZ, 0x5410, R29 ;  /* 0x00005410ff197816 */ /* 0x000fc6000000001d */
[----:B------:R-:W-:Y:S02]  /*04f0*/  FFMA.FTZ R72, R73, R72, R24 ;  /* 0x0000004849487223 */ /* 0x000fe40000010018 */
[----:B------:R-:W-:Y:S01]  /*0500*/  FFMA.FTZ R25, R66, R25, R28 ;  /* 0x0000001942197223 */ /* 0x000fe2000001001c */
[----:B------:R-:W-:Y:S02]  /*0510*/  PRMT R28, RZ, 0x5410, R32 ;  /* 0x00005410ff1c7816 */ /* 0x000fe40000000020 */
[----:B------:R-:W-:-:S03]  /*0520*/  PRMT R24, RZ, 0x7610, R29 ;  /* 0x00007610ff187816 */ /* 0x000fc6000000001d */
[----:B------:R-:W-:Y:S01]  /*0530*/  FFMA.FTZ R44, R67, R28, RZ ;  /* 0x0000001c432c7223 */ /* 0x000fe200000100ff */
        /* <DEDUP_REMOVED lines=55> */
[----:B------:R-:W-:Y:S01]  /*08b0*/  FFMA.FTZ R44, R67, R44, RZ ;  /* 0x0000002c432c7223 */ /* 0x000fe200000100ff */
        /* <DEDUP_REMOVED lines=14> */
[----:B------:R-:W-:Y:S01]  /*09a0*/  FFMA.FTZ R42, R67, R40, RZ ;  /* 0x00000028432a7223 */ /* 0x000fe200000100ff */
[----:B------:R-:W-:Y:S02]  /*09b0*/  PRMT R40, RZ, 0x5410, R50 ;  /* 0x00005410ff287816 */ /* 0x000fe40000000032 */
[----:B------:R-:W-:-:S03]  /*09c0*/  PRMT R52, RZ, 0x7610, R52 ;  /* 0x00007610ff347816 */ /* 0x000fc60000000034 */
[----:B------:R-:W-:Y:S02]  /*09d0*/  FFMA.FTZ R48, R3, R40, R41 ;  /* 0x0000002803307223 */ /* 0x000fe40000010029 */
[----:B------:R-:W-:Y:S02]  /*09e0*/  FFMA.FTZ R52, R75, R52, R42 ;  /* 0x000000344b347223 */ /* 0x000fe4000001002a */
[----:B------:R-:W-:Y:S01]  /*09f0*/  FFMA.FTZ R48, R64, R49, R48 ;  /* 0x0000003140307223 */ /* 0x000fe20000010030 */
[----:B------:R-:W-:Y:S01]  /*0a00*/  PRMT R49, RZ, 0x5410, R53 ;  /* 0x00005410ff317816 */ /* 0x000fe20000000035 */
[----:B------:R-:W2:Y:S04]  /*0a10*/  LDG.E.128 R40, [R116.64+0x1000] ;  /* 0x0010000474287981 */ /* 0x000ea8000c1e1d00 */
[----:B------:R-:W-:Y:S01]  /*0a20*/  FFMA.FTZ R52, R66, R49, R52 ;  /* 0x0000003142347223 */ /* 0x000fe20000010034 */
[----:B------:R-:W-:-:S02]  /*0a30*/  PRMT R49, RZ, 0x5410, R51 ;  /* 0x00005410ff317816 */ /* 0x000fc40000000033 */
[----:B------:R-:W-:Y:S02]  /*0a40*/  PRMT R102, RZ, 0x7610, R51 ;  /* 0x00007610ff667816 */ /* 0x000fe40000000033 */
[----:B------:R-:W-:Y:S01]  /*0a50*/  PRMT R50, RZ, 0x7610, R53 ;  /* 0x00007610ff327816 */ /* 0x000fe20000000035 */
[----:B------:R-:W-:-:S04]  /*0a60*/  FFMA.FTZ R48, R74, R49, R48 ;  /* 0x000000314a307223 */ /* 0x000fc80000010030 */
        /* <DEDUP_REMOVED lines=9> */
[--C-:B------:R-:W-:Y:S01]  /*0b00*/  PRMT R53, RZ, 0x5410, R55.reuse ;  /* 0x00005410ff357816 */ /* 0x100fe20000000037 */
[----:B------:R-:W-:Y:S01]  /*0b10*/  FFMA.FTZ R52, R64, R49, R48 ;  /* 0x0000003140347223 */ /* 0x000fe20000010030 */
[----:B------:R-:W-:Y:S01]  /*0b20*/  PRMT R104, RZ, 0x7610, R55 ;  /* 0x00007610ff687816 */ /* 0x000fe20000000037 */
[----:B------:R-:W3:Y:S02]  /*0b30*/  LDG.E.128 R48, [R116.64+0x4800] ;  /* 0x0048000474307981 */ /* 0x000ee4000c1e1d00 */
        /* <DEDUP_REMOVED lines=8> */
[----:B------:R-:W-:Y:S01]  /*0bc0*/  FFMA.FTZ R54, R67, R52, RZ ;  /* 0x0000003443367223 */ /* 0x000fe200000100ff */
        /* <DEDUP_REMOVED lines=93> */
[----:B------:R-:W-:-:S04]  /*11a0*/  FFMA.FTZ R80, R9, R80, R76 ;  /* 0x0000005009507223 */ /* 0x000fc8000001004c */
        /* <DEDUP_REMOVED lines=39> */
[----:B------:R-:W-:Y:S02]  /*1420*/  FFMA.FTZ R103, R11, R16, R85 ;  /* 0x000000100b677223 */ /* 0x000fe40000010055 */
[----:B------:R-:W-:Y:S01]  /*1430*/  FFMA.FTZ R16, R4, R17, R84 ;  /* 0x0000001104107223 */ /* 0x000fe20000010054 */
[--C-:B------:R-:W-:Y:S01]  /*1440*/  PRMT R17, RZ, 0x5410, R12.reuse ;  /* 0x00005410ff117816 */ /* 0x100fe2000000000c */
[----:B------:R-:W5:Y:S01]  /*1450*/  LDG.E.128 R84, [R116.64+0x24000] ;  /* 0x0240000474547981 */ /* 0x000f62000c1e1d00 */
[----:B------:R-:W-:-:S03]  /*1460*/  PRMT R12, RZ, 0x7610, R12 ;  /* 0x00007610ff0c7816 */ /* 0x000fc6000000000c */
[----:B------:R-:W-:Y:S01]  /*1470*/  FFMA.FTZ R106, R3, R17, R106 ;  /* 0x00000011036a7223 */ /* 0x000fe2000001006a */
[--C-:B------:R-:W-:Y:S02]  /*1480*/  PRMT R17, RZ, 0x5410, R18.reuse ;  /* 0x00005410ff117816 */ /* 0x100fe40000000012 */
[----:B------:R-:W-:Y:S01]  /*1490*/  PRMT R18, RZ, 0x7610, R18 ;  /* 0x00007610ff127816 */ /* 0x000fe20000000012 */
[----:B------:R-:W-:Y:S02]  /*14a0*/  FFMA.FTZ R12, R9, R12, R106 ;  /* 0x0000000c090c7223 */ /* 0x000fe4000001006a */
[----:B------:R-:W-:Y:S01]  /*14b0*/  FFMA.FTZ R16, R8, R17, R16 ;  /* 0x0000001108107223 */ /* 0x000fe20000010010 */
[----:B------:R-:W-:-:S03]  /*14c0*/  PRMT R17, RZ, 0x5410, R13 ;  /* 0x00005410ff117816 */ /* 0x000fc6000000000d */
        /* <DEDUP_REMOVED lines=28> */
[--C-:B--2---:R-:W-:Y:S01]  /*1690*/  PRMT R12, RZ, 0x5410, R20.reuse ;  /* 0x00005410ff0c7816 */ /* 0x104fe20000000014 */
[----:B------:R-:W-:Y:S01]  /*16a0*/  FFMA.FTZ R99, R11, R76, R77 ;  /* 0x0000004c0b637223 */ /* 0x000fe2000001004d */
[----:B------:R-:W-:Y:S01]  /*16b0*/  PRMT R20, RZ, 0x7610, R20 ;  /* 0x00007610ff147816 */ /* 0x000fe20000000014 */
[----:B------:R-:W2:Y:S01]  /*16c0*/  LDG.E.128 R76, [R116.64+0x1d000] ;  /* 0x01d00004744c7981 */ /* 0x000ea2000c1e1d00 */
[----:B------:R-:W-:Y:S01]  /*16d0*/  FFMA.FTZ R93, R4, R93, R13 ;  /* 0x0000005d045d7223 */ /* 0x000fe2000001000d */
[----:B------:R-:W-:Y:S01]  /*16e0*/  PRMT R13, RZ, 0x5410, R94 ;  /* 0x00005410ff0d7816 */ /* 0x000fe2000000005e */
[----:B------:R-:W-:Y:S01]  /*16f0*/  FFMA.FTZ R12, R3, R12, R104 ;  /* 0x0000000c030c7223 */ /* 0x000fe20000010068 */
[----:B------:R-:W-:Y:S01]  /*1700*/  PRMT R107, RZ, 0x5410, R21 ;  /* 0x00005410ff6b7816 */ /* 0x000fe20000000015 */
[----:B------:R-:W2:Y:S01]  /*1710*/  LDG.E.128 R16, [R118.64+0x1800] ;  /* 0x0018000476107981 */ /* 0x000ea2000c1e1d00 */
[----:B------:R-:W-:Y:S01]  /*1720*/  PRMT R94, RZ, 0x7610, R94 ;  /* 0x00007610ff5e7816 */ /* 0x000fe2000000005e */
[----:B------:R-:W-:-:S02]  /*1730*/  FFMA.FTZ R20, R9, R20, R12 ;  /* 0x0000001409147223 */ /* 0x000fc4000001000c */
[----:B------:R-:W-:Y:S02]  /*1740*/  FFMA.FTZ R93, R8, R13, R93 ;  /* 0x0000000d085d7223 */ /* 0x000fe4000001005d */
        /* <DEDUP_REMOVED lines=8> */
[----:B------:R-:W2:Y:S02]  /*17d0*/  LDG.E.128 R92, [R116.64+0x5000] ;  /* 0x00500004745c7981 */ /* 0x000ea4000c1e1d00 */
[----:B------:R-:W-:Y:S01]  /*17e0*/  FFMA.FTZ R104, R11, R104, R20 ;  /* 0x000000680b687223 */ /* 0x000fe20000010014 */
[----:B---3--:R-:W-:Y:S01]  /*17f0*/  PRMT R20, RZ, 0x5410, R24 ;  /* 0x00005410ff147816 */ /* 0x008fe20000000018 */
        /* <DEDUP_REMOVED lines=15> */
[----:B----4-:R-:W-:-:S03]  /*18f0*/  PRMT R20, RZ, 0x5410, R28 ;  /* 0x00005410ff147816 */ /* 0x010fc6000000001c */
        /* <DEDUP_REMOVED lines=18> */
[----:B-----5:R-:W-:Y:S01]  /*1a20*/  PRMT R24, RZ, 0x5410, R32 ;  /* 0x00005410ff187816 */ /* 0x020fe20000000020 */
[----:B------:R-:W3:Y:S01]  /*1a30*/  LDG.E.128 R20, [R116.64+0x8800] ;  /* 0x0088000474147981 */ /* 0x000ee2000c1e1d00 */
        /* <DEDUP_REMOVED lines=12> */
[--C-:B------:R-:W-:Y:S02]  /*1b00*/  PRMT R28, RZ, 0x5410, R36.reuse ;  /* 0x00005410ff1c7816 */ /* 0x100fe40000000024 */
        /* <DEDUP_REMOVED lines=31> */
[----:B------:R-:W-:Y:S01]  /*1d00*/  PRMT R97, RZ, 0x7610, R44 ;  /* 0x00007610ff617816 */ /* 0x000fe2000000002c */
[----:B------:R-:W-:Y:S01]  /*1d10*/  FFMA.FTZ R109, R11, R6, R4 ;  /* 0x000000060b6d7223 */ /* 0x000fe20000010004 */
[----:B------:R-:W-:-:S02]  /*1d20*/  PRMT R4, RZ, 0x5410, R41 ;  /* 0x00005410ff047816 */ /* 0x000fc40000000029 */
[--C-:B------:R-:W-:Y:S01]  /*1d30*/  PRMT R8, RZ, 0x5410, R48.reuse ;  /* 0x00005410ff087816 */ /* 0x100fe20000000030 */
[----:B------:R-:W-:Y:S01]  /*1d40*/  FFMA.FTZ R7, R97, R40, R7 ;  /* 0x0000002861077223 */ /* 0x000fe20000010007 */
[----:B------:R-:W-:Y:S02]  /*1d50*/  PRMT R41, RZ, 0x7610, R41 ;  /* 0x00007610ff297816 */ /* 0x000fe40000000029 */
        /* <DEDUP_REMOVED lines=41> */
[--C-:B------:R-:W-:Y:S01]  /*1ff0*/  PRMT R37, RZ, 0x5410, R54.reuse ;  /* 0x00005410ff257816 */ /* 0x100fe20000000036 */
[----:B------:R-:W-:Y:S01]  /*2000*/  FFMA.FTZ R103, R106, R36, R103 ;  /* 0x000000246a677223 */ /* 0x000fe20000010067 */
[----:B------:R-:W-:Y:S02]  /*2010*/  PRMT R40, RZ, 0x5410, R57 ;  /* 0x00005410ff287816 */ /* 0x000fe40000000039 */
[----:B------:R-:W-:Y:S01]  /*2020*/  PRMT R41, RZ, 0x7610, R54 ;  /* 0x00007610ff297816 */ /* 0x000fe20000000036 */
[----:B------:R-:W-:-:S02]  /*2030*/  FFMA.FTZ R56, R97, R56, R103 ;  /* 0x0000003861387223 */ /* 0x000fc40000010067 */
        /* <DEDUP_REMOVED lines=24> */
[----:B------:R-:W-:Y:S01]  /*21c0*/  PRMT R48, RZ, 0x5410, R65 ;  /* 0x00005410ff307816 */ /* 0x000fe20000000041 */
[----:B------:R-:W5:Y:S02]  /*21d0*/  LDG.E.128 R56, [R118.64+0x2000] ;  /* 0x0020000476387981 */ /* 0x000f64000c1e1d00 */
[----:B------:R-:W-:Y:S01]  /*21e0*/  FFMA.FTZ R105, R113, R44, R45 ;  /* 0x0000002c71697223 */ /* 0x000fe2000001002d */
[--C-:B------:R-:W-:Y:S02]  /*21f0*/  PRMT R45, RZ, 0x5410, R64.reuse ;  /* 0x00005410ff2d7816 */ /* 0x100fe40000000040 */
[----:B------:R-:W-:-:S03]  /*2200*/  PRMT R64, RZ, 0x7610, R64 ;  /* 0x00007610ff407816 */ /* 0x000fc60000000040 */
[----:B------:R-:W-:Y:S01]  /*2210*/  FFMA.FTZ R102, R106, R45, R102 ;  /* 0x0000002d6a667223 */ /* 0x000fe20000010066 */
[----:B------:R-:W-:-:S03]  /*2220*/  PRMT R61, RZ, 0x7610, R61 ;  /* 0x00007610ff3d7816 */ /* 0x000fc6000000003d */
[----:B------:R-:W-:Y:S01]  /*2230*/  FFMA.FTZ R64, R97, R64, R102 ;  /* 0x0000004061407223 */ /* 0x000fe20000010066 */
[----:B------:R-:W-:Y:S01]  /*2240*/  PRMT R65, RZ, 0x7610, R65 ;  /* 0x00007610ff417816 */ /* 0x000fe20000000041 */
[C---:B------:R-:W-:Y:S01]  /*2250*/  FFMA.FTZ R60, R110.reuse, R61, R60 ;  /* 0x0000003d6e3c7223 */ /* 0x040fe2000001003c */
[----:B------:R-:W-:Y:S01]  /*2260*/  PRMT R45, RZ, 0x5410, R62 ;  /* 0x00005410ff2d7816 */ /* 0x000fe2000000003e */
[----:B------:R-:W-:Y:S01]  /*2270*/  FFMA.FTZ R64, R107, R48, R64 ;  /* 0x000000306b407223 */ /* 0x000fe20000010040 */
[----:B------:R-:W-:Y:S02]  /*2280*/  PRMT R53, RZ, 0x5410, R66 ;  /* 0x00005410ff357816 */ /* 0x000fe40000000042 */
[----:B------:R-:W-:Y:S01]  /*2290*/  PRMT R49, RZ, 0x7610, R62 ;  /* 0x00007610ff317816 */ /* 0x000fe2000000003e */
[----:B------:R-:W-:Y:S02]  /*22a0*/  FFMA.FTZ R64, R110, R65, R64 ;  /* 0x000000416e407223 */ /* 0x000fe40000010040 */
[C---:B------:R-:W-:Y:S01]  /*22b0*/  FFMA.FTZ R60, R108.reuse, R45, R60 ;  /* 0x0000002d6c3c7223 */ /* 0x040fe2000001003c */
        /* <DEDUP_REMOVED lines=34> */
[--C-:B------:R-:W-:Y:S02]  /*24e0*/  PRMT R61, RZ, 0x5410, R74.reuse ;  /* 0x00005410ff3d7816 */ /* 0x100fe4000000004a */
[----:B------:R-:W-:-:S03]  /*24f0*/  PRMT R65, RZ, 0x7610, R74 ;  /* 0x00007610ff417816 */ /* 0x000fc6000000004a */
[----:B------:R-:W-:Y:S01]  /*2500*/  FFMA.FTZ R72, R108, R61, R72 ;  /* 0x0000003d6c487223 */ /* 0x000fe20000010048 */
[--C-:B--2---:R-:W-:Y:S02]  /*2510*/  PRMT R61, RZ, 0x5410, R76.reuse ;  /* 0x00005410ff3d7816 */ /* 0x104fe4000000004c */
[----:B------:R-:W-:Y:S01]  /*2520*/  PRMT R76, RZ, 0x7610, R76 ;  /* 0x00007610ff4c7816 */ /* 0x000fe2000000004c */
[----:B------:R-:W-:Y:S01]  /*2530*/  FFMA.FTZ R65, R112, R65, R72 ;  /* 0x0000004170417223 */ /* 0x000fe20000010048 */
[----:B------:R-:W-:Y:S01]  /*2540*/  PRMT R64, RZ, 0x5410, R75 ;  /* 0x00005410ff407816 */ /* 0x000fe2000000004b */
        /* <DEDUP_REMOVED lines=17> */
[----:B------:R-:W-:-:S02]  /*2660*/  PRMT R81, RZ, 0x7610, R81 ;  /* 0x00007610ff517816 */ /* 0x000fc40000000051 */
[--C-:B------:R-:W-:Y:S01]  /*2670*/  PRMT R68, RZ, 0x5410, R79.reuse ;  /* 0x00005410ff447816 */ /* 0x100fe2000000004f */
[----:B------:R-:W-:Y:S02]  /*2680*/  FFMA.FTZ R80, R107, R64, R80 ;  /* 0x000000406b507223 */ /* 0x000fe40000010050 */
        /* <DEDUP_REMOVED lines=20> */
[C---:B------:R-:W-:Y:S01]  /*27d0*/  FFMA.FTZ R3, R113.reuse, R72, R3 ;  /* 0x0000004871037223 */ /* 0x040fe20000010003 */
[--C-:B------:R-:W-:Y:S01]  /*27e0*/  PRMT R72, RZ, 0x5410, R88.reuse ;  /* 0x00005410ff487816 */ /* 0x100fe20000000058 */
[----:B------:R-:W2:Y:S01]  /*27f0*/  LDG.E.128 R64, [R116.64+0x9000] ;  /* 0x0090000474407981 */ /* 0x000ea2000c1e1d00 */
[----:B------:R-:W-:Y:S01]  /*2800*/  PRMT R88, RZ, 0x7610, R88 ;  /* 0x00007610ff587816 */ /* 0x000fe20000000058 */
[----:B------:R-:W-:-:S02]  /*2810*/  FFMA.FTZ R104, R113, R104, R52 ;  /* 0x0000006871687223 */ /* 0x000fc40000010034 */
[----:B------:R-:W-:Y:S01]  /*2820*/  FFMA.FTZ R72, R106, R72, R109 ;  /* 0x000000486a487223 */ /* 0x000fe2000001006d */
[----:B------:R-:W2:Y:S01]  /*2830*/  LDG.E.128 R52, [R116.64+0x2000] ;  /* 0x0020000474347981 */ /* 0x000ea2000c1e1d00 */
[----:B------:R-:W-:Y:S02]  /*2840*/  PRMT R73, RZ, 0x5410, R86 ;  /* 0x00005410ff497816 */ /* 0x000fe40000000056 */
        /* <DEDUP_REMOVED lines=12> */
[----:B------:R-:W2:Y:S01]  /*2910*/  LDG.E.128 R60, [R116.64+0x5800] ;  /* 0x00580004743c7981 */ /* 0x000ea2000c1e1d00 */
        /* <DEDUP_REMOVED lines=14> */
[----:B------:R-:W2:Y:S02]  /*2a00*/  LDG.E.128 R72, [R116.64+0x10000] ;  /* 0x0100000474487981 */ /* 0x000ea4000c1e1d00 */
[----:B------:R-:W-:Y:S01]  /*2a10*/  FFMA.FTZ R12, R83, R12, R85 ;  /* 0x0000000c530c7223 */ /* 0x000fe20000010055 */
[----:B------:R-:W-:-:S02]  /*2a20*/  PRMT R85, RZ, 0x5410, R13 ;  /* 0x00005410ff557816 */ /* 0x000fc4000000000d */
[----:B------:R-:W-:-:S03]  /*2a30*/  PRMT R99, RZ, 0x7610, R17 ;  /* 0x00007610ff637816 */ /* 0x000fc60000000011 */
[----:B------:R-:W-:Y:S01]  /*2a40*/  FFMA.FTZ R85, R96, R85, R12 ;  /* 0x0000005560557223 */ /* 0x000fe2000001000c */
[----:B------:R-:W-:-:S05]  /*2a50*/  PRMT R12, RZ, 0x7610, R13 ;  /* 0x00007610ff0c7816 */ /* 0x000fca000000000d */
        /* <DEDUP_REMOVED lines=19> */
[----:B------:R-:W2:Y:S01]  /*2b90*/  LDG.E.128 R16, [R116.64+0x17000] ;  /* 0x0170000474107981 */ /* 0x000ea2000c1e1d00 */
[----:B------:R-:W-:Y:S01]  /*2ba0*/  PRMT R86, RZ, 0x7610, R91 ;  /* 0x00007610ff567816 */ /* 0x000fe2000000005b */
[----:B------:R-:W-:Y:S01]  /*2bb0*/  FFMA.FTZ R92, R108, R85, R92 ;  /* 0x000000556c5c7223 */ /* 0x000fe2000001005c */
[----:B------:R-:W-:Y:S01]  /*2bc0*/  PRMT R12, RZ, 0x7610, R93 ;  /* 0x00007610ff0c7816 */ /* 0x000fe2000000005d */
[C---:B------:R-:W-:Y:S01]  /*2bd0*/  FFMA.FTZ R81, R113.reuse, R76, R81 ;  /* 0x0000004c71517223 */ /* 0x040fe20000010051 */
[----:B---3--:R-:W-:Y:S01]  /*2be0*/  PRMT R85, RZ, 0x5410, R20 ;  /* 0x00005410ff557816 */ /* 0x008fe20000000014 */
        /* <DEDUP_REMOVED lines=9> */
[--C-:B------:R-:W-:Y:S01]  /*2c80*/  PRMT R85, RZ, 0x5410, R95.reuse ;  /* 0x00005410ff557816 */ /* 0x100fe2000000005f */
[----:B------:R-:W-:Y:S01]  /*2c90*/  FFMA.FTZ R84, R107, R94, R84 ;  /* 0x0000005e6b547223 */ /* 0x000fe20000010054 */
[----:B------:R-:W-:Y:S01]  /*2ca0*/  PRMT R93, RZ, 0x7610, R95 ;  /* 0x00007610ff5d7816 */ /* 0x000fe2000000005f */
[----:B------:R-:W3:Y:S02]  /*2cb0*/  LDG.E.128 R12, [R116.64+0x1a800] ;  /* 0x01a80004740c7981 */ /* 0x000ee4000c1e1d00 */
[----:B------:R-:W-:Y:S01]  /*2cc0*/  FFMA.FTZ R84, R106, R85, R84 ;  /* 0x000000556a547223 */ /* 0x000fe20000010054 */
[--C-:B------:R-:W-:Y:S01]  /*2cd0*/  PRMT R85, RZ, 0x5410, R21.reuse ;  /* 0x00005410ff557816 */ /* 0x100fe20000000015 */
[----:B------:R-:W3:Y:S04]  /*2ce0*/  LDG.E.128 R88, [R116.64+0x21800] ;  /* 0x0218000474587981 */ /* 0x000ee8000c1e1d00 */
[----:B------:R-:W-:Y:S01]  /*2cf0*/  FFMA.FTZ R85, R96, R85, R20 ;  /* 0x0000005560557223 */ /* 0x000fe20000010014 */
[----:B------:R-:W-:-:S05]  /*2d00*/  PRMT R20, RZ, 0x7610, R21 ;  /* 0x00007610ff147816 */ /* 0x000fca0000000015 */
[----:B------:R-:W-:Y:S01]  /*2d10*/  FFMA.FTZ R85, R99, R20, R85 ;  /* 0x0000001463557223 */ /* 0x000fe20000010055 */
[--C-:B----4-:R-:W-:Y:S02]  /*2d20*/  PRMT R20, RZ, 0x5410, R24.reuse ;  /* 0x00005410ff147816 */ /* 0x110fe40000000018 */
        /* <DEDUP_REMOVED lines=12> */
[----:B------:R-:W-:Y:S01]  /*2df0*/  FFMA.FTZ R20, R106, R21, R20 ;  /* 0x000000156a147223 */ /* 0x000fe20000010014 */
[----:B-----5:R-:W-:-:S03]  /*2e00*/  PRMT R21, RZ, 0x5410, R28 ;  /* 0x00005410ff157816 */ /* 0x020fc6000000001c */
        /* <DEDUP_REMOVED lines=45> */
[----:B------:R-:W4:Y:S03]  /*30e0*/  LDG.E.128 R24, [R116.64+0x28800] ;  /* 0x0288000474187981 */ /* 0x000f26000c1e1d00 */
        /* <DEDUP_REMOVED lines=18> */
[--C-:B------:R-:W-:Y:S02]  /*3210*/  PRMT R6, RZ, 0x5410, R10.reuse ;  /* 0x00005410ff067816 */ /* 0x100fe4000000000a */
[----:B------:R-:W-:Y:S01]  /*3220*/  PRMT R10, RZ, 0x7610, R10 ;  /* 0x00007610ff0a7816 */ /* 0x000fe2000000000a */
[----:B------:R-:W-:Y:S02]  /*3230*/  FFMA.FTZ R80, R82, R9, R80 ;  /* 0x0000000952507223 */ /* 0x000fe40000010050 */
        /* <DEDUP_REMOVED lines=8> */
[----:B------:R-:W-:Y:S02]  /*32c0*/  FFMA.FTZ R3, R82, R8, R3 ;  /* 0x0000000852037223 */ /* 0x000fe40000010003 */
[C---:B------:R-:W-:Y:S02]  /*32d0*/  FFMA.FTZ R36, R83.reuse, R36, R80 ;  /* 0x0000002453247223 */ /* 0x040fe40000010050 */
[----:B------:R-:W-:Y:S01]  /*32e0*/  FFMA.FTZ R80, R108, R11, R9 ;  /* 0x0000000b6c507223 */ /* 0x000fe20000010009 */
[----:B------:R-:W-:Y:S01]  /*32f0*/  PRMT R9, RZ, 0x5410, R37 ;  /* 0x00005410ff097816 */ /* 0x000fe20000000025 */
[----:B------:R-:W-:Y:S01]  /*3300*/  FFMA.FTZ R40, R83, R40, R3 ;  /* 0x0000002853287223 */ /* 0x000fe20000010003 */
[----:B------:R-:W-:-:S03]  /*3310*/  PRMT R3, RZ, 0x5410, R41 ;  /* 0x00005410ff037816 */ /* 0x000fc60000000029 */
[C---:B------:R-:W-:Y:S01]  /*3320*/  FFMA.FTZ R9, R96.reuse, R9, R36 ;  /* 0x0000000960097223 */ /* 0x040fe20000010024 */
[----:B------:R-:W-:Y:S01]  /*3330*/  PRMT R36, RZ, 0x7610, R41 ;  /* 0x00007610ff247816 */ /* 0x000fe20000000029 */
[----:B------:R-:W-:Y:S01]  /*3340*/  FFMA.FTZ R3, R96, R3, R40 ;  /* 0x0000000360037223 */ /* 0x000fe20000010028 */
[----:B------:R-:W-:-:S03]  /*3350*/  PRMT R8, RZ, 0x7610, R37 ;  /* 0x00007610ff087816 */ /* 0x000fc60000000025 */
[----:B------:R-:W-:Y:S01]  /*3360*/  FFMA.FTZ R37, R99, R36, R3 ;  /* 0x0000002463257223 */ /* 0x000fe20000010003 */
[--C-:B------:R-:W-:Y:S02]  /*3370*/  PRMT R36, RZ, 0x5410, R42.reuse ;  /* 0x00005410ff247816 */ /* 0x100fe4000000002a */
[----:B------:R-:W-:Y:S02]  /*3380*/  PRMT R42, RZ, 0x7610, R42 ;  /* 0x00007610ff2a7816 */ /* 0x000fe4000000002a */
[----:B------:R-:W-:Y:S01]  /*3390*/  PRMT R40, RZ, 0x5410, R44 ;  /* 0x00005410ff287816 */ /* 0x000fe2000000002c */
[----:B------:R-:W-:Y:S01]  /*33a0*/  FFMA.FTZ R36, R97, R36, R37 ;  /* 0x0000002461247223 */ /* 0x000fe20000010025 */
[----:B------:R-:W-:-:S03]  /*33b0*/  PRMT R41, RZ, 0x5410, R43 ;  /* 0x00005410ff297816 */ /* 0x000fc6000000002b */
[----:B------:R-:W-:Y:S02]  /*33c0*/  FFMA.FTZ R42, R107, R42, R36 ;  /* 0x0000002a6b2a7223 */ /* 0x000fe40000010024 */
        /* <DEDUP_REMOVED lines=31> */
[----:B------:R-:W-:-:S02]  /*35c0*/  PRMT R5, RZ, 0x5410, R7 ;  /* 0x00005410ff057816 */ /* 0x000fc40000000007 */
[----:B------:R-:W-:Y:S01]  /*35d0*/  PRMT R45, RZ, 0x5410, R47 ;  /* 0x00005410ff2d7816 */ /* 0x000fe2000000002f */
[----:B------:R-:W-:Y:S01]  /*35e0*/  FFMA.FTZ R50, R107, R50, R44 ;  /* 0x000000326b327223 */ /* 0x000fe2000001002c */
[----:B------:R-:W-:Y:S01]  /*35f0*/  PRMT R49, RZ, 0x5410, R51 ;  /* 0x00005410ff317816 */ /* 0x000fe20000000033 */
[C---:B------:R-:W-:Y:S01]  /*3600*/  FFMA.FTZ R38, R106.reuse, R3, R38 ;  /* 0x000000036a267223 */ /* 0x040fe20000010026 */
[----:B--2---:R-:W-:Y:S02]  /*3610*/  PRMT R48, RZ, 0x5410, R52 ;  /* 0x00005410ff307816 */ /* 0x004fe40000000034 */
[----:B------:R-:W-:Y:S01]  /*3620*/  PRMT R83, RZ, 0x5410, R56 ;  /* 0x00005410ff537816 */ /* 0x000fe20000000038 */
[C---:B------:R-:W-:Y:S01]  /*3630*/  FFMA.FTZ R4, R106.reuse, R5, R4 ;  /* 0x000000056a047223 */ /* 0x040fe20000010004 */
[----:B------:R-:W-:Y:S01]  /*3640*/  PRMT R35, RZ, 0x7610, R35 ;  /* 0x00007610ff237816 */ /* 0x000fe20000000023 */
[----:B------:R-:W-:Y:S01]  /*3650*/  FFMA.FTZ R45, R106, R45, R46 ;  /* 0x0000002d6a2d7223 */ /* 0x000fe2000001002e */
[----:B------:R-:W-:Y:S01]  /*3660*/  PRMT R7, RZ, 0x7610, R7 ;  /* 0x00007610ff077816 */ /* 0x000fe20000000007 */
[----:B------:R-:W2:Y:S01]  /*3670*/  LDG.E.128 R8, [R116.64+0x9800] ;  /* 0x0098000474087981 */ /* 0x000ea2000c1e1d00 */
[----:B------:R-:W-:-:S02]  /*3680*/  PRMT R3, RZ, 0x7610, R39 ;  /* 0x00007610ff037816 */ /* 0x000fc40000000027 */
[----:B------:R-:W-:Y:S01]  /*3690*/  PRMT R47, RZ, 0x7610, R47 ;  /* 0x00007610ff2f7816 */ /* 0x000fe2000000002f */
[----:B------:R-:W-:Y:S01]  /*36a0*/  FFMA.FTZ R49, R106, R49, R50 ;  /* 0x000000316a317223 */ /* 0x000fe20000010032 */
[----:B------:R-:W-:Y:S01]  /*36b0*/  PRMT R51, RZ, 0x7610, R51 ;  /* 0x00007610ff337816 */ /* 0x000fe20000000033 */
[----:B------:R-:W-:Y:S01]  /*36c0*/  FFMA.FTZ R48, R83, R48, R92 ;  /* 0x0000003053307223 */ /* 0x000fe2000001005c */
        /* <DEDUP_REMOVED lines=10> */
[----:B------:R-:W-:Y:S01]  /*3770*/  FFMA.FTZ R108, R108, R51, R49 ;  /* 0x000000336c6c7223 */ /* 0x000fe20000010031 */
[--C-:B------:R-:W-:Y:S01]  /*3780*/  PRMT R49, RZ, 0x5410, R53.reuse ;  /* 0x00005410ff317816 */ /* 0x100fe20000000035 */
[----:B------:R-:W-:Y:S01]  /*3790*/  FFMA.FTZ R48, R97, R52, R48 ;  /* 0x0000003461307223 */ /* 0x000fe20000010030 */
[----:B------:R-:W-:Y:S01]  /*37a0*/  PRMT R53, RZ, 0x7610, R53 ;  /* 0x00007610ff357816 */ /* 0x000fe20000000035 */
[----:B------:R-:W2:Y:S02]  /*37b0*/  LDG.E.128 R32, [R116.64+0x2800] ;  /* 0x0028000474207981 */ /* 0x000ea4000c1e1d00 */
[----:B------:R-:W-:Y:S01]  /*37c0*/  FFMA.FTZ R48, R96, R49, R48 ;  /* 0x0000003160307223 */ /* 0x000fe20000010030 */
[----:B------:R-:W-:Y:S01]  /*37d0*/  PRMT R52, RZ, 0x5410, R54 ;  /* 0x00005410ff347816 */ /* 0x000fe20000000036 */
[----:B------:R-:W-:Y:S01]  /*37e0*/  FFMA.FTZ R93, R83, R50, R93 ;  /* 0x00000032535d7223 */ /* 0x000fe2000001005d */
[----:B------:R-:W-:Y:S01]  /*37f0*/  PRMT R60, RZ, 0x7610, R60 ;  /* 0x00007610ff3c7816 */ /* 0x000fe2000000003c */
[----:B------:R-:W-:Y:S01]  /*3800*/  FFMA.FTZ R53, R104, R53, R48 ;  /* 0x0000003568357223 */ /* 0x000fe20000010030 */
[----:B------:R-:W2:Y:S03]  /*3810*/  LDG.E.128 R28, [R118.64+0x2800] ;  /* 0x00280004761c7981 */ /* 0x000ea6000c1e1d00 */
[----:B------:R-:W-:Y:S01]  /*3820*/  FFMA.FTZ R52, R99, R52, R53 ;  /* 0x0000003463347223 */ /* 0x000fe20000010035 */
[----:B------:R-:W-:Y:S01]  /*3830*/  PRMT R53, RZ, 0x5410, R61 ;  /* 0x00005410ff357816 */ /* 0x000fe2000000003d */
[----:B------:R-:W-:Y:S01]  /*3840*/  FFMA.FTZ R60, R97, R60, R93 ;  /* 0x0000003c613c7223 */ /* 0x000fe2000001005d */
[----:B------:R-:W-:Y:S01]  /*3850*/  PRMT R106, RZ, 0x7610, R58 ;  /* 0x00007610ff6a7816 */ /* 0x000fe2000000003a */
[----:B------:R-:W2:Y:S02]  /*3860*/  LDG.E.128 R4, [R116.64+0x6000] ;  /* 0x0060000474047981 */ /* 0x000ea4000c1e1d00 */
[----:B------:R-:W-:Y:S01]  /*3870*/  FFMA.FTZ R60, R96, R53, R60 ;  /* 0x00000035603c7223 */ /* 0x000fe2000001003c */
[----:B------:R-:W-:Y:S01]  /*3880*/  PRMT R53, RZ, 0x7610, R54 ;  /* 0x00007610ff357816 */ /* 0x000fe20000000036 */
[----:B------:R-:W2:Y:S01]  /*3890*/  LDG.E.128 R36, [R116.64+0xd000] ;  /* 0x00d0000474247981 */ /* 0x000ea2000c1e1d00 */
[----:B------:R-:W-:-:S03]  /*38a0*/  PRMT R105, RZ, 0x5410, R59 ;  /* 0x00005410ff697816 */ /* 0x000fc6000000003b */
[----:B------:R-:W-:Y:S01]  /*38b0*/  FFMA.FTZ R53, R106, R53, R52 ;  /* 0x000000356a357223 */ /* 0x000fe20000010034 */
[----:B------:R-:W-:Y:S01]  /*38c0*/  PRMT R52, RZ, 0x5410, R55 ;  /* 0x00005410ff347816 */ /* 0x000fe20000000037 */
[----:B------:R-:W2:Y:S01]  /*38d0*/  LDG.E.128 R40, [R116.64+0x10800] ;  /* 0x0108000474287981 */ /* 0x000ea2000c1e1d00 */
        /* <DEDUP_REMOVED lines=10> */
[----:B------:R-:W-:Y:S01]  /*3980*/  PRMT R52, RZ, 0x5410, R64 ;  /* 0x00005410ff347816 */ /* 0x000fe20000000040 */
[----:B------:R-:W2:Y:S01]  /*3990*/  LDG.E.128 R56, [R116.64+0x1b000] ;  /* 0x01b0000474387981 */ /* 0x000ea2000c1e1d00 */
        /* <DEDUP_REMOVED lines=26> */
[----:B------:R-:W-:Y:S01]  /*3b40*/  FFMA.FTZ R68, R104, R69, R68 ;  /* 0x0000004568447223 */ /* 0x000fe20000010044 */
[----:B------:R-:W-:Y:S01]  /*3b50*/  PRMT R114, RZ, 0x7610, R19 ;  /* 0x00007610ff727816 */ /* 0x000fe20000000013 */
[----:B------:R-:W-:Y:S01]  /*3b60*/  FFMA.FTZ R65, R105, R64, R65 ;  /* 0x0000004069417223 */ /* 0x000fe20000010041 */
[----:B------:R-:W-:Y:S01]  /*3b70*/  PRMT R64, RZ, 0x5410, R70 ;  /* 0x00005410ff407816 */ /* 0x000fe20000000046 */
[----:B------:R-:W2:Y:S04]  /*3b80*/  LDG.E.128 R60, [R116.64+0x22000] ;  /* 0x02200004743c7981 */ /* 0x000ea8000c1e1d00 */
        /* <DEDUP_REMOVED lines=8> */
[----:B------:R-:W-:Y:S01]  /*3c10*/  FFMA.FTZ R65, R106, R65, R68 ;  /* 0x000000416a417223 */ /* 0x000fe20000010044 */
[----:B------:R-:W-:Y:S02]  /*3c20*/  PRMT R72, RZ, 0x7610, R72 ;  /* 0x00007610ff487816 */ /* 0x000fe40000000048 */
[--C-:B---3--:R-:W-:Y:S01]  /*3c30*/  PRMT R68, RZ, 0x5410, R76.reuse ;  /* 0x00005410ff447816 */ /* 0x108fe2000000004c */
        /* <DEDUP_REMOVED lines=26> */
[--C-:B------:R-:W-:Y:S01]  /*3de0*/  PRMT R76, RZ, 0x5410, R16.reuse ;  /* 0x00005410ff4c7816 */ /* 0x100fe20000000010 */
[----:B------:R-:W3:Y:S01]  /*3df0*/  LDG.E.128 R72, [R116.64+0x3000] ;  /* 0x0030000474487981 */ /* 0x000ee2000c1e1d00 */
        /* <DEDUP_REMOVED lines=33> */
[----:B------:R-:W3:Y:S03]  /*4010*/  LDG.E.128 R68, [R116.64+0x29000] ;  /* 0x0290000474447981 */ /* 0x000ee6000c1e1d00 */
[----:B------:R-:W-:Y:S01]  /*4020*/  FFMA.FTZ R13, R105, R12, R13 ;  /* 0x0000000c690d7223 */ /* 0x000fe2000001000d */
[----:B-----5:R-:W-:Y:S01]  /*4030*/  PRMT R12, RZ, 0x5410, R84 ;  /* 0x00005410ff0c7816 */ /* 0x020fe20000000054 */
[----:B------:R-:W-:Y:S01]  /*4040*/  FFMA.FTZ R112, R107, R112, R64 ;  /* 0x000000706b707223 */ /* 0x000fe20000010040 */
[----:B------:R-:W-:Y:S01]  /*4050*/  PRMT R84, RZ, 0x7610, R84 ;  /* 0x00007610ff547816 */ /* 0x000fe20000000054 */
[----:B------:R-:W5:Y:S02]  /*4060*/  LDG.E.128 R64, [R116.64+0x25800] ;  /* 0x0258000474407981 */ /* 0x000f64000c1e1d00 */
[----:B------:R-:W-:Y:S01]  /*4070*/  FFMA.FTZ R14, R83, R12, R3 ;  /* 0x0000000c530e7223 */ /* 0x000fe20000010003 */
[----:B------:R-:W-:Y:S01]  /*4080*/  PRMT R12, RZ, 0x7610, R15 ;  /* 0x00007610ff0c7816 */ /* 0x000fe2000000000f */
[----:B------:R-:W3:Y:S04]  /*4090*/  LDG.E.128 R76, [R116.64+0xd800] ;  /* 0x00d80004744c7981 */ /* 0x000ee8000c1e1d00 */
        /* <DEDUP_REMOVED lines=9> */
[C---:B------:R-:W-:Y:S02]  /*4130*/  FFMA.FTZ R13, R96.reuse, R13, R14 ;  /* 0x0000000d600d7223 */ /* 0x040fe4000001000e */
        /* <DEDUP_REMOVED lines=18> */
[----:B----4-:R-:W-:-:S05]  /*4260*/  PRMT R12, RZ, 0x5410, R20 ;  /* 0x00005410ff0c7816 */ /* 0x010fca0000000014 */
        /* <DEDUP_REMOVED lines=10> */
[----:B------:R-:W4:Y:S01]  /*4310*/  LDG.E.128 R80, [R116.64+0x14800] ;  /* 0x0148000474507981 */ /* 0x000f22000c1e1d00 */
[----:B------:R-:W-:Y:S01]  /*4320*/  PRMT R21, RZ, 0x7610, R21 ;  /* 0x00007610ff157816 */ /* 0x000fe20000000015 */
[----:B------:R-:W-:-:S02]  /*4330*/  FFMA.FTZ R12, R97, R24, R12 ;  /* 0x00000018610c7223 */ /* 0x000fc4000001000c */
[C---:B------:R-:W-:Y:S02]  /*4340*/  FFMA.FTZ R13, R96.reuse, R13, R20 ;  /* 0x0000000d600d7223 */ /* 0x040fe40000010014 */
        /* <DEDUP_REMOVED lines=14> */
[----:B------:R-:W-:-:S03]  /*4430*/  PRMT R21, RZ, 0x7610, R26 ;  /* 0x00007610ff157816 */ /* 0x000fc6000000001a */
[----:B------:R-:W-:Y:S01]  /*4440*/  FFMA.FTZ R86, R107, R86, R20 ;  /* 0x000000566b567223 */ /* 0x000fe20000010014 */
[----:B------:R-:W-:Y:S01]  /*4450*/  PRMT R20, RZ, 0x5410, R27 ;  /* 0x00005410ff147816 */ /* 0x000fe2000000001b */
[----:B------:R-:W-:Y:S01]  /*4460*/  FFMA.FTZ R21, R106, R21, R25 ;  /* 0x000000156a157223 */ /* 0x000fe20000010019 */
[----:B--2---:R-:W-:Y:S02]  /*4470*/  PRMT R22, RZ, 0x5410, R32 ;  /* 0x00005410ff167816 */ /* 0x004fe40000000020 */
        /* <DEDUP_REMOVED lines=17> */
[--C-:B------:R-:W-:Y:S01]  /*4590*/  PRMT R4, RZ, 0x5410, R5.reuse ;  /* 0x00005410ff047816 */ /* 0x100fe20000000005 */
[----:B------:R-:W2:Y:S02]  /*45a0*/  LDG.E.128 R20, [R116.64+0x18000] ;  /* 0x0180000474147981 */ /* 0x000ea4000c1e1d00 */
[----:B------:R-:W-:Y:S01]  /*45b0*/  FFMA.FTZ R110, R90, R25, R110 ;  /* 0x000000195a6e7223 */ /* 0x000fe2000001006e */
[----:B------:R-:W-:Y:S01]  /*45c0*/  PRMT R96, RZ, 0x5410, R30 ;  /* 0x00005410ff607816 */ /* 0x000fe2000000001e */
[----:B------:R-:W2:Y:S01]  /*45d0*/  LDG.E.128 R24, [R116.64+0x1b800] ;  /* 0x01b8000474187981 */ /* 0x000ea2000c1e1d00 */
        /* <DEDUP_REMOVED lines=27> */
[C---:B------:R-:W-:Y:S02]  /*4790*/  FFMA.FTZ R5, R90.reuse, R5, R111 ;  /* 0x000000055a057223 */ /* 0x040fe4000001006f */
[----:B------:R-:W-:Y:S01]  /*47a0*/  FFMA.FTZ R112, R87, R8, R112 ;  /* 0x0000000857707223 */ /* 0x000fe20000010070 */
[----:B------:R-:W-:Y:S02]  /*47b0*/  PRMT R8, RZ, 0x7610, R9 ;  /* 0x00007610ff087816 */ /* 0x000fe40000000009 */
        /* <DEDUP_REMOVED lines=9> */
[----:B------:R-:W2:Y:S01]  /*4850*/  LDG.E.128 R28, [R116.64+0x22800] ;  /* 0x02280004741c7981 */ /* 0x000ea2000c1e1d00 */
        /* <DEDUP_REMOVED lines=27> */
[--C-:B------:R-:W-:Y:S01]  /*4a10*/  PRMT R39, RZ, 0x5410, R42.reuse ;  /* 0x00005410ff277816 */ /* 0x100fe2000000002a */
[----:B------:R-:W-:Y:S01]  /*4a20*/  FFMA.FTZ R38, R91, R38, R113 ;  /* 0x000000265b267223 */ /* 0x000fe20000010071 */
[----:B------:R-:W-:Y:S01]  /*4a30*/  PRMT R42, RZ, 0x7610, R42 ;  /* 0x00007610ff2a7816 */ /* 0x000fe2000000002a */
[----:B------:R-:W-:Y:S01]  /*4a40*/  FFMA.FTZ R37, R104, R37, R8 ;  /* 0x0000002568257223 */ /* 0x000fe20000010008 */
[----:B------:R-:W2:Y:S01]  /*4a50*/  LDG.E.128 R32, [R116.64+0x29800] ;  /* 0x0298000474207981 */ /* 0x000ea2000c1e1d00 */
[----:B------:R-:W-:-:S02]  /*4a60*/  FFMA.FTZ R38, R96, R39, R38 ;  /* 0x0000002760267223 */ /* 0x000fc40000010026 */
[----:B------:R-:W-:Y:S01]  /*4a70*/  FFMA.FTZ R40, R89, R40, R98 ;  /* 0x0000002859287223 */ /* 0x000fe20000010062 */
[----:B------:R-:W2:Y:S01]  /*4a80*/  LDG.E.128 R8, [R116.64+0x26000] ;  /* 0x0260000474087981 */ /* 0x000ea2000c1e1d00 */
[----:B------:R-:W-:Y:S01]  /*4a90*/  FFMA.FTZ R42, R99, R42, R38 ;  /* 0x0000002a632a7223 */ /* 0x000fe20000010026 */
[----:B------:R-:W-:Y:S02]  /*4aa0*/  PRMT R38, RZ, 0x7610, R45 ;  /* 0x00007610ff267816 */ /* 0x000fe4000000002d */
[----:B------:R-:W-:-:S03]  /*4ab0*/  PRMT R39, RZ, 0x5410, R46 ;  /* 0x00005410ff277816 */ /* 0x000fc6000000002e */
[----:B------:R-:W-:Y:S01]  /*4ac0*/  FFMA.FTZ R40, R91, R38, R40 ;  /* 0x000000265b287223 */ /* 0x000fe20000010028 */
[----:B------:R-:W-:-:S03]  /*4ad0*/  PRMT R46, RZ, 0x7610, R46 ;  /* 0x00007610ff2e7816 */ /* 0x000fc6000000002e */
[----:B------:R-:W-:Y:S01]  /*4ae0*/  FFMA.FTZ R39, R96, R39, R40 ;  /* 0x0000002760277223 */ /* 0x000fe20000010028 */
[----:B------:R-:W-:-:S03]  /*4af0*/  PRMT R40, RZ, 0x5410, R48 ;  /* 0x00005410ff287816 */ /* 0x000fc60000000030 */
[----:B------:R-:W-:Y:S02]  /*4b00*/  FFMA.FTZ R39, R99, R46, R39 ;  /* 0x0000002e63277223 */ /* 0x000fe40000010027 */
        /* <DEDUP_REMOVED lines=61> */
[C---:B------:R-:W-:Y:S01]  /*4ee0*/  FFMA.FTZ R41, R104.reuse, R41, R42 ;  /* 0x0000002968297223 */ /* 0x040fe2000001002a */
[----:B-----5:R-:W-:Y:S01]  /*4ef0*/  PRMT R42, RZ, 0x5410, R64 ;  /* 0x00005410ff2a7816 */ /* 0x020fe20000000040 */
[----:B------:R-:W-:Y:S01]  /*4f00*/  FFMA.FTZ R38, R104, R43, R38 ;  /* 0x0000002b68267223 */ /* 0x000fe20000010026 */
[----:B------:R-:W-:-:S03]  /*4f10*/  PRMT R43, RZ, 0x7610, R64 ;  /* 0x00007610ff2b7816 */ /* 0x000fc60000000040 */
[----:B------:R-:W-:Y:S01]  /*4f20*/  FFMA.FTZ R86, R87, R42, R86 ;  /* 0x0000002a57567223 */ /* 0x000fe20000010056 */
[----:B------:R-:W-:-:S03]  /*4f30*/  PRMT R44, RZ, 0x5410, R65 ;  /* 0x00005410ff2c7816 */ /* 0x000fc60000000041 */
[----:B------:R-:W-:-:S04]  /*4f40*/  FFMA.FTZ R43, R90, R43, R86 ;  /* 0x0000002b5a2b7223 */ /* 0x000fc80000010056 */
[----:B------:R-:W-:Y:S01]  /*4f50*/  FFMA.FTZ R43, R89, R44, R43 ;  /* 0x0000002c592b7223 */ /* 0x000fe2000001002b */
[----:B---3--:R-:W-:-:S05]  /*4f60*/  PRMT R44, RZ, 0x5410, R68 ;  /* 0x00005410ff2c7816 */ /* 0x008fca0000000044 */
        /* <DEDUP_REMOVED lines=9> */
[C---:B------:R-:W-:Y:S01]  /*5000*/  FFMA.FTZ R106, R43.reuse, R49, R106 ;  /* 0x000000312b6a7223 */ /* 0x040fe2000001006a */
[----:B------:R-:W-:Y:S01]  /*5010*/  PRMT R49, RZ, 0x7610, R72 ;  /* 0x00007610ff317816 */ /* 0x000fe20000000048 */
[----:B------:R-:W-:-:S04]  /*5020*/  FFMA.FTZ R48, R43, R48, R105 ;  /* 0x000000302b307223 */ /* 0x000fc80000010069 */
[----:B------:R-:W-:Y:S01]  /*5030*/  FFMA.FTZ R48, R92, R49, R48 ;  /* 0x000000315c307223 */ /* 0x000fe20000010030 */
[----:B------:R-:W-:Y:S02]  /*5040*/  PRMT R49, RZ, 0x7610, R100 ;  /* 0x00007610ff317816 */ /* 0x000fe40000000064 */
        /* <DEDUP_REMOVED lines=27> */
[----:B------:R-:W-:Y:S01]  /*5200*/  FFMA.FTZ R51, R46, R51, R50 ;  /* 0x000000332e337223 */ /* 0x000fe20000010032 */
[----:B------:R-:W-:-:S03]  /*5210*/  PRMT R50, RZ, 0x7610, R103 ;  /* 0x00007610ff327816 */ /* 0x000fc60000000067 */
[C---:B------:R-:W-:Y:S02]  /*5220*/  FFMA.FTZ R48, R95.reuse, R48, R49 ;  /* 0x000000305f307223 */ /* 0x040fe40000010031 */
        /* <DEDUP_REMOVED lines=36> */
[----:B------:R-:W0:Y:S04]  /*5470*/  SHFL.BFLY PT, R52, R19, 0x10, 0x1f ;  /* 0x0e001f0013347f89 */ /* 0x000e2800000e0000 */
[----:B------:R-:W-:Y:S01]  /*5480*/  FFMA.FTZ R90, R91, R16, R90 ;  /* 0x000000105b5a7223 */ /* 0x000fe2000001005a */
[----:B------:R-:W-:Y:S02]  /*5490*/  PRMT R16, RZ, 0x5410, R66 ;  /* 0x00005410ff107816 */ /* 0x000fe40000000042 */
[----:B------:R-:W-:Y:S02]  /*54a0*/  PRMT R17, RZ, 0x5410, R70 ;  /* 0x00005410ff117816 */ /* 0x000fe40000000046 */
[----:B------:R-:W-:Y:S01]  /*54b0*/  PRMT R66, RZ, 0x7610, R66 ;  /* 0x00007610ff427816 */ /* 0x000fe20000000042 */
[C---:B------:R-:W-:Y:S01]  /*54c0*/  FFMA.FTZ R16, R96.reuse, R16, R47 ;  /* 0x0000001060107223 */ /* 0x040fe2000001002f */
[----:B------:R-:W-:Y:S01]  /*54d0*/  PRMT R62, RZ, 0x7610, R62 ;  /* 0x00007610ff3e7816 */ /* 0x000fe2000000003e */
[----:B------:R-:W1:Y:S01]  /*54e0*/  SHFL.BFLY PT, R37, R48, 0x10, 0x1f ;  /* 0x0e001f0030257f89 */ /* 0x000e6200000e0000 */
        /* <DEDUP_REMOVED lines=16> */
[----:B------:R-:W3:Y:S01]  /*55f0*/  SHFL.BFLY PT, R51, R36, 0x10, 0x1f ;  /* 0x0e001f0024337f89 */ /* 0x000ee200000e0000 */
[----:B------:R-:W-:-:S02]  /*5600*/  FFMA.FTZ R42, R104, R63, R42 ;  /* 0x0000003f682a7223 */ /* 0x000fc4000001002a */
[C---:B------:R-:W-:Y:S02]  /*5610*/  FFMA.FTZ R16, R104.reuse, R67, R16 ;  /* 0x0000004368107223 */ /* 0x040fe40000010010 */
[----:B------:R-:W-:Y:S01]  /*5620*/  FFMA.FTZ R104, R104, R71, R17 ;  /* 0x0000004768687223 */ /* 0x000fe20000010011 */
[----:B------:R-:W-:-:S05]  /*5630*/  PRMT R17, RZ, 0x5410, R12 ;  /* 0x00005410ff117816 */ /* 0x000fca000000000c */
[----:B------:R-:W-:Y:S02]  /*5640*/  FFMA.FTZ R38, R43, R17, R38 ;  /* 0x000000112b267223 */ /* 0x000fe40000010026 */
[----:B0-----:R-:W-:Y:S01]  /*5650*/  FADD.FTZ R17, R19, R52 ;  /* 0x0000003413117221 */ /* 0x001fe20000010000 */
[----:B------:R-:W-:Y:S02]  /*5660*/  PRMT R19, RZ, 0x7610, R12 ;  /* 0x00007610ff137816 */ /* 0x000fe4000000000c */
[--C-:B----4-:R-:W-:Y:S01]  /*5670*/  PRMT R12, RZ, 0x5410, R80.reuse ;  /* 0x00005410ff0c7816 */ /* 0x110fe20000000050 */
[----:B-1----:R-:W-:Y:S01]  /*5680*/  FADD.FTZ R48, R48, R37 ;  /* 0x0000002530307221 */ /* 0x002fe20000010000 */
        /* <DEDUP_REMOVED lines=8> */
[----:B---3--:R-:W-:Y:S01]  /*5710*/  FADD.FTZ R18, R36, R51 ;  /* 0x0000003324127221 */ /* 0x008fe20000010000 */
        /* <DEDUP_REMOVED lines=18> */
[----:B--2---:R-:W-:-:S05]  /*5840*/  PRMT R14, RZ, 0x5410, R20 ;  /* 0x00005410ff0e7816 */ /* 0x004fca0000000014 */
        /* <DEDUP_REMOVED lines=246> */
[----:B------:R-:W-:Y:S02]  /*67b0*/  FADD.FTZ R41, R40, R41 ;  /* 0x0000002928297221 */ /* 0x000fe40000010000 */
        /* <DEDUP_REMOVED lines=36> */
[----:B------:R-:W-:Y:S01]  /*6a00*/  STG.E [R2.64], R43 ;  /* 0x0000002b02007986 */ /* 0x000fe2000c101904 */
        /* <DEDUP_REMOVED lines=12> */
[----:B------:R-:W-:-:S03]  /*6ad0*/  FADD.FTZ R31, R30, R31 ;  /* 0x0000001f1e1f7221 */ /* 0x000fc60000010000 */
        /* <DEDUP_REMOVED lines=8> */
.L_x_4:
        /* <DEDUP_REMOVED lines=10> */
.L_x_36:


//--------------------- .text._Z31router_gemm_kernel_float_outputI13__nv_bfloat16Li128ELi8ELi11ELi384ELi7168EEvPfPKT_S4_ --------------------------
	.section	.text._Z31router_gemm_kernel_float_outputI13__nv_bfloat16Li128ELi8ELi11ELi384ELi7168EEvPfPKT_S4_,"ax",@progbits
	.sectioninfo	@"SHI_REGISTERS=122"
	.align	128
        .global         _Z31router_gemm_kernel_float_outputI13__nv_bfloat16Li128ELi8ELi11ELi384ELi7168EEvPfPKT_S4_
        .type           _Z31router_gemm_kernel_float_outputI13__nv_bfloat16Li128ELi8ELi11ELi384ELi7168EEvPfPKT_S4_,@function
        .size           _Z31router_gemm_kernel_float_outputI13__nv_bfloat16Li128ELi8ELi11ELi384ELi7168EEvPfPKT_S4_,(.L_x_37 - _Z31router_gemm_kernel_float_outputI13__nv_bfloat16Li128ELi8ELi11ELi384ELi7168EEvPfPKT_S4_)
        .other          _Z31router_gemm_kernel_float_outputI13__nv_bfloat16Li128ELi8ELi11ELi384ELi7168EEvPfPKT_S4_,@"STO_CUDA_ENTRY STV_DEFAULT"
_Z31router_gemm_kernel_float_outputI13__nv_bfloat16Li128ELi8ELi11ELi384ELi7168EEvPfPKT_S4_:
.text._Z31router_gemm_kernel_float_outputI13__nv_bfloat16Li128ELi8ELi11ELi384ELi7168EEvPfPKT_S4_:
        /* <DEDUP_REMOVED lines=40> */
[----:B------:R-:W-:-:S03]  /*0280*/  PRMT R11, RZ, 0x5410, R21 ;  /* 0x00005410ff0b7816 */ /* 0x000fc60000000015 */
[----:B------:R-:W-:Y:S01]  /*0290*/  FFMA.FTZ R20, R10, R5, R4 ;  /* 0x000000050a147223 */ /* 0x000fe20000010004 */
[----:B------:R-:W-:-:S05]  /*02a0*/  PRMT R4, RZ, 0x5410, R77 ;  /* 0x00005410ff047816 */ /* 0x000fca000000004d */
[----:B------:R-:W-:Y:S01]  /*02b0*/  FFMA.FTZ R11, R4, R11, R20 ;  /* 0x0000000b040b7223 */ /* 0x000fe20000010014 */
[----:B---3--:R-:W-:Y:S02]  /*02c0*/  PRMT R20, RZ, 0x5410, R84 ;  /* 0x00005410ff147816 */ /* 0x008fe40000000054 */
[----:B------:R-:W-:-:S03]  /*02d0*/  PRMT R5, RZ, 0x7610, R77 ;  /* 0x00007610ff057816 */ /* 0x000fc6000000004d */
[----:B------:R-:W-:Y:S01]  /*02e0*/  FFMA.FTZ R76, R3, R20, RZ ;  /* 0x00000014034c7223 */ /* 0x000fe200000100ff */
        /* <DEDUP_REMOVED lines=22> */
[----:B------:R-:W2:Y:S02]  /*0450*/  LDG.E.128 R76, [R114.64+0x19000] ;  /* 0x01900004724c7981 */ /* 0x000ea4000c1e1d00 */
[----:B------:R-:W-:Y:S01]  /*0460*/  FFMA.FTZ R107, R9, R20, R11 ;  /* 0x00000014096b7223 */ /* 0x000fe2000001000b */
[----:B------:R-:W-:Y:S01]  /*0470*/  PRMT R11, RZ, 0x5410, R87 ;  /* 0x00005410ff0b7816 */ /* 0x000fe20000000057 */
[----:B------:R-:W-:Y:S01]  /*0480*/  FFMA.FTZ R21, R7, R86, R21 ;  /* 0x0000005607157223 */ /* 0x000fe20000010015 */
[----:B-----5:R-:W-:-:S03]  /*0490*/  PRMT R20, RZ, 0x5410, R12 ;  /* 0x00005410ff147816 */ /* 0x020fc6000000000c */
        /* <DEDUP_REMOVED lines=8> */
[----:B------:R-:W-:Y:S01]  /*0520*/  PRMT R12, RZ, 0x5410, R16 ;  /* 0x00005410ff0c7816 */ /* 0x000fe20000000010 */
[----:B------:R-:W3:Y:S02]  /*0530*/  LDG.E.128 R84, [R114.64+0x20000] ;  /* 0x0200000472547981 */ /* 0x000ee4000c1e1d00 */
[----:B------:R-:W-:-:S02]  /*0540*/  FFMA.FTZ R20, R4, R21, R20 ;  /* 0x0000001504147223 */ /* 0x000fc40000010014 */
[----:B------:R-:W-:Y:S01]  /*0550*/  FFMA.FTZ R21, R3, R12, RZ ;  /* 0x0000000c03157223 */ /* 0x000fe200000100ff */
[----:B------:R-:W-:Y:S02]  /*0560*/  PRMT R12, RZ, 0x7610, R13 ;  /* 0x00007610ff0c7816 */ /* 0x000fe4000000000d */
[----:B------:R-:W-:-:S03]  /*0570*/  PRMT R13, RZ, 0x7610, R16 ;  /* 0x00007610ff0d7816 */ /* 0x000fc60000000010 */
        /* <DEDUP_REMOVED lines=12> */
[----:B------:R-:W-:-:S05]  /*0640*/  PRMT R13, RZ, 0x5410, R15 ;  /* 0x00005410ff0d7816 */ /* 0x000fca000000000f */
[----:B------:R-:W-:Y:S01]  /*0650*/  FFMA.FTZ R12, R8, R13, R12 ;  /* 0x0000000d080c7223 */ /* 0x000fe2000001000c */
        /* <DEDUP_REMOVED lines=8> */
[----:B------:R-:W-:-:S04]  /*06e0*/  FFMA.FTZ R12, R3, R12, RZ ;  /* 0x0000000c030c7223 */ /* 0x000fc800000100ff */
        /* <DEDUP_REMOVED lines=8> */
[----:B------:R-:W-:Y:S01]  /*0770*/  FFMA.FTZ R14, R3, R12, RZ ;  /* 0x0000000c030e7223 */ /* 0x000fe200000100ff */
        /* <DEDUP_REMOVED lines=16> */
[----:B------:R-:W-:Y:S01]  /*0880*/  PRMT R94, RZ, 0x7610, R94 ;  /* 0x00007610ff5e7816 */ /* 0x000fe2000000005e */
[----:B------:R-:W2:Y:S02]  /*0890*/  LDG.E.128 R96, [R114.64+0xb800] ;  /* 0x00b8000472607981 */ /* 0x000ea4000c1e1d00 */
[C---:B------:R-:W-:Y:S01]  /*08a0*/  FFMA.FTZ R92, R8.reuse, R13, R12 ;  /* 0x0000000d085c7223 */ /* 0x040fe2000001000c */
[--C-:B------:R-:W-:Y:S01]  /*08b0*/  PRMT R93, RZ, 0x5410, R95.reuse ;  /* 0x00005410ff5d7816 */ /* 0x100fe2000000005f */
[----:B------:R-:W-:Y:S02]  /*08c0*/  FFMA.FTZ R94, R7, R94, R14 ;  /* 0x0000005e075e7223 */ /* 0x000fe4000001000e */
[----:B------:R-:W-:Y:S01]  /*08d0*/  FFMA.FTZ R102, R9, R102, R92 ;  /* 0x0000006609667223 */ /* 0x000fe2000001005c */
[----:B------:R-:W-:Y:S01]  /*08e0*/  PRMT R92, RZ, 0x5410, R24 ;  /* 0x00005410ff5c7816 */ /* 0x000fe20000000018 */
[----:B------:R-:W-:Y:S01]  /*08f0*/  FFMA.FTZ R93, R8, R93, R94 ;  /* 0x0000005d085d7223 */ /* 0x000fe2000001005e */
[----:B------:R-:W2:Y:S03]  /*0900*/  LDG.E.128 R12, [R114.64+0x4800] ;  /* 0x00480004720c7981 */ /* 0x000ea6000c1e1d00 */
[----:B------:R-:W-:Y:S01]  /*0910*/  FFMA.FTZ R94, R3, R92, RZ ;  /* 0x0000005c035e7223 */ /* 0x000fe200000100ff */
[----:B------:R-:W-:-:S05]  /*0920*/  PRMT R92, RZ, 0x7610, R95 ;  /* 0x00007610ff5c7816 */ /* 0x000fca000000005f */
[----:B------:R-:W-:Y:S01]  /*0930*/  FFMA.FTZ R103, R9, R92, R93 ;  /* 0x0000005c09677223 */ /* 0x000fe2000001005d */
[----:B------:R-:W-:Y:S02]  /*0940*/  PRMT R93, RZ, 0x7610, R24 ;  /* 0x00007610ff5d7816 */ /* 0x000fe40000000018 */
[--C-:B------:R-:W-:Y:S02]  /*0950*/  PRMT R24, RZ, 0x5410, R28.reuse ;  /* 0x00005410ff187816 */ /* 0x100fe4000000001c */
[----:B------:R-:W-:-:S03]  /*0960*/  PRMT R95, RZ, 0x7610, R28 ;  /* 0x00007610ff5f7816 */ /* 0x000fc6000000001c */
[----:B------:R-:W-:Y:S02]  /*0970*/  FFMA.FTZ R24, R3, R24, RZ ;  /* 0x0000001803187223 */ /* 0x000fe400000100ff */
[C---:B------:R-:W-:Y:S01]  /*0980*/  FFMA.FTZ R94, R10.reuse, R93, R94 ;  /* 0x0000005d0a5e7223 */ /* 0x040fe2000001005e */
[--C-:B------:R-:W-:Y:S01]  /*0990*/  PRMT R93, RZ, 0x5410, R25.reuse ;  /* 0x00005410ff5d7816 */ /* 0x100fe20000000019 */
[----:B------:R-:W-:Y:S01]  /*09a0*/  FFMA.FTZ R95, R10, R95, R24 ;  /* 0x0000005f0a5f7223 */ /* 0x000fe20000010018 */
[----:B------:R-:W-:Y:S02]  /*09b0*/  PRMT R24, RZ, 0x7610, R25 ;  /* 0x00007610ff187816 */ /* 0x000fe40000000019 */
[--C-:B------:R-:W-:Y:S01]  /*09c0*/  PRMT R25, RZ, 0x5410, R29.reuse ;  /* 0x00005410ff197816 */ /* 0x100fe2000000001d */
[----:B------:R-:W-:Y:S01]  /*09d0*/  FFMA.FTZ R93, R4, R93, R94 ;  /* 0x0000005d045d7223 */ /* 0x000fe2000001005e */
[----:B------:R-:W-:-:S03]  /*09e0*/  PRMT R28, RZ, 0x7610, R29 ;  /* 0x00007610ff1c7816 */ /* 0x000fc6000000001d */
[----:B------:R-:W-:Y:S01]  /*09f0*/  FFMA.FTZ R95, R4, R25, R95 ;  /* 0x00000019045f7223 */ /* 0x000fe2000001005f */
[--C-:B------:R-:W-:Y:S01]  /*0a00*/  PRMT R25, RZ, 0x5410, R26.reuse ;  /* 0x00005410ff197816 */ /* 0x100fe2000000001a */
[C---:B------:R-:W-:Y:S01]  /*0a10*/  FFMA.FTZ R24, R5.reuse, R24, R93 ;  /* 0x0000001805187223 */ /* 0x040fe2000001005d */
[----:B------:R-:W-:Y:S01]  /*0a20*/  PRMT R26, RZ, 0x7610, R26 ;  /* 0x00007610ff1a7816 */ /* 0x000fe2000000001a */
[----:B------:R-:W-:Y:S02]  /*0a30*/  FFMA.FTZ R28, R5, R28, R95 ;  /* 0x0000001c051c7223 */ /* 0x000fe4000001005f */
[----:B------:R-:W-:Y:S01]  /*0a40*/  FFMA.FTZ R24, R6, R25, R24 ;  /* 0x0000001906187223 */ /* 0x000fe20000010018 */
[----:B------:R-:W-:Y:S01]  /*0a50*/  PRMT R25, RZ, 0x5410, R30 ;  /* 0x00005410ff197816 */ /* 0x000fe2000000001e */
[----:B------:R-:W3:Y:S02]  /*0a60*/  LDG.E.128 R92, [R114.64+0x8000] ;  /* 0x00800004725c7981 */ /* 0x000ee4000c1e1d00 */
[----:B------:R-:W-:-:S02]  /*0a70*/  FFMA.FTZ R24, R7, R26, R24 ;  /* 0x0000001a07187223 */ /* 0x000fc40000010018 */
[----:B------:R-:W-:Y:S01]  /*0a80*/  FFMA.FTZ R28, R6, R25, R28 ;  /* 0x00000019061c7223 */ /* 0x000fe2000001001c */
[----:B------:R-:W-:Y:S02]  /*0a90*/  PRMT R25, RZ, 0x5410, R27 ;  /* 0x00005410ff197816 */ /* 0x000fe4000000001b */
[----:B------:R-:W-:-:S03]  /*0aa0*/  PRMT R30, RZ, 0x7610, R30 ;  /* 0x00007610ff1e7816 */ /* 0x000fc6000000001e */
[----:B------:R-:W-:Y:S01]  /*0ab0*/  FFMA.FTZ R24, R8, R25, R24 ;  /* 0x0000001908187223 */ /* 0x000fe20000010018 */
[----:B------:R-:W-:-:S03]  /*0ac0*/  PRMT R25, RZ, 0x5410, R31 ;  /* 0x00005410ff197816 */ /* 0x000fc6000000001f */
[----:B------:R-:W-:Y:S01]  /*0ad0*/  FFMA.FTZ R104, R9, R104, R24 ;  /* 0x0000006809687223 */ /* 0x000fe20000010018 */
[----:B------:R-:W-:Y:S01]  /*0ae0*/  PRMT R24, RZ, 0x5410, R32 ;  /* 0x00005410ff187816 */ /* 0x000fe20000000020 */
[----:B------:R-:W-:-:S04]  /*0af0*/  FFMA.FTZ R28, R7, R30, R28 ;  /* 0x0000001e071c7223 */ /* 0x000fc8000001001c */
[----:B------:R-:W-:Y:S01]  /*0b00*/  FFMA.FTZ R26, R3, R24, RZ ;  /* 0x00000018031a7223 */ /* 0x000fe200000100ff */
        /* <DEDUP_REMOVED lines=8> */
[----:B------:R-:W-:-:S04]  /*0b90*/  FFMA.FTZ R24, R3, R24, RZ ;  /* 0x0000001803187223 */ /* 0x000fc800000100ff */
        /* <DEDUP_REMOVED lines=13> */
[--C-:B------:R-:W-:Y:S01]  /*0c70*/  PRMT R29, RZ, 0x5410, R35.reuse ;  /* 0x00005410ff1d7816 */ /* 0x100fe20000000023 */
[C---:B------:R-:W-:Y:S01]  /*0c80*/  FFMA.FTZ R34, R7.reuse, R34, R24 ;  /* 0x0000002207227223 */ /* 0x040fe20000010018 */
[----:B------:R-:W-:Y:S01]  /*0c90*/  PRMT R38, RZ, 0x7610, R38 ;  /* 0x00007610ff267816 */ /* 0x000fe20000000026 */
[----:B------:R-:W4:Y:S01]  /*0ca0*/  LDG.E.128 R24, [R114.64+0xf000] ;  /* 0x00f0000472187981 */ /* 0x000f22000c1e1d00 */
[----:B------:R-:W-:Y:S01]  /*0cb0*/  PRMT R106, RZ, 0x7610, R35 ;  /* 0x00007610ff6a7816 */ /* 0x000fe20000000023 */
[C---:B------:R-:W-:Y:S01]  /*0cc0*/  FFMA.FTZ R34, R8.reuse, R29, R34 ;  /* 0x0000001d08227223 */ /* 0x040fe20000010022 */
[----:B------:R-:W-:Y:S01]  /*0cd0*/  PRMT R32, RZ, 0x5410, R40 ;  /* 0x00005410ff207816 */ /* 0x000fe20000000028 */
[----:B------:R-:W-:Y:S01]  /*0ce0*/  FFMA.FTZ R38, R7, R38, R28 ;  /* 0x0000002607267223 */ /* 0x000fe2000001001c */
[--C-:B------:R-:W-:Y:S01]  /*0cf0*/  PRMT R33, RZ, 0x5410, R39.reuse ;  /* 0x00005410ff217816 */ /* 0x100fe20000000027 */
[----:B------:R-:W-:Y:S01]  /*0d00*/  FFMA.FTZ R106, R9, R106, R34 ;  /* 0x0000006a096a7223 */ /* 0x000fe20000010022 */
[----:B------:R-:W-:Y:S01]  /*0d10*/  PRMT R35, RZ, 0x5410, R42 ;  /* 0x00005410ff237816 */ /* 0x000fe2000000002a */
[----:B------:R-:W-:Y:S01]  /*0d20*/  FFMA.FTZ R34, R3, R32, RZ ;  /* 0x0000002003227223 */ /* 0x000fe200000100ff */
[----:B------:R-:W-:Y:S01]  /*0d30*/  PRMT R32, RZ, 0x7610, R39 ;  /* 0x00007610ff207816 */ /* 0x000fe20000000027 */
[----:B------:R-:W-:Y:S01]  /*0d40*/  FFMA.FTZ R33, R8, R33, R38 ;  /* 0x0000002108217223 */ /* 0x000fe20000010026 */
[----:B------:R-:W-:Y:S01]  /*0d50*/  PRMT R108, RZ, 0x7610, R42 ;  /* 0x00007610ff6c7816 */ /* 0x000fe2000000002a */
        /* <DEDUP_REMOVED lines=8> */
[--C-:B------:R-:W-:Y:S02]  /*0de0*/  PRMT R4, RZ, 0x5410, R44.reuse ;  /* 0x00005410ff047816 */ /* 0x100fe4000000002c */
[----:B------:R-:W-:Y:S02]  /*0df0*/  PRMT R32, RZ, 0x7610, R41 ;  /* 0x00007610ff207816 */ /* 0x000fe40000000029 */
[----:B------:R-:W-:Y:S01]  /*0e00*/  PRMT R44, RZ, 0x7610, R44 ;  /* 0x00007610ff2c7816 */ /* 0x000fe2000000002c */
[----:B------:R-:W-:Y:S01]  /*0e10*/  FFMA.FTZ R4, R40, R4, R107 ;  /* 0x0000000428047223 */ /* 0x000fe2000001006b */
[----:B------:R-:W-:Y:S01]  /*0e20*/  PRMT R41, RZ, 0x7610, R48 ;  /* 0x00007610ff297816 */ /* 0x000fe20000000030 */
[----:B------:R-:W-:Y:S01]  /*0e30*/  FFMA.FTZ R32, R5, R32, R33 ;  /* 0x0000002005207223 */ /* 0x000fe20000010021 */
[----:B------:R-:W-:Y:S02]  /*0e40*/  PRMT R5, RZ, 0x5410, R45 ;  /* 0x00005410ff057816 */ /* 0x000fe4000000002d */
[--C-:B------:R-:W-:Y:S01]  /*0e50*/  PRMT R42, RZ, 0x5410, R49.reuse ;  /* 0x00005410ff2a7816 */ /* 0x100fe20000000031 */
        /* <DEDUP_REMOVED lines=28> */
[----:B------:R-:W-:Y:S02]  /*1020*/  FFMA.FTZ R4, R40, R4, R11 ;  /* 0x0000000428047223 */ /* 0x000fe4000001000b */
[C---:B------:R-:W-:Y:S01]  /*1030*/  FFMA.FTZ R56, R41.reuse, R56, R5 ;  /* 0x0000003829387223 */ /* 0x040fe20000010005 */
[----:B------:R-:W-:Y:S01]  /*1040*/  PRMT R5, RZ, 0x5410, R53 ;  /* 0x00005410ff057816 */ /* 0x000fe20000000035 */
[----:B------:R-:W-:-:S04]  /*1050*/  FFMA.FTZ R4, R41, R52, R4 ;  /* 0x0000003429047223 */ /* 0x000fc80000010004 */
[----:B------:R-:W-:Y:S01]  /*1060*/  FFMA.FTZ R5, R42, R5, R4 ;  /* 0x000000052a057223 */ /* 0x000fe20000010004 */
[----:B------:R-:W-:Y:S02]  /*1070*/  PRMT R4, RZ, 0x7610, R53 ;  /* 0x00007610ff047816 */ /* 0x000fe40000000035 */
        /* <DEDUP_REMOVED lines=46> */
[----:B------:R-:W5:Y:S03]  /*1360*/  LDG.E.128 R8, [R114.64+0x20800] ;  /* 0x0208000472087981 */ /* 0x000f66000c1e1d00 */
[----:B------:R-:W-:Y:S01]  /*1370*/  FFMA.FTZ R56, R109, R56, R57 ;  /* 0x000000386d387223 */ /* 0x000fe20000010039 */
[----:B------:R-:W-:Y:S01]  /*1380*/  PRMT R57, RZ, 0x5410, R72 ;  /* 0x00005410ff397816 */ /* 0x000fe20000000048 */
[----:B------:R-:W-:Y:S01]  /*1390*/  FFMA.FTZ R50, R43, R50, R64 ;  /* 0x000000322b327223 */ /* 0x000fe20000010040 */
[----:B------:R-:W5:Y:S01]  /*13a0*/  LDG.E.128 R4, [R114.64+0x1d000] ;  /* 0x01d0000472047981 */ /* 0x000f62000c1e1d00 */
        /* <DEDUP_REMOVED lines=8> */
[--C-:B------:R-:W-:Y:S01]  /*1430*/  PRMT R57, RZ, 0x5410, R69.reuse ;  /* 0x00005410ff397816 */ /* 0x100fe20000000045 */
[----:B------:R-:W-:Y:S02]  /*1440*/  FFMA.FTZ R56, R41, R68, R56 ;  /* 0x0000004429387223 */ /* 0x000fe40000010038 */
[----:B------:R-:W-:Y:S02]  /*1450*/  FFMA.FTZ R59, R108, R49, R50 ;  /* 0x000000316c3b7223 */ /* 0x000fe40000010032 */
[----:B------:R-:W-:Y:S01]  /*1460*/  FFMA.FTZ R57, R42, R57, R56 ;  /* 0x000000392a397223 */ /* 0x000fe20000010038 */
[----:B------:R-:W-:Y:S01]  /*1470*/  PRMT R56, RZ, 0x7610, R69 ;  /* 0x00007610ff387816 */ /* 0x000fe20000000045 */
[----:B------:R-:W-:Y:S01]  /*1480*/  FFMA.FTZ R58, R109, R58, R59 ;  /* 0x0000003a6d3a7223 */ /* 0x000fe2000001003b */
[----:B------:R-:W-:-:S02]  /*1490*/  PRMT R59, RZ, 0x5410, R73 ;  /* 0x00005410ff3b7816 */ /* 0x000fc40000000049 */
        /* <DEDUP_REMOVED lines=8> */
[--C-:B------:R-:W-:Y:S01]  /*1520*/  PRMT R56, RZ, 0x5410, R70.reuse ;  /* 0x00005410ff387816 */ /* 0x100fe20000000046 */
[----:B------:R-:W5:Y:S04]  /*1530*/  LDG.E.128 R44, [R114.64+0x24000] ;  /* 0x02400004722c7981 */ /* 0x000f68000c1e1d00 */
[----:B------:R-:W-:Y:S01]  /*1540*/  FFMA.FTZ R56, R43, R56, R57 ;  /* 0x000000382b387223 */ /* 0x000fe20000010039 */
[----:B------:R-:W-:Y:S01]  /*1550*/  PRMT R57, RZ, 0x7610, R70 ;  /* 0x00007610ff397816 */ /* 0x000fe20000000046 */
[----:B------:R-:W5:Y:S04]  /*1560*/  LDG.E.128 R48, [R114.64+0x1800] ;  /* 0x0018000472307981 */ /* 0x000f68000c1e1d00 */
[----:B------:R-:W-:Y:S01]  /*1570*/  FFMA.FTZ R65, R108, R57, R56 ;  /* 0x000000396c417223 */ /* 0x000fe20000010038 */
[----:B------:R-:W-:-:S03]  /*1580*/  PRMT R67, RZ, 0x7610, R67 ;  /* 0x00007610ff437816 */ /* 0x000fc60000000043 */
[----:B------:R-:W-:Y:S01]  /*1590*/  FFMA.FTZ R64, R109, R64, R65 ;  /* 0x000000406d407223 */ /* 0x000fe20000010041 */
[----:B------:R-:W-:Y:S01]  /*15a0*/  PRMT R65, RZ, 0x5410, R80 ;  /* 0x00005410ff417816 */ /* 0x000fe20000000050 */
[C---:B------:R-:W-:Y:S02]  /*15b0*/  FFMA.FTZ R102, R110.reuse, R67, R58 ;  /* 0x000000436e667223 */ /* 0x040fe4000001003a */
[----:B------:R-:W-:Y:S01]  /*15c0*/  FFMA.FTZ R103, R110, R103, R64 ;  /* 0x000000676e677223 */ /* 0x000fe20000010040 */
[----:B--2---:R-:W-:Y:S01]  /*15d0*/  PRMT R64, RZ, 0x5410, R76 ;  /* 0x00005410ff407816 */ /* 0x004fe2000000004c */
[C---:B------:R-:W-:Y:S01]  /*15e0*/  FFMA.FTZ R65, R40.reuse, R65, R106 ;  /* 0x0000004128417223 */ /* 0x040fe2000001006a */
[----:B------:R-:W-:Y:S02]  /*15f0*/  PRMT R58, RZ, 0x5410, R74 ;  /* 0x00005410ff3a7816 */ /* 0x000fe4000000004a */
        /* <DEDUP_REMOVED lines=14> */
[----:B------:R-:W2:Y:S02]  /*16e0*/  LDG.E.128 R56, [R114.64+0x5000] ;  /* 0x0050000472387981 */ /* 0x000ea4000c1e1d00 */
[C---:B------:R-:W-:Y:S01]  /*16f0*/  FFMA.FTZ R65, R107.reuse, R64, R65 ;  /* 0x000000406b417223 */ /* 0x040fe20000010041 */
[----:B------:R-:W-:Y:S01]  /*1700*/  PRMT R64, RZ, 0x7610, R81 ;  /* 0x00007610ff407816 */ /* 0x000fe20000000051 */
[----:B------:R-:W-:Y:S01]  /*1710*/  FFMA.FTZ R67, R42, R67, R80 ;  /* 0x000000432a437223 */ /* 0x000fe20000010050 */
[----:B------:R-:W-:Y:S01]  /*1720*/  PRMT R75, RZ, 0x7610, R75 ;  /* 0x00007610ff4b7816 */ /* 0x000fe2000000004b */
[----:B------:R-:W2:Y:S02]  /*1730*/  LDG.E.128 R60, [R114.64+0x8800] ;  /* 0x00880004723c7981 */ /* 0x000ea4000c1e1d00 */
[----:B------:R-:W-:Y:S01]  /*1740*/  FFMA.FTZ R67, R107, R64, R67 ;  /* 0x000000406b437223 */ /* 0x000fe20000010043 */
[----:B------:R-:W-:-:S05]  /*1750*/  PRMT R64, RZ, 0x5410, R78 ;  /* 0x00005410ff407816 */ /* 0x000fca000000004e */
[----:B------:R-:W-:Y:S01]  /*1760*/  FFMA.FTZ R64, R43, R64, R65 ;  /* 0x000000402b407223 */ /* 0x000fe20000010041 */
[----:B------:R-:W-:Y:S02]  /*1770*/  PRMT R65, RZ, 0x7610, R78 ;  /* 0x00007610ff417816 */ /* 0x000fe4000000004e */
[----:B------:R-:W-:-:S03]  /*1780*/  PRMT R79, RZ, 0x7610, R79 ;  /* 0x00007610ff4f7816 */ /* 0x000fc6000000004f */
[----:B------:R-:W-:-:S04]  /*1790*/  FFMA.FTZ R73, R108, R65, R64 ;  /* 0x000000416c497223 */ /* 0x000fc80000010040 */
[----:B------:R-:W-:-:S04]  /*17a0*/  FFMA.FTZ R72, R109, R72, R73 ;  /* 0x000000486d487223 */ /* 0x000fc80000010049 */
[----:B------:R-:W-:Y:S01]  /*17b0*/  FFMA.FTZ R80, R110, R79, R72 ;  /* 0x0000004f6e507223 */ /* 0x000fe20000010048 */
[--C-:B---3--:R-:W-:Y:S02]  /*17c0*/  PRMT R72, RZ, 0x5410, R84.reuse ;  /* 0x00005410ff487816 */ /* 0x108fe40000000054 */
[----:B------:R-:W-:-:S03]  /*17d0*/  PRMT R84, RZ, 0x7610, R84 ;  /* 0x00007610ff547816 */ /* 0x000fc60000000054 */
[C---:B------:R-:W-:Y:S01]  /*17e0*/  FFMA.FTZ R3, R40.reuse, R72, R3 ;  /* 0x0000004828037223 */ /* 0x040fe20000010003 */
        /* <DEDUP_REMOVED lines=13> */
[----:B------:R-:W-:Y:S01]  /*18c0*/  PRMT R40, RZ, 0x5410, R86 ;  /* 0x00005410ff287816 */ /* 0x000fe20000000056 */
[----:B------:R-:W-:Y:S01]  /*18d0*/  FFMA.FTZ R104, R110, R75, R66 ;  /* 0x0000004b6e687223 */ /* 0x000fe20000010042 */
[----:B------:R-:W-:-:S03]  /*18e0*/  PRMT R42, RZ, 0x5410, R90 ;  /* 0x00005410ff2a7816 */ /* 0x000fc6000000005a */
[C---:B------:R-:W-:Y:S01]  /*18f0*/  FFMA.FTZ R40, R43.reuse, R40, R3 ;  /* 0x000000282b287223 */ /* 0x040fe20000010003 */
[----:B------:R-:W-:Y:S02]  /*1900*/  PRMT R3, RZ, 0x7610, R86 ;  /* 0x00007610ff037816 */ /* 0x000fe40000000056 */
        /* <DEDUP_REMOVED lines=18> */
[----:B----4-:R-:W-:Y:S01]  /*1a30*/  PRMT R82, RZ, 0x5410, R21 ;  /* 0x00005410ff527816 */ /* 0x010fe20000000015 */
[C---:B------:R-:W-:Y:S01]  /*1a40*/  FFMA.FTZ R118, R110.reuse, R87, R3 ;  /* 0x000000576e767223 */ /* 0x040fe20000010003 */
[----:B------:R-:W-:Y:S01]  /*1a50*/  PRMT R3, RZ, 0x5410, R20 ;  /* 0x00005410ff037816 */ /* 0x000fe20000000014 */
[----:B------:R-:W-:Y:S01]  /*1a60*/  FFMA.FTZ R110, R110, R91, R76 ;  /* 0x0000005b6e6e7223 */ /* 0x000fe2000001004c */
[----:B-----5:R-:W-:Y:S01]  /*1a70*/  PRMT R76, RZ, 0x5410, R16 ;  /* 0x00005410ff4c7816 */ /* 0x020fe20000000010 */
[----:B------:R-:W3:Y:S01]  /*1a80*/  LDG.E.128 R68, [R114.64+0xf800] ;  /* 0x00f8000472447981 */ /* 0x000ee2000c1e1d00 */
[----:B------:R-:W-:-:S02]  /*1a90*/  PRMT R83, RZ, 0x7610, R20 ;  /* 0x00007610ff537816 */ /* 0x000fc40000000014 */
[----:B------:R-:W-:Y:S01]  /*1aa0*/  PRMT R16, RZ, 0x7610, R16 ;  /* 0x00007610ff107816 */ /* 0x000fe20000000010 */
[----:B------:R-:W-:Y:S01]  /*1ab0*/  FFMA.FTZ R76, R3, R76, R112 ;  /* 0x0000004c034c7223 */ /* 0x000fe20000010070 */
[----:B------:R-:W-:Y:S01]  /*1ac0*/  PRMT R106, RZ, 0x7610, R21 ;  /* 0x00007610ff6a7816 */ /* 0x000fe20000000015 */
[----:B------:R-:W4:Y:S01]  /*1ad0*/  LDG.E.128 R72, [R114.64+0x16800] ;  /* 0x0168000472487981 */ /* 0x000f22000c1e1d00 */
        /* <DEDUP_REMOVED lines=17> */
[----:B------:R-:W-:Y:S01]  /*1bf0*/  PRMT R108, RZ, 0x7610, R22 ;  /* 0x00007610ff6c7816 */ /* 0x000fe20000000016 */
        /* <DEDUP_REMOVED lines=13> */
[----:B------:R-:W4:Y:S01]  /*1cd0*/  LDG.E.128 R20, [R114.64+0x1a000] ;  /* 0x01a0000472147981 */ /* 0x000f22000c1e1d00 */
        /* <DEDUP_REMOVED lines=21> */
[----:B------:R-:W-:Y:S01]  /*1e30*/  PRMT R16, RZ, 0x5410, R94 ;  /* 0x00005410ff107816 */ /* 0x000fe2000000005e */
[----:B------:R-:W4:Y:S02]  /*1e40*/  LDG.E.128 R12, [R114.64+0x21000] ;  /* 0x02100004720c7981 */ /* 0x000f24000c1e1d00 */
[----:B------:R-:W-:Y:S01]  /*1e50*/  FFMA.FTZ R97, R106, R97, R84 ;  /* 0x000000616a617223 */ /* 0x000fe20000010054 */
[----:B------:R-:W-:Y:S01]  /*1e60*/  PRMT R84, RZ, 0x5410, R98 ;  /* 0x00005410ff547816 */ /* 0x000fe20000000062 */
[C---:B------:R-:W-:Y:S01]  /*1e70*/  FFMA.FTZ R93, R105.reuse, R16, R93 ;  /* 0x00000010695d7223 */ /* 0x040fe2000001005d */
[----:B------:R-:W-:Y:S01]  /*1e80*/  PRMT R85, RZ, 0x7610, R94 ;  /* 0x00007610ff557816 */ /* 0x000fe2000000005e */
[----:B------:R-:W4:Y:S02]  /*1e90*/  LDG.E.128 R16, [R114.64+0x24800] ;  /* 0x0248000472107981 */ /* 0x000f24000c1e1d00 */
        /* <DEDUP_REMOVED lines=27> */
[C---:B------:R-:W-:Y:S01]  /*2050*/  FFMA.FTZ R29, R106.reuse, R29, R28 ;  /* 0x0000001d6a1d7223 */ /* 0x040fe2000001001c */
        /* <DEDUP_REMOVED lines=20> */
[----:B------:R-:W-:-:S02]  /*21a0*/  FFMA.FTZ R28, R83, R32, R28 ;  /* 0x00000020531c7223 */ /* 0x000fc4000001001c */
[----:B------:R-:W-:Y:S01]  /*21b0*/  FFMA.FTZ R25, R108, R25, R24 ;  /* 0x000000196c197223 */ /* 0x000fe20000010018 */
[----:B------:R-:W-:Y:S01]  /*21c0*/  PRMT R24, RZ, 0x5410, R27 ;  /* 0x00005410ff187816 */ /* 0x000fe2000000001b */
        /* <DEDUP_REMOVED lines=11> */
[----:B------:R-:W4:Y:S01]  /*2280*/  LDG.E.128 R24, [R114.64+0x5800] ;  /* 0x0058000472187981 */ /* 0x000f22000c1e1d00 */
[----:B------:R-:W-:Y:S02]  /*2290*/  FFMA.FTZ R33, R106, R33, R28 ;  /* 0x000000216a217223 */ /* 0x000fe4000001001c */
[C---:B------:R-:W-:Y:S01]  /*22a0*/  FFMA.FTZ R36, R105.reuse, R36, R37 ;  /* 0x0000002469247223 */ /* 0x040fe20000010025 */
[----:B------:R-:W-:Y:S01]  /*22b0*/  PRMT R37, RZ, 0x7610, R38 ;  /* 0x00007610ff257816 */ /* 0x000fe20000000026 */
[----:B------:R-:W-:Y:S01]  /*22c0*/  FFMA.FTZ R32, R105, R32, R33 ;  /* 0x0000002069207223 */ /* 0x000fe20000010021 */
[----:B------:R-:W-:Y:S01]  /*22d0*/  PRMT R33, RZ, 0x7610, R34 ;  /* 0x00007610ff217816 */ /* 0x000fe20000000022 */
[----:B------:R-:W4:Y:S01]  /*22e0*/  LDG.E.128 R28, [R114.64+0x9000] ;  /* 0x00900004721c7981 */ /* 0x000f22000c1e1d00 */
[--C-:B------:R-:W-:Y:S01]  /*22f0*/  PRMT R34, RZ, 0x5410, R39.reuse ;  /* 0x00005410ff227816 */ /* 0x100fe20000000027 */
[----:B------:R-:W-:Y:S01]  /*2300*/  FFMA.FTZ R36, R108, R37, R36 ;  /* 0x000000256c247223 */ /* 0x000fe20000010024 */
[----:B------:R-:W-:-:S03]  /*2310*/  PRMT R96, RZ, 0x7610, R39 ;  /* 0x00007610ff607816 */ /* 0x000fc60000000027 */
        /* <DEDUP_REMOVED lines=35> */
[----:B------:R-:W-:-:S04]  /*2550*/  FFMA.FTZ R32, R107, R32, R33 ;  /* 0x000000206b207223 */ /* 0x000fc80000010021 */
[C---:B------:R-:W-:Y:S01]  /*2560*/  FFMA.FTZ R81, R109.reuse, R4, R5 ;  /* 0x000000046d517223 */ /* 0x040fe20000010005 */
[----:B------:R-:W-:Y:S01]  /*2570*/  PRMT R4, RZ, 0x7610, R11 ;  /* 0x00007610ff047816 */ /* 0x000fe2000000000b */
[C---:B------:R-:W-:Y:S02]  /*2580*/  FFMA.FTZ R80, R109.reuse, R80, R32 ;  /* 0x000000506d507223 */ /* 0x040fe40000010020 */
[----:B------:R-:W4:Y:S02]  /*2590*/  LDG.E.128 R32, [R114.64+0xc800] ;  /* 0x00c8000472207981 */ /* 0x000f24000c1e1d00 */
[----:B------:R-:W-:Y:S01]  /*25a0*/  FFMA.FTZ R97, R109, R4, R8 ;  /* 0x000000046d617223 */ /* 0x000fe20000010008 */
[--C-:B------:R-:W-:Y:S02]  /*25b0*/  PRMT R4, RZ, 0x5410, R44.reuse ;  /* 0x00005410ff047816 */ /* 0x100fe4000000002c */
[----:B------:R-:W-:-:S03]  /*25c0*/  PRMT R8, RZ, 0x7610, R44 ;  /* 0x00007610ff087816 */ /* 0x000fc6000000002c */
[----:B------:R-:W-:Y:S01]  /*25d0*/  FFMA.FTZ R110, R3, R4, R110 ;  /* 0x00000004036e7223 */ /* 0x000fe2000001006e */
[----:B------:R-:W-:Y:S01]  /*25e0*/  PRMT R3, RZ, 0x5410, R52 ;  /* 0x00005410ff037816 */ /* 0x000fe20000000034 */
[----:B------:R-:W4:Y:S02]  /*25f0*/  LDG.E.128 R4, [R114.64+0x13800] ;  /* 0x0138000472047981 */ /* 0x000f24000c1e1d00 */
[----:B------:R-:W-:Y:S01]  /*2600*/  FFMA.FTZ R110, R83, R8, R110 ;  /* 0x00000008536e7223 */ /* 0x000fe2000001006e */
[--C-:B------:R-:W-:Y:S02]  /*2610*/  PRMT R8, RZ, 0x5410, R48.reuse ;  /* 0x00005410ff087816 */ /* 0x100fe40000000030 */
[----:B------:R-:W-:Y:S02]  /*2620*/  PRMT R99, RZ, 0x5410, R45 ;  /* 0x00005410ff637816 */ /* 0x000fe4000000002d */
[----:B------:R-:W-:Y:S01]  /*2630*/  PRMT R48, RZ, 0x7610, R48 ;  /* 0x00007610ff307816 */ /* 0x000fe20000000030 */
[----:B------:R-:W-:Y:S01]  /*2640*/  FFMA.FTZ R111, R3, R8, R111 ;  /* 0x00000008036f7223 */ /* 0x000fe2000001006f */
[----:B------:R-:W-:Y:S01]  /*2650*/  PRMT R83, RZ, 0x7610, R52 ;  /* 0x00007610ff537816 */ /* 0x000fe20000000034 */
[----:B------:R-:W-:Y:S01]  /*2660*/  FFMA.FTZ R99, R82, R99, R110 ;  /* 0x0000006352637223 */ /* 0x000fe2000001006e */
[----:B------:R-:W-:Y:S01]  /*2670*/  PRMT R101, RZ, 0x7610, R45 ;  /* 0x00007610ff657816 */ /* 0x000fe2000000002d */
[----:B------:R-:W4:Y:S01]  /*2680*/  LDG.E.128 R8, [R114.64+0x17000] ;  /* 0x0170000472087981 */ /* 0x000f22000c1e1d00 */
[----:B------:R-:W-:-:S02]  /*2690*/  PRMT R44, RZ, 0x5410, R47 ;  /* 0x00005410ff2c7816 */ /* 0x000fc4000000002f */
        /* <DEDUP_REMOVED lines=26> */
[----:B--2---:R-:W-:Y:S01]  /*2840*/  PRMT R53, RZ, 0x5410, R57 ;  /* 0x00005410ff357816 */ /* 0x004fe20000000039 */
[----:B------:R-:W2:Y:S02]  /*2850*/  LDG.E.128 R44, [R114.64+0x1a800] ;  /* 0x01a80004722c7981 */ /* 0x000ea4000c1e1d00 */
[----:B------:R-:W-:Y:S01]  /*2860*/  FFMA.FTZ R104, R103, R104, R48 ;  /* 0x0000006867687223 */ /* 0x000fe20000010030 */
[----:B------:R-:W-:-:S02]  /*2870*/  PRMT R48, RZ, 0x5410, R56 ;  /* 0x00005410ff307816 */ /* 0x000fc40000000038 */
        /* <DEDUP_REMOVED lines=9> */
[----:B------:R-:W2:Y:S01]  /*2910*/  LDG.E.128 R48, [R114.64+0x1e000] ;  /* 0x01e0000472307981 */ /* 0x000ea2000c1e1d00 */
[----:B------:R-:W-:Y:S01]  /*2920*/  PRMT R55, RZ, 0x5410, R61 ;  /* 0x00005410ff377816 */ /* 0x000fe2000000003d */
[----:B------:R-:W-:Y:S02]  /*2930*/  FFMA.FTZ R53, R98, R57, R53 ;  /* 0x0000003962357223 */ /* 0x000fe40000010035 */
[----:B------:R-:W-:Y:S01]  /*2940*/  FFMA.FTZ R60, R83, R60, R92 ;  /* 0x0000003c533c7223 */ /* 0x000fe2000001005c */
[----:B------:R-:W-:Y:S01]  /*2950*/  PRMT R58, RZ, 0x7610, R58 ;  /* 0x00007610ff3a7816 */ /* 0x000fe2000000003a */
[----:B------:R-:W-:-:S02]  /*2960*/  FFMA.FTZ R52, R99, R52, R53 ;  /* 0x0000003463347223 */ /* 0x000fc40000010035 */
[----:B------:R-:W-:Y:S01]  /*2970*/  FFMA.FTZ R55, R82, R55, R60 ;  /* 0x0000003752377223 */ /* 0x000fe2000001003c */
[----:B---3--:R-:W-:Y:S01]  /*2980*/  PRMT R60, RZ, 0x5410, R68 ;  /* 0x00005410ff3c7816 */ /* 0x008fe20000000044 */
        /* <DEDUP_REMOVED lines=19> */
[----:B-----5:R-:W-:-:S03]  /*2ac0*/  PRMT R68, RZ, 0x5410, R40 ;  /* 0x00005410ff447816 */ /* 0x020fc60000000028 */
[----:B------:R-:W-:Y:S01]  /*2ad0*/  FFMA.FTZ R62, R99, R62, R69 ;  /* 0x0000003e633e7223 */ /* 0x000fe20000010045 */
[--C-:B----4-:R-:W-:Y:S02]  /*2ae0*/  PRMT R69, RZ, 0x5410, R72.reuse ;  /* 0x00005410ff457816 */ /* 0x110fe40000000048 */
[----:B------:R-:W-:Y:S01]  /*2af0*/  PRMT R72, RZ, 0x7610, R72 ;  /* 0x00007610ff487816 */ /* 0x000fe20000000048 */
[C---:B------:R-:W-:Y:S01]  /*2b00*/  FFMA.FTZ R68, R3.reuse, R68, R95 ;  /* 0x0000004403447223 */ /* 0x040fe2000001005f */
[----:B------:R-:W-:Y:S01]  /*2b10*/  PRMT R40, RZ, 0x7610, R40 ;  /* 0x00007610ff287816 */ /* 0x000fe20000000028 */
[----:B------:R-:W-:-:S04]  /*2b20*/  FFMA.FTZ R69, R3, R69, R80 ;  /* 0x0000004503457223 */ /* 0x000fc80000010050 */
[C---:B------:R-:W-:Y:S01]  /*2b30*/  FFMA.FTZ R72, R83.reuse, R72, R69 ;  /* 0x0000004853487223 */ /* 0x040fe20000010045 */
        /* <DEDUP_REMOVED lines=36> */
[--C-:B------:R-:W-:Y:S01]  /*2d80*/  PRMT R20, RZ, 0x5410, R22.reuse ;  /* 0x00005410ff147816 */ /* 0x100fe20000000016 */
[----:B------:R-:W5:Y:S01]  /*2d90*/  LDG.E.128 R72, [R114.64+0xd000] ;  /* 0x00d0000472487981 */ /* 0x000f62000c1e1d00 */
[----:B------:R-:W-:-:S03]  /*2da0*/  PRMT R22, RZ, 0x7610, R22 ;  /* 0x00007610ff167816 */ /* 0x000fc60000000016 */
        /* <DEDUP_REMOVED lines=8> */
[----:B------:R-:W-:Y:S02]  /*2e30*/  FFMA.FTZ R76, R83, R76, R42 ;  /* 0x0000004c534c7223 */ /* 0x000fe4000001002a */
[C---:B------:R-:W-:Y:S02]  /*2e40*/  FFMA.FTZ R100, R103.reuse, R100, R56 ;  /* 0x0000006467647223 */ /* 0x040fe40000010038 */
[C---:B------:R-:W-:Y:S01]  /*2e50*/  FFMA.FTZ R92, R103.reuse, R92, R52 ;  /* 0x0000005c675c7223 */ /* 0x040fe20000010034 */
        /* <DEDUP_REMOVED lines=35> */
[----:B------:R-:W5:Y:S01]  /*3090*/  LDG.E.128 R56, [R114.64+0x25000] ;  /* 0x0250000472387981 */ /* 0x000f62000c1e1d00 */
        /* <DEDUP_REMOVED lines=37> */
[----:B------:R-:W5:Y:S04]  /*32f0*/  LDG.E.128 R60, [R114.64+0x2800] ;  /* 0x00280004723c7981 */ /* 0x000f68000c1e1d00 */
[----:B------:R-:W-:Y:S01]  /*3300*/  FFMA.FTZ R16, R103, R3, R104 ;  /* 0x0000000367107223 */ /* 0x000fe20000010068 */
[----:B------:R-:W-:Y:S01]  /*3310*/  PRMT R3, RZ, 0x7610, R84 ;  /* 0x00007610ff037816 */ /* 0x000fe20000000054 */
[----:B------:R0:W5:Y:S01]  /*3320*/  LDG.E.128 R64, [R116.64+0x2800] ;  /* 0x0028000474407981 */ /* 0x000162000c1e1d00 */
[----:B------:R-:W-:-:S02]  /*3330*/  PRMT R104, RZ, 0x7610, R88 ;  /* 0x00007610ff687816 */ /* 0x000fc40000000058 */
[----:B------:R-:W-:Y:S01]  /*3340*/  PRMT R99, RZ, 0x7610, R91 ;  /* 0x00007610ff637816 */ /* 0x000fe2000000005b */
[----:B------:R-:W5:Y:S02]  /*3350*/  LDG.E.128 R68, [R114.64+0x6000] ;  /* 0x0060000472447981 */ /* 0x000f64000c1e1d00 */
[----:B------:R-:W-:Y:S01]  /*3360*/  FFMA.FTZ R83, R104, R3, R16 ;  /* 0x0000000368537223 */ /* 0x000fe20000010010 */
[----:B------:R-:W-:Y:S01]  /*3370*/  PRMT R3, RZ, 0x5410, R89 ;  /* 0x00005410ff037816 */ /* 0x000fe20000000059 */
[----:B------:R-:W5:Y:S01]  /*3380*/  LDG.E.128 R40, [R114.64+0x9800] ;  /* 0x0098000472287981 */ /* 0x000f62000c1e1d00 */
        /* <DEDUP_REMOVED lines=14> */
[----:B------:R-:W-:-:S03]  /*3470*/  PRMT R24, RZ, 0x5410, R25 ;  /* 0x00005410ff187816 */ /* 0x000fc60000000019 */
[----:B------:R-:W-:Y:S01]  /*3480*/  FFMA.FTZ R92, R104, R85, R92 ;  /* 0x00000055685c7223 */ /* 0x000fe2000001005c */
[----:B------:R-:W-:Y:S01]  /*3490*/  PRMT R85, RZ, 0x7610, R86 ;  /* 0x00007610ff557816 */ /* 0x000fe20000000056 */
[----:B------:R-:W5:Y:S02]  /*34a0*/  LDG.E.128 R88, [R114.64+0x22000] ;  /* 0x0220000472587981 */ /* 0x000f64000c1e1d00 */
[----:B------:R-:W-:Y:S01]  /*34b0*/  FFMA.FTZ R92, R3, R24, R92 ;  /* 0x00000018035c7223 */ /* 0x000fe2000001005c */
[----:B------:R-:W-:Y:S01]  /*34c0*/  PRMT R24, RZ, 0x5410, R87 ;  /* 0x00005410ff187816 */ /* 0x000fe20000000057 */
[----:B------:R-:W-:Y:S01]  /*34d0*/  FFMA.FTZ R84, R98, R85, R84 ;  /* 0x0000005562547223 */ /* 0x000fe20000010054 */
[----:B0-----:R-:W5:Y:S03]  /*34e0*/  LDG.E.128 R116, [R116.64+0x3000] ;  /* 0x0030000474747981 */ /* 0x001f66000c1e1d00 */
[----:B------:R-:W-:Y:S01]  /*34f0*/  FFMA.FTZ R24, R97, R24, R84 ;  /* 0x0000001861187223 */ /* 0x000fe20000010054 */
[----:B------:R-:W-:Y:S01]  /*3500*/  PRMT R84, RZ, 0x7610, R25 ;  /* 0x00007610ff547816 */ /* 0x000fe20000000019 */
[----:B------:R-:W5:Y:S01]  /*3510*/  LDG.E.128 R76, [R114.64+0x14000] ;  /* 0x01400004724c7981 */ /* 0x000f62000c1e1d00 */
[----:B------:R-:W-:-:S03]  /*3520*/  PRMT R25, RZ, 0x5410, R26 ;  /* 0x00005410ff197816 */ /* 0x000fc6000000001a */
[----:B------:R-:W-:Y:S01]  /*3530*/  FFMA.FTZ R84, R83, R84, R92 ;  /* 0x0000005453547223 */ /* 0x000fe2000001005c */
[----:B------:R-:W-:-:S05]  /*3540*/  PRMT R92, RZ, 0x7610, R87 ;  /* 0x00007610ff5c7816 */ /* 0x000fca0000000057 */
[----:B------:R-:W-:Y:S02]  /*3550*/  FFMA.FTZ R92, R99, R92, R24 ;  /* 0x0000005c635c7223 */ /* 0x000fe40000010018 */
[----:B------:R-:W-:Y:S01]  /*3560*/  FFMA.FTZ R24, R82, R25, R84 ;  /* 0x0000001952187223 */ /* 0x000fe20000010054 */
[----:B------:R-:W-:Y:S01]  /*3570*/  PRMT R25, RZ, 0x5410, R28 ;  /* 0x00005410ff197816 */ /* 0x000fe2000000001c */
[----:B------:R-:W5:Y:S04]  /*3580*/  LDG.E.128 R84, [R114.64+0x1e800] ;  /* 0x01e8000472547981 */ /* 0x000f68000c1e1d00 */
[----:B------:R-:W-:Y:S01]  /*3590*/  FFMA.FTZ R100, R103, R25, R100 ;  /* 0x0000001967647223 */ /* 0x000fe20000010064 */
[----:B------:R-:W-:Y:S02]  /*35a0*/  PRMT R25, RZ, 0x7610, R26 ;  /* 0x00007610ff197816 */ /* 0x000fe4000000001a */
[----:B------:R-:W-:Y:S01]  /*35b0*/  PRMT R26, RZ, 0x5410, R29 ;  /* 0x00005410ff1a7816 */ /* 0x000fe2000000001d */
[----:B------:R-:W-:-:S02]  /*35c0*/  FFMA.FTZ R100, R104, R105, R100 ;  /* 0x0000006968647223 */ /* 0x000fc40000010064 */
[----:B------:R-:W-:Y:S01]  /*35d0*/  FFMA.FTZ R25, R98, R25, R24 ;  /* 0x0000001962197223 */ /* 0x000fe20000010018 */
[--C-:B------:R-:W-:Y:S01]  /*35e0*/  PRMT R24, RZ, 0x5410, R27.reuse ;  /* 0x00005410ff187816 */ /* 0x100fe2000000001b */
[----:B------:R-:W-:Y:S01]  /*35f0*/  FFMA.FTZ R26, R3, R26, R100 ;  /* 0x0000001a031a7223 */ /* 0x000fe20000010064 */
[----:B------:R-:W-:-:S03]  /*3600*/  PRMT R100, RZ, 0x7610, R27 ;  /* 0x00007610ff647816 */ /* 0x000fc6000000001b */
        /* <DEDUP_REMOVED lines=58> */
[----:B------:R-:W3:Y:S01]  /*39b0*/  LDG.E.128 R32, [R114.64+0x6800] ;  /* 0x0068000472207981 */ /* 0x000ee2000c1e1d00 */
        /* <DEDUP_REMOVED lines=10> */
[----:B--2---:R-:W-:Y:S01]  /*3a60*/  PRMT R4, RZ, 0x5410, R44 ;  /* 0x00005410ff047816 */ /* 0x004fe2000000002c */
        /* <DEDUP_REMOVED lines=15> */
[----:B------:R-:W-:-:S05]  /*3b60*/  PRMT R4, RZ, 0x5410, R48 ;  /* 0x00005410ff047816 */ /* 0x000fca0000000030 */
[----:B------:R-:W-:Y:S01]  /*3b70*/  FFMA.FTZ R96, R103, R4, R96 ;  /* 0x0000000467607223 */ /* 0x000fe20000010060 */
[----:B------:R-:W-:Y:S02]  /*3b80*/  PRMT R4, RZ, 0x7610, R45 ;  /* 0x00007610ff047816 */ /* 0x000fe4000000002d */
[----:B------:R-:W-:Y:S02]  /*3b90*/  PRMT R5, RZ, 0x7610, R48 ;  /* 0x00007610ff057816 */ /* 0x000fe40000000030 */
[----:B------:R-:W-:Y:S01]  /*3ba0*/  PRMT R45, RZ, 0x5410, R46 ;  /* 0x00005410ff2d7816 */ /* 0x000fe2000000002e */
[----:B------:R-:W-:Y:S02]  /*3bb0*/  FFMA.FTZ R44, R83, R4, R7 ;  /* 0x00000004532c7223 */ /* 0x000fe40000010007 */
[----:B------:R-:W-:Y:S01]  /*3bc0*/  FFMA.FTZ R93, R99, R24, R25 ;  /* 0x00000018635d7223 */ /* 0x000fe20000010019 */
[----:B------:R-:W-:Y:S01]  /*3bd0*/  PRMT R48, RZ, 0x5410, R49 ;  /* 0x00005410ff307816 */ /* 0x000fe20000000031 */
[----:B------:R-:W2:Y:S01]  /*3be0*/  LDG.E.128 R24, [R114.64+0x25800] ;  /* 0x0258000472187981 */ /* 0x000ea2000c1e1d00 */
[----:B------:R-:W-:-:S02]  /*3bf0*/  FFMA.FTZ R96, R104, R5, R96 ;  /* 0x0000000568607223 */ /* 0x000fc40000010060 */
        /* <DEDUP_REMOVED lines=15> */
[----:B------:R-:W-:-:S04]  /*3cf0*/  FFMA.FTZ R45, R98, R45, R48 ;  /* 0x0000002d622d7223 */ /* 0x000fc80000010030 */
[----:B------:R-:W-:Y:S01]  /*3d00*/  FFMA.FTZ R45, R97, R44, R45 ;  /* 0x0000002c612d7223 */ /* 0x000fe2000001002d */
[----:B----4-:R-:W-:-:S05]  /*3d10*/  PRMT R44, RZ, 0x5410, R52 ;  /* 0x00005410ff2c7816 */ /* 0x010fca0000000034 */
[----:B------:R-:W-:Y:S01]  /*3d20*/  FFMA.FTZ R46, R103, R44, R101 ;  /* 0x0000002c672e7223 */ /* 0x000fe20000010065 */
[----:B------:R-:W-:Y:S02]  /*3d30*/  PRMT R44, RZ, 0x7610, R51 ;  /* 0x00007610ff2c7816 */ /* 0x000fe40000000033 */
[----:B------:R-:W4:Y:S03]  /*3d40*/  LDG.E.128 R48, [R114.64+0x18000] ;  /* 0x0180000472307981 */ /* 0x000f26000c1e1d00 */
        /* <DEDUP_REMOVED lines=11> */
[----:B------:R-:W5:Y:S02]  /*3e00*/  LDG.E.128 R44, [R114.64+0x14800] ;  /* 0x01480004722c7981 */ /* 0x000f64000c1e1d00 */
[----:B------:R-:W-:Y:S01]  /*3e10*/  FFMA.FTZ R103, R3, R52, R103 ;  /* 0x0000003403677223 */ /* 0x000fe20000010067 */
[----:B------:R-:W-:Y:S02]  /*3e20*/  PRMT R52, RZ, 0x7610, R53 ;  /* 0x00007610ff347816 */ /* 0x000fe40000000035 */
[----:B------:R-:W-:-:S03]  /*3e30*/  PRMT R3, RZ, 0x5410, R54 ;  /* 0x00005410ff037816 */ /* 0x000fc60000000036 */
[C---:B------:R-:W-:Y:S02]  /*3e40*/  FFMA.FTZ R52, R83.reuse, R52, R102 ;  /* 0x0000003453347223 */ /* 0x040fe40000010066 */
[----:B------:R-:W-:Y:S02]  /*3e50*/  FFMA.FTZ R56, R83, R56, R103 ;  /* 0x0000003853387223 */ /* 0x000fe40000010067 */
        /* <DEDUP_REMOVED lines=13> */
[----:B------:R-:W-:Y:S02]  /*3f30*/  PRMT R52, RZ, 0x7610, R59 ;  /* 0x00007610ff347816 */ /* 0x000fe4000000003b */
[----:B------:R-:W-:Y:S01]  /*3f40*/  PRMT R82, RZ, 0x5410, R64 ;  /* 0x00005410ff527816 */ /* 0x000fe20000000040 */
[----:B------:R-:W3:Y:S02]  /*3f50*/  LDG.E.128 R56, [R114.64+0x1f000] ;  /* 0x01f0000472387981 */ /* 0x000ee4000c1e1d00 */
[----:B------:R-:W-:Y:S01]  /*3f60*/  FFMA.FTZ R99, R99, R52, R53 ;  /* 0x0000003463637223 */ /* 0x000fe20000010035 */
[----:B------:R-:W-:Y:S02]  /*3f70*/  PRMT R53, RZ, 0x5410, R60 ;  /* 0x00005410ff357816 */ /* 0x000fe4000000003c */
[----:B------:R-:W-:-:S03]  /*3f80*/  PRMT R98, RZ, 0x7610, R65 ;  /* 0x00007610ff627816 */ /* 0x000fc60000000041 */
[C---:B------:R-:W-:Y:S01]  /*3f90*/  FFMA.FTZ R105, R82.reuse, R53, R92 ;  /* 0x0000003552697223 */ /* 0x040fe2000001005c */
[----:B------:R-:W-:Y:S01]  /*3fa0*/  PRMT R92, RZ, 0x5410, R65 ;  /* 0x00005410ff5c7816 */ /* 0x000fe20000000041 */
[----:B------:R-:W3:Y:S01]  /*3fb0*/  LDG.E.128 R52, [R114.64+0x1b800] ;  /* 0x01b8000472347981 */ /* 0x000ee2000c1e1d00 */
[----:B------:R-:W-:Y:S02]  /*3fc0*/  PRMT R65, RZ, 0x5410, R68 ;  /* 0x00005410ff417816 */ /* 0x000fe40000000044 */
[----:B------:R-:W-:Y:S02]  /*3fd0*/  PRMT R83, RZ, 0x7610, R64 ;  /* 0x00007610ff537816 */ /* 0x000fe40000000040 */
        /* <DEDUP_REMOVED lines=31> */
[----:B------:R-:W4:Y:S02]  /*41d0*/  LDG.E.128 R64, [R114.64+0x26000] ;  /* 0x0260000472407981 */ /* 0x000f24000c1e1d00 */
[----:B------:R-:W-:Y:S01]  /*41e0*/  FFMA.FTZ R68, R104, R71, R68 ;  /* 0x0000004768447223 */ /* 0x000fe20000010044 */
[----:B------:R-:W-:-:S02]  /*41f0*/  PRMT R71, RZ, 0x5410, R72 ;  /* 0x00005410ff477816 */ /* 0x000fc40000000048 */
        /* <DEDUP_REMOVED lines=33> */
[----:B------:R-:W-:-:S03]  /*4410*/  PRMT R22, RZ, 0x5410, R12 ;  /* 0x00005410ff167816 */ /* 0x000fc6000000000c */
[----:B------:R-:W-:Y:S01]  /*4420*/  FFMA.FTZ R20, R104, R23, R20 ;  /* 0x0000001768147223 */ /* 0x000fe20000010014 */
[--C-:B------:R-:W-:Y:S02]  /*4430*/  PRMT R23, RZ, 0x5410, R16.reuse ;  /* 0x00005410ff177816 */ /* 0x100fe40000000010 */
        /* <DEDUP_REMOVED lines=52> */
[----:B--2---:R-:W-:-:S03]  /*4780*/  PRMT R15, RZ, 0x5410, R24 ;  /* 0x00005410ff0f7816 */ /* 0x004fc60000000018 */
[----:B------:R-:W-:Y:S01]  /*4790*/  FFMA.FTZ R13, R104, R13, R16 ;  /* 0x0000000d680d7223 */ /* 0x000fe20000010010 */
[----:B------:R-:W-:Y:S01]  /*47a0*/  PRMT R16, RZ, 0x5410, R28 ;  /* 0x00005410ff107816 */ /* 0x000fe2000000001c */
        /* <DEDUP_REMOVED lines=21> */
[----:B------:R-:W-:Y:S02]  /*4900*/  PRMT R18, RZ, 0x5410, R26 ;  /* 0x00005410ff127816 */ /* 0x000fe4000000001a */
[----:B------:R-:W-:-:S02]  /*4910*/  PRMT R22, RZ, 0x7610, R29 ;  /* 0x00007610ff167816 */ /* 0x000fc4000000001d */
        /* <DEDUP_REMOVED lines=23> */
[----:B------:R-:W-:Y:S02]  /*4a90*/  PRMT R90, RZ, 0x7610, R90 ;  /* 0x00007610ff5a7816 */ /* 0x000fe4000000005a */
[----:B------:R-:W-:-:S02]  /*4aa0*/  PRMT R19, RZ, 0x5410, R27 ;  /* 0x00005410ff137816 */ /* 0x000fc4000000001b */
        /* <DEDUP_REMOVED lines=8> */
[----:B------:R-:W-:Y:S02]  /*4b30*/  FFMA.FTZ R14, R103, R90, R14 ;  /* 0x0000005a670e7223 */ /* 0x000fe4000001000e */
        /* <DEDUP_REMOVED lines=11> */
[----:B------:R-:W-:-:S02]  /*4bf0*/  PRMT R91, RZ, 0x7610, R91 ;  /* 0x00007610ff5b7816 */ /* 0x000fc4000000005b */
[----:B------:R-:W-:Y:S02]  /*4c00*/  PRMT R27, RZ, 0x7610, R27 ;  /* 0x00007610ff1b7816 */ /* 0x000fe4000000001b */
[----:B------:R-:W-:Y:S02]  /*4c10*/  PRMT R119, RZ, 0x7610, R119 ;  /* 0x00007610ff777816 */ /* 0x000fe40000000077 */
[----:B------:R-:W-:Y:S01]  /*4c20*/  PRMT R22, RZ, 0x7610, R31 ;  /* 0x00007610ff167816 */ /* 0x000fe2000000001f */
[C---:B------:R-:W-:Y:S02]  /*4c30*/  FFMA.FTZ R41, R104.reuse, R41, R70 ;  /* 0x0000002968297223 */ /* 0x040fe40000010046 */
[C---:B------:R-:W-:Y:S02]  /*4c40*/  FFMA.FTZ R21, R104.reuse, R21, R42 ;  /* 0x0000001568157223 */ /* 0x040fe4000001002a */
[C---:B------:R-:W-:Y:S02]  /*4c50*/  FFMA.FTZ R3, R104.reuse, R3, R86 ;  /* 0x0000000368037223 */ /* 0x040fe40000010056 */
[----:B------:R-:W-:-:S02]  /*4c60*/  FFMA.FTZ R14, R104, R91, R14 ;  /* 0x0000005b680e7223 */ /* 0x000fc4000001000e */
[----:B------:R-:W-:Y:S02]  /*4c70*/  FFMA.FTZ R104, R104, R27, R19 ;  /* 0x0000001b68687223 */ /* 0x000fe40000010013 */
[----:B------:R-:W-:Y:S01]  /*4c80*/  FFMA.FTZ R19, R119, R22, R23 ;  /* 0x0000001677137223 */ /* 0x000fe20000010017 */
[----:B---3--:R-:W-:Y:S02]  /*4c90*/  PRMT R23, RZ, 0x5410, R36 ;  /* 0x00005410ff177816 */ /* 0x008fe40000000024 */
        /* <DEDUP_REMOVED lines=25> */
[C---:B------:R-:W-:Y:S02]  /*4e30*/  FFMA.FTZ R25, R18.reuse, R25, R24 ;  /* 0x0000001912197223 */ /* 0x040fe40000010018 */
[----:B------:R-:W-:Y:S01]  /*4e40*/  FFMA.FTZ R23, R18, R23, R22 ;  /* 0x0000001712177223 */ /* 0x000fe20000010016 */
[----:B------:R-:W-:Y:S02]  /*4e50*/  PRMT R22, RZ, 0x7610, R35 ;  /* 0x00007610ff167816 */ /* 0x000fe40000000023 */
[----:B------:R-:W-:-:S03]  /*4e60*/  PRMT R24, RZ, 0x7610, R39 ;  /* 0x00007610ff187816 */ /* 0x000fc60000000027 */
[C---:B------:R-:W-:Y:S02]  /*4e70*/  FFMA.FTZ R22, R119.reuse, R22, R23 ;  /* 0x0000001677167223 */ /* 0x040fe40000010017 */
        /* <DEDUP_REMOVED lines=31> */
[----:B----4-:R-:W-:Y:S01]  /*5070*/  PRMT R7, RZ, 0x5410, R48 ;  /* 0x00005410ff077816 */ /* 0x010fe20000000030 */
[C---:B------:R-:W-:Y:S02]  /*5080*/  FFMA.FTZ R4, R119.reuse, R4, R5 ;  /* 0x0000000477047223 */ /* 0x040fe40000010005 */
[----:B------:R-:W-:Y:S01]  /*5090*/  FFMA.FTZ R5, R119, R6, R8 ;  /* 0x0000000677057223 */ /* 0x000fe20000010008 */
[----:B-----5:R-:W-:Y:S01]  /*50a0*/  PRMT R6, RZ, 0x5410, R44 ;  /* 0x00005410ff067816 */ /* 0x020fe2000000002c */
        /* <DEDUP_REMOVED lines=45> */
[----:B------:R-:W-:Y:S02]  /*5380*/  PRMT R3, RZ, 0x7610, R54 ;  /* 0x00007610ff037816 */ /* 0x000fe40000000036 */
[----:B------:R-:W-:Y:S01]  /*5390*/  PRMT R12, RZ, 0x5410, R58 ;  /* 0x00005410ff0c7816 */ /* 0x000fe2000000003a */
[----:B------:R-:W-:Y:S01]  /*53a0*/  FFMA.FTZ R9, R18, R9, R8 ;  /* 0x0000000912097223 */ /* 0x000fe20000010008 */
[----:B------:R-:W-:Y:S01]  /*53b0*/  PRMT R8, RZ, 0x7610, R51 ;  /* 0x00007610ff087816 */ /* 0x000fe20000000033 */
[----:B------:R-:W-:Y:S01]  /*53c0*/  FFMA.FTZ R10, R118, R3, R10 ;  /* 0x00000003760a7223 */ /* 0x000fe2000001000a */
[----:B------:R-:W-:Y:S01]  /*53d0*/  PRMT R3, RZ, 0x7610, R58 ;  /* 0x00007610ff037816 */ /* 0x000fe2000000003a */
[----:B------:R-:W-:Y:S02]  /*53e0*/  FFMA.FTZ R7, R17, R12, R7 ;  /* 0x0000000c11077223 */ /* 0x000fe40000010007 */
[----:B------:R-:W-:-:S02]  /*53f0*/  FFMA.FTZ R8, R119, R8, R9 ;  /* 0x0000000877087223 */ /* 0x000fc40000010009 */
        /* <DEDUP_REMOVED lines=41> */
[----:B------:R-:W0:Y:S04]  /*5690*/  SHFL.BFLY PT, R14, R19, 0x10, 0x1f ;  /* 0x0e001f00130e7f89 */ /* 0x000e2800000e0000 */
[----:B------:R-:W1:Y:S04]  /*56a0*/  SHFL.BFLY PT, R13, R22, 0x10, 0x1f ;  /* 0x0e001f00160d7f89 */ /* 0x000e6800000e0000 */
[----:B------:R-:W2:Y:S04]  /*56b0*/  SHFL.BFLY PT, R12, R23, 0x10, 0x1f ;  /* 0x0e001f00170c7f89 */ /* 0x000ea800000e0000 */
[----:B------:R-:W3:Y:S04]  /*56c0*/  SHFL.BFLY PT, R15, R4, 0x10, 0x1f ;  /* 0x0e001f00040f7f89 */ /* 0x000ee800000e0000 */
[----:B------:R-:W4:Y:S04]  /*56d0*/  SHFL.BFLY PT, R16, R5, 0x10, 0x1f ;  /* 0x0e001f0005107f89 */ /* 0x000f2800000e0000 */
[----:B------:R-:W5:Y:S04]  /*56e0*/  SHFL.BFLY PT, R17, R6, 0x10, 0x1f ;  /* 0x0e001f0006117f89 */ /* 0x000f6800000e0000 */
        /* <DEDUP_REMOVED lines=135> */
[----:B0-----:R-:W-:-:S02]  /*5f60*/  FADD.FTZ R36, RZ, R36 ;  /* 0x00000024ff247221 */ /* 0x001fc40000010000 */
        /* <DEDUP_REMOVED lines=55> */
.L_x_5:
        /* <DEDUP_REMOVED lines=10> */
.L_x_37:


//--------------------- .text._Z31router_gemm_kernel_float_outputI13__nv_bfloat16Li128ELi8ELi10ELi384ELi7168EEvPfPKT_S4_ --------------------------
	.section	.text._Z31router_gemm_kernel_float_outputI13__nv_bfloat16Li128ELi8ELi10ELi384ELi7168EEvPfPKT_S4_,"ax",@progbits
	.sectioninfo	@"SHI_REGISTERS=121"
	.align	128
        .global         _Z31router_gemm_kernel_float_outputI13__nv_bfloat16Li128ELi8ELi10ELi384ELi7168EEvPfPKT_S4_
        .type           _Z31router_gemm_kernel_float_outputI13__nv_bfloat16Li128ELi8ELi10ELi384ELi7168EEvPfPKT_S4_,@function
        .size           _Z31router_gemm_kernel_float_outputI13__nv_bfloat16Li128ELi8ELi10ELi384ELi7168EEvPfPKT_S4_,(.L_x_38 - _Z31router_gemm_kernel_float_outputI13__nv_bfloat16Li128ELi8ELi10ELi384ELi7168EEvPfPKT_S4_)
        .other          _Z31router_gemm_kernel_float_outputI13__nv_bfloat16Li128ELi8ELi10ELi384ELi7168EEvPfPKT_S4_,@"STO_CUDA_ENTRY STV_DEFAULT"
_Z31router_gemm_kernel_float_outputI13__nv_bfloat16Li128ELi8ELi10ELi384ELi7168EEvPfPKT_S4_:
.text._Z31router_gemm_kernel_float_outputI13__nv_bfloat16Li128ELi8ELi10ELi384ELi7168EEvPfPKT_S4_:
        /* <DEDUP_REMOVED lines=38> */
[----:B------:R-:W-:Y:S01]  /*0260*/  PRMT R62, RZ, 0x5410, R57 ;  /* 0x00005410ff3e7816 */ /* 0x000fe20000000039 */
[----:B------:R-:W2:Y:S02]  /*0270*/  LDG.E.128 R48, [R110.64+0x19000] ;  /* 0x019000046e307981 */ /* 0x000ea4000c1e1d00 */
[----:B------:R-:W-:Y:S01]  /*0280*/  FFMA.FTZ R44, R63, R44, R3 ;  /* 0x0000002c3f2c7223 */ /* 0x000fe20000010003 */
[--C-:B------:R-:W-:Y:S02]  /*0290*/  PRMT R3, RZ, 0x5410, R45.reuse ;  /* 0x00005410ff037816 */ /* 0x100fe4000000002d */
[----:B------:R-:W-:Y:S02]  /*02a0*/  PRMT R45, RZ, 0x7610, R45 ;  /* 0x00007610ff2d7816 */ /* 0x000fe4000000002d */
[----:B------:R-:W-:Y:S01]  /*02b0*/  PRMT R92, RZ, 0x7610, R57 ;  /* 0x00007610ff5c7816 */ /* 0x000fe20000000039 */
[----:B------:R-:W-:Y:S01]  /*02c0*/  FFMA.FTZ R3, R62, R3, R44 ;  /* 0x000000033e037223 */ /* 0x000fe2000001002c */
[----:B------:R-:W-:-:S02]  /*02d0*/  PRMT R61, RZ, 0x5410, R58 ;  /* 0x00005410ff3d7816 */ /* 0x000fc4000000003a */
[----:B------:R-:W-:Y:S01]  /*02e0*/  PRMT R44, RZ, 0x5410, R46 ;  /* 0x00005410ff2c7816 */ /* 0x000fe2000000002e */
[----:B------:R-:W-:Y:S01]  /*02f0*/  FFMA.FTZ R45, R92, R45, R3 ;  /* 0x0000002d5c2d7223 */ /* 0x000fe20000010003 */
[--C-:B---3--:R-:W-:Y:S02]  /*0300*/  PRMT R56, RZ, 0x5410, R40.reuse ;  /* 0x00005410ff387816 */ /* 0x108fe40000000028 */
        /* <DEDUP_REMOVED lines=14> */
[----:B-----5:R-:W-:Y:S01]  /*03f0*/  PRMT R40, RZ, 0x5410, R36 ;  /* 0x00005410ff287816 */ /* 0x020fe20000000024 */
[----:B------:R-:W-:Y:S01]  /*0400*/  FFMA.FTZ R45, R62, R45, R56 ;  /* 0x0000002d3e2d7223 */ /* 0x000fe20000010038 */
[----:B------:R-:W-:Y:S01]  /*0410*/  PRMT R41, RZ, 0x7610, R41 ;  /* 0x00007610ff297816 */ /* 0x000fe20000000029 */
[----:B------:R-:W3:Y:S02]  /*0420*/  LDG.E.128 R56, [R110.64+0x20000] ;  /* 0x020000046e387981 */ /* 0x000ee4000c1e1d00 */
[----:B------:R-:W-:Y:S01]  /*0430*/  FFMA.FTZ R44, R93, R40, RZ ;  /* 0x000000285d2c7223 */ /* 0x000fe200000100ff */
[----:B------:R-:W-:Y:S01]  /*0440*/  PRMT R40, RZ, 0x5410, R42 ;  /* 0x00005410ff287816 */ /* 0x000fe2000000002a */
        /* <DEDUP_REMOVED lines=17> */
[----:B------:R-:W-:Y:S01]  /*0560*/  FFMA.FTZ R94, R93, R94, RZ ;  /* 0x0000005e5d5e7223 */ /* 0x000fe200000100ff */
[----:B------:R-:W-:Y:S01]  /*0570*/  PRMT R32, RZ, 0x7610, R32 ;  /* 0x00007610ff207816 */ /* 0x000fe20000000020 */
[----:B------:R-:W5:Y:S02]  /*0580*/  LDG.E.128 R40, [R110.64+0x1000] ;  /* 0x001000046e287981 */ /* 0x000f64000c1e1d00 */
        /* <DEDUP_REMOVED lines=33> */
[----:B------:R-:W2:Y:S02]  /*07a0*/  LDG.E.128 R32, [R110.64+0x8000] ;  /* 0x008000046e207981 */ /* 0x000ea4000c1e1d00 */
        /* <DEDUP_REMOVED lines=30> */
[--C-:B------:R-:W-:Y:S01]  /*0990*/  PRMT R20, RZ, 0x5410, R22.reuse ;  /* 0x00005410ff147816 */ /* 0x100fe20000000016 */
[----:B------:R-:W3:Y:S04]  /*09a0*/  LDG.E.128 R24, [R110.64+0xf000] ;  /* 0x00f000046e187981 */ /* 0x000ee8000c1e1d00 */
[----:B------:R-:W-:Y:S01]  /*09b0*/  FFMA.FTZ R20, R61, R20, R21 ;  /* 0x000000143d147223 */ /* 0x000fe20000010015 */
[----:B------:R-:W-:Y:S02]  /*09c0*/  PRMT R21, RZ, 0x7610, R22 ;  /* 0x00007610ff157816 */ /* 0x000fe40000000016 */
[--C-:B------:R-:W-:Y:S02]  /*09d0*/  PRMT R22, RZ, 0x5410, R16.reuse ;  /* 0x00005410ff167816 */ /* 0x100fe40000000010 */
[----:B------:R-:W-:-:S03]  /*09e0*/  PRMT R16, RZ, 0x7610, R16 ;  /* 0x00007610ff107816 */ /* 0x000fc60000000010 */
[----:B------:R-:W-:Y:S02]  /*09f0*/  FFMA.FTZ R22, R93, R22, RZ ;  /* 0x000000165d167223 */ /* 0x000fe400000100ff */
[----:B------:R-:W-:Y:S02]  /*0a00*/  FFMA.FTZ R20, R60, R21, R20 ;  /* 0x000000153c147223 */ /* 0x000fe40000010014 */
        /* <DEDUP_REMOVED lines=28> */
[----:B------:R-:W-:Y:S01]  /*0bd0*/  FFMA.FTZ R93, R93, R18, RZ ;  /* 0x000000125d5d7223 */ /* 0x000fe200000100ff */
[----:B------:R-:W-:Y:S01]  /*0be0*/  PRMT R17, RZ, 0x7610, R54 ;  /* 0x00007610ff117816 */ /* 0x000fe20000000036 */
[----:B------:R-:W-:Y:S02]  /*0bf0*/  FFMA.FTZ R16, R61, R16, R52 ;  /* 0x000000103d107223 */ /* 0x000fe40000010034 */
[----:B------:R-:W-:Y:S01]  /*0c00*/  FFMA.FTZ R93, R63, R12, R93 ;  /* 0x0000000c3f5d7223 */ /* 0x000fe2000001005d */
[----:B------:R-:W-:Y:S01]  /*0c10*/  PRMT R12, RZ, 0x5410, R55 ;  /* 0x00005410ff0c7816 */ /* 0x000fe20000000037 */
[----:B------:R-:W-:Y:S01]  /*0c20*/  FFMA.FTZ R52, R60, R17, R16 ;  /* 0x000000113c347223 */ /* 0x000fe20000010010 */
[--C-:B------:R-:W-:Y:S01]  /*0c30*/  PRMT R53, RZ, 0x5410, R13.reuse ;  /* 0x00005410ff357816 */ /* 0x100fe2000000000d */
[----:B------:R-:W4:Y:S01]  /*0c40*/  LDG.E.128 R16, [R110.64+0x16000] ;  /* 0x016000046e107981 */ /* 0x000f22000c1e1d00 */
        /* <DEDUP_REMOVED lines=9> */
[----:B------:R-:W-:Y:S02]  /*0ce0*/  PRMT R14, RZ, 0x5410, R15 ;  /* 0x00005410ff0e7816 */ /* 0x000fe4000000000f */
[----:B------:R-:W-:Y:S02]  /*0cf0*/  PRMT R15, RZ, 0x5410, R4 ;  /* 0x00005410ff0f7816 */ /* 0x000fe40000000004 */
[----:B------:R-:W-:Y:S02]  /*0d00*/  PRMT R98, RZ, 0x5410, R64 ;  /* 0x00005410ff627816 */ /* 0x000fe40000000040 */
[----:B------:R-:W-:-:S02]  /*0d10*/  PRMT R4, RZ, 0x7610, R4 ;  /* 0x00007610ff047816 */ /* 0x000fc40000000004 */
[----:B------:R-:W-:Y:S01]  /*0d20*/  PRMT R99, RZ, 0x7610, R64 ;  /* 0x00007610ff637816 */ /* 0x000fe20000000040 */
[----:B------:R-:W-:Y:S02]  /*0d30*/  FFMA.FTZ R15, R98, R15, R97 ;  /* 0x0000000f620f7223 */ /* 0x000fe40000010061 */
        /* <DEDUP_REMOVED lines=10> */
[----:B------:R-:W-:-:S02]  /*0de0*/  PRMT R3, RZ, 0x7610, R65 ;  /* 0x00007610ff037816 */ /* 0x000fc40000000041 */
[----:B------:R-:W-:-:S03]  /*0df0*/  PRMT R5, RZ, 0x5410, R6 ;  /* 0x00005410ff057816 */ /* 0x000fc60000000006 */
        /* <DEDUP_REMOVED lines=58> */
[----:B------:R-:W-:Y:S02]  /*11a0*/  FFMA.FTZ R84, R99, R84, R107 ;  /* 0x0000005463547223 */ /* 0x000fe4000001006b */
[----:B------:R-:W-:Y:S01]  /*11b0*/  FFMA.FTZ R78, R63, R78, R60 ;  /* 0x0000004e3f4e7223 */ /* 0x000fe2000001003c */
[----:B------:R-:W-:Y:S01]  /*11c0*/  PRMT R60, RZ, 0x7610, R85 ;  /* 0x00007610ff3c7816 */ /* 0x000fe20000000055 */
[----:B------:R-:W-:Y:S01]  /*11d0*/  FFMA.FTZ R84, R97, R72, R84 ;  /* 0x0000004861547223 */ /* 0x000fe20000010054 */
[----:B------:R-:W-:Y:S01]  /*11e0*/  PRMT R76, RZ, 0x5410, R88 ;  /* 0x00005410ff4c7816 */ /* 0x000fe20000000058 */
[----:B------:R-:W4:Y:S01]  /*11f0*/  LDG.E.128 R72, [R110.64+0x5000] ;  /* 0x005000046e487981 */ /* 0x000f22000c1e1d00 */
        /* <DEDUP_REMOVED lines=26> */
[--C-:B--2---:R-:W-:Y:S02]  /*13a0*/  PRMT R80, RZ, 0x5410, R48.reuse ;  /* 0x00005410ff507816 */ /* 0x104fe40000000030 */
[----:B------:R-:W-:-:S03]  /*13b0*/  PRMT R48, RZ, 0x7610, R48 ;  /* 0x00007610ff307816 */ /* 0x000fc60000000030 */
        /* <DEDUP_REMOVED lines=49> */
[----:B-----5:R-:W-:Y:S01]  /*16d0*/  PRMT R56, RZ, 0x5410, R40 ;  /* 0x00005410ff387816 */ /* 0x020fe20000000028 */
[C---:B------:R-:W-:Y:S01]  /*16e0*/  FFMA.FTZ R49, R96.reuse, R49, R68 ;  /* 0x0000003160317223 */ /* 0x040fe20000010044 */
[----:B----4-:R-:W-:Y:S01]  /*16f0*/  PRMT R3, RZ, 0x5410, R44 ;  /* 0x00005410ff037816 */ /* 0x010fe2000000002c */
        /* <DEDUP_REMOVED lines=14> */
[C---:B------:R-:W-:Y:S01]  /*17e0*/  FFMA.FTZ R49, R63.reuse, R70, R49 ;  /* 0x000000463f317223 */ /* 0x040fe20000010031 */
[----:B------:R-:W3:Y:S01]  /*17f0*/  LDG.E.128 R76, [R110.64+0x8800] ;  /* 0x008800046e4c7981 */ /* 0x000ee2000c1e1d00 */
        /* <DEDUP_REMOVED lines=25> */
[----:B------:R-:W5:Y:S01]  /*1990*/  LDG.E.128 R48, [R110.64+0x16800] ;  /* 0x016800046e307981 */ /* 0x000f62000c1e1d00 */
[----:B------:R-:W-:-:S02]  /*19a0*/  PRMT R40, RZ, 0x5410, R36 ;  /* 0x00005410ff287816 */ /* 0x000fc40000000024 */
[----:B------:R-:W-:Y:S01]  /*19b0*/  PRMT R68, RZ, 0x7610, R47 ;  /* 0x00007610ff447816 */ /* 0x000fe2000000002f */
[----:B------:R-:W-:Y:S01]  /*19c0*/  FFMA.FTZ R41, R70, R41, R42 ;  /* 0x0000002946297223 */ /* 0x000fe2000001002a */
[----:B------:R-:W-:Y:S01]  /*19d0*/  PRMT R101, RZ, 0x7610, R43 ;  /* 0x00007610ff657816 */ /* 0x000fe2000000002b */
[C---:B------:R-:W-:Y:S01]  /*19e0*/  FFMA.FTZ R40, R3.reuse, R40, R116 ;  /* 0x0000002803287223 */ /* 0x040fe20000010074 */
[----:B------:R-:W-:Y:S01]  /*19f0*/  PRMT R61, RZ, 0x7610, R36 ;  /* 0x00007610ff3d7816 */ /* 0x000fe20000000024 */
[----:B------:R-:W4:Y:S02]  /*1a00*/  LDG.E.128 R56, [R110.64+0x1a000] ;  /* 0x01a000046e387981 */ /* 0x000f24000c1e1d00 */
[----:B------:R-:W-:Y:S01]  /*1a10*/  FFMA.FTZ R101, R68, R101, R41 ;  /* 0x0000006544657223 */ /* 0x000fe20000010029 */
[--C-:B------:R-:W-:Y:S01]  /*1a20*/  PRMT R41, RZ, 0x5410, R37.reuse ;  /* 0x00005410ff297816 */ /* 0x100fe20000000025 */
[----:B------:R-:W-:Y:S01]  /*1a30*/  FFMA.FTZ R40, R98, R61, R40 ;  /* 0x0000003d62287223 */ /* 0x000fe20000010028 */
[----:B------:R-:W-:Y:S01]  /*1a40*/  PRMT R37, RZ, 0x7610, R37 ;  /* 0x00007610ff257816 */ /* 0x000fe20000000025 */
[----:B------:R-:W4:Y:S01]  /*1a50*/  LDG.E.128 R44, [R110.64+0x1d800] ;  /* 0x01d800046e2c7981 */ /* 0x000f22000c1e1d00 */
        /* <DEDUP_REMOVED lines=113> */
[----:B------:R-:W-:-:S04]  /*2170*/  FFMA.FTZ R13, R71, R14, R13 ;  /* 0x0000000e470d7223 */ /* 0x000fc8000001000d */
[----:B------:R-:W-:Y:S01]  /*2180*/  FFMA.FTZ R13, R70, R3, R13 ;  /* 0x00000003460d7223 */ /* 0x000fe2000001000d */
[----:B------:R-:W-:Y:S02]  /*2190*/  PRMT R3, RZ, 0x7610, R15 ;  /* 0x00007610ff037816 */ /* 0x000fe4000000000f */
        /* <DEDUP_REMOVED lines=8> */
[----:B------:R-:W5:Y:S01]  /*2220*/  LDG.E.128 R16, [R110.64+0x13800] ;  /* 0x013800046e107981 */ /* 0x000f62000c1e1d00 */
[----:B------:R-:W-:Y:S01]  /*2230*/  PRMT R6, RZ, 0x7610, R6 ;  /* 0x00007610ff067816 */ /* 0x000fe20000000006 */
[----:B------:R-:W-:Y:S01]  /*2240*/  FFMA.FTZ R5, R80, R5, R82 ;  /* 0x0000000550057223 */ /* 0x000fe20000010052 */
[----:B--2---:R-:W-:Y:S02]  /*2250*/  PRMT R80, RZ, 0x5410, R8 ;  /* 0x00005410ff507816 */ /* 0x004fe40000000008 */
        /* <DEDUP_REMOVED lines=10> */
[----:B------:R-:W-:-:S04]  /*2300*/  FFMA.FTZ R71, R6, R71, R80 ;  /* 0x0000004706477223 */ /* 0x000fc80000010050 */
[----:B------:R-:W-:Y:S01]  /*2310*/  FFMA.FTZ R71, R5, R8, R71 ;  /* 0x0000000805477223 */ /* 0x000fe20000010047 */
[----:B------:R-:W-:Y:S02]  /*2320*/  PRMT R8, RZ, 0x7610, R9 ;  /* 0x00007610ff087816 */ /* 0x000fe40000000009 */
        /* <DEDUP_REMOVED lines=27> */
[----:B------:R-:W-:-:S02]  /*24e0*/  PRMT R81, RZ, 0x7610, R31 ;  /* 0x00007610ff517816 */ /* 0x000fc4000000001f */
[--C-:B------:R-:W-:Y:S01]  /*24f0*/  PRMT R53, RZ, 0x5410, R55.reuse ;  /* 0x00005410ff357816 */ /* 0x100fe20000000037 */
[----:B------:R-:W-:Y:S01]  /*2500*/  FFMA.FTZ R72, R8, R11, R72 ;  /* 0x0000000b08487223 */ /* 0x000fe20000010048 */
        /* <DEDUP_REMOVED lines=13> */
[----:B------:R-:W-:Y:S01]  /*25e0*/  PRMT R74, RZ, 0x5410, R77 ;  /* 0x00005410ff4a7816 */ /* 0x000fe2000000004d */
[----:B------:R-:W-:Y:S01]  /*25f0*/  FFMA.FTZ R52, R70, R53, R52 ;  /* 0x0000003546347223 */ /* 0x000fe20000010034 */
[----:B------:R-:W3:Y:S01]  /*2600*/  LDG.E.128 R12, [R110.64+0x1a800] ;  /* 0x01a800046e0c7981 */ /* 0x000ee2000c1e1d00 */
[----:B------:R-:W-:Y:S01]  /*2610*/  FFMA.FTZ R72, R101, R72, R11 ;  /* 0x0000004865487223 */ /* 0x000fe2000001000b */
[----:B------:R-:W-:Y:S01]  /*2620*/  PRMT R11, RZ, 0x7610, R75 ;  /* 0x00007610ff0b7816 */ /* 0x000fe2000000004b */
[----:B------:R-:W-:Y:S01]  /*2630*/  FFMA.FTZ R73, R5, R74, R73 ;  /* 0x0000004a05497223 */ /* 0x000fe20000010049 */
[----:B------:R-:W3:Y:S03]  /*2640*/  LDG.E.128 R64, [R110.64+0x1e000] ;  /* 0x01e000046e407981 */ /* 0x000ee6000c1e1d00 */
[----:B------:R-:W-:Y:S01]  /*2650*/  FFMA.FTZ R11, R102, R11, R72 ;  /* 0x0000000b660b7223 */ /* 0x000fe20000010048 */
[----:B------:R-:W-:-:S05]  /*2660*/  PRMT R72, RZ, 0x7610, R77 ;  /* 0x00007610ff487816 */ /* 0x000fca000000004d */
[----:B------:R-:W-:Y:S01]  /*2670*/  FFMA.FTZ R72, R9, R72, R73 ;  /* 0x0000004809487223 */ /* 0x000fe20000010049 */
[----:B----4-:R-:W-:-:S05]  /*2680*/  PRMT R73, RZ, 0x5410, R84 ;  /* 0x00005410ff497816 */ /* 0x010fca0000000054 */
        /* <DEDUP_REMOVED lines=10> */
[----:B------:R-:W-:Y:S01]  /*2730*/  PRMT R85, RZ, 0x5410, R88 ;  /* 0x00005410ff557816 */ /* 0x000fe20000000058 */
[C---:B------:R-:W-:Y:S02]  /*2740*/  FFMA.FTZ R97, R68.reuse, R97, R52 ;  /* 0x0000006144617223 */ /* 0x040fe40000010034 */
[----:B------:R-:W-:Y:S01]  /*2750*/  FFMA.FTZ R7, R68, R7, R103 ;  /* 0x0000000744077223 */ /* 0x000fe20000010067 */
[----:B------:R-:W4:Y:S01]  /*2760*/  LDG.E.128 R52, [R110.64+0x17000] ;  /* 0x017000046e347981 */ /* 0x000f22000c1e1d00 */
[----:B------:R-:W-:Y:S01]  /*2770*/  FFMA.FTZ R80, R9, R78, R81 ;  /* 0x0000004e09507223 */ /* 0x000fe20000010051 */
[--C-:B------:R-:W-:Y:S01]  /*2780*/  PRMT R81, RZ, 0x5410, R86.reuse ;  /* 0x00005410ff517816 */ /* 0x100fe20000000056 */
[----:B------:R-:W-:Y:S01]  /*2790*/  FFMA.FTZ R96, R4, R85, R107 ;  /* 0x0000005504607223 */ /* 0x000fe2000001006b */
[----:B------:R-:W-:Y:S01]  /*27a0*/  PRMT R85, RZ, 0x7610, R86 ;  /* 0x00007610ff557816 */ /* 0x000fe20000000056 */
[----:B------:R-:W4:Y:S02]  /*27b0*/  LDG.E.128 R68, [R110.64+0x21800] ;  /* 0x021800046e447981 */ /* 0x000f24000c1e1d00 */
[----:B------:R-:W-:Y:S01]  /*27c0*/  FFMA.FTZ R84, R8, R81, R80 ;  /* 0x0000005108547223 */ /* 0x000fe20000010050 */
[----:B------:R-:W-:Y:S01]  /*27d0*/  PRMT R107, RZ, 0x7610, R88 ;  /* 0x00007610ff6b7816 */ /* 0x000fe20000000058 */
[----:B------:R-:W4:Y:S02]  /*27e0*/  LDG.E.128 R72, [R112.64+0x2800] ;  /* 0x0028000470487981 */ /* 0x000f24000c1e1d00 */
        /* <DEDUP_REMOVED lines=27> */
[----:B------:R-:W4:Y:S02]  /*29a0*/  LDG.E.128 R84, [R110.64+0x9800] ;  /* 0x009800046e547981 */ /* 0x000f24000c1e1d00 */
[----:B------:R-:W-:Y:S01]  /*29b0*/  FFMA.FTZ R92, R8, R93, R92 ;  /* 0x0000005d085c7223 */ /* 0x000fe2000001005c */
[----:B-----5:R-:W-:-:S05]  /*29c0*/  PRMT R93, RZ, 0x5410, R48 ;  /* 0x00005410ff5d7816 */ /* 0x020fca0000000030 */
[----:B------:R-:W-:Y:S01]  /*29d0*/  FFMA.FTZ R99, R4, R93, R99 ;  /* 0x0000005d04637223 */ /* 0x000fe20000010063 */
[----:B------:R-:W-:-:S05]  /*29e0*/  PRMT R93, RZ, 0x7610, R94 ;  /* 0x00007610ff5d7816 */ /* 0x000fca000000005e */
[----:B------:R-:W-:Y:S01]  /*29f0*/  FFMA.FTZ R92, R100, R93, R92 ;  /* 0x0000005d645c7223 */ /* 0x000fe2000001005c */
[----:B------:R-:W-:Y:S02]  /*2a00*/  PRMT R93, RZ, 0x7610, R48 ;  /* 0x00007610ff5d7816 */ /* 0x000fe40000000030 */
[--C-:B------:R-:W-:Y:S02]  /*2a10*/  PRMT R48, RZ, 0x5410, R95.reuse ;  /* 0x00005410ff307816 */ /* 0x100fe4000000005f */
[----:B------:R-:W-:-:S03]  /*2a20*/  PRMT R95, RZ, 0x7610, R95 ;  /* 0x00007610ff5f7816 */ /* 0x000fc6000000005f */
[----:B------:R-:W-:Y:S01]  /*2a30*/  FFMA.FTZ R48, R101, R48, R92 ;  /* 0x0000003065307223 */ /* 0x000fe2000001005c */
[----:B------:R-:W-:Y:S01]  /*2a40*/  PRMT R92, RZ, 0x5410, R49 ;  /* 0x00005410ff5c7816 */ /* 0x000fe20000000031 */
[----:B------:R-:W-:Y:S02]  /*2a50*/  FFMA.FTZ R93, R6, R93, R99 ;  /* 0x0000005d065d7223 */ /* 0x000fe40000010063 */
        /* <DEDUP_REMOVED lines=35> */
[----:B------:R-:W-:Y:S01]  /*2c90*/  PRMT R44, RZ, 0x5410, R59 ;  /* 0x00005410ff2c7816 */ /* 0x000fe2000000003b */
[----:B------:R-:W5:Y:S04]  /*2ca0*/  LDG.E.128 R88, [R110.64+0xd000] ;  /* 0x00d000046e587981 */ /* 0x000f68000c1e1d00 */
[----:B------:R-:W-:Y:S01]  /*2cb0*/  FFMA.FTZ R44, R101, R44, R3 ;  /* 0x0000002c652c7223 */ /* 0x000fe20000010003 */
[----:B------:R-:W-:Y:S01]  /*2cc0*/  PRMT R3, RZ, 0x7610, R59 ;  /* 0x00007610ff037816 */ /* 0x000fe2000000003b */
[----:B------:R-:W-:Y:S01]  /*2cd0*/  FFMA.FTZ R49, R6, R49, R48 ;  /* 0x0000003106317223 */ /* 0x000fe20000010030 */
[--C-:B------:R-:W-:Y:S01]  /*2ce0*/  PRMT R48, RZ, 0x5410, R45.reuse ;  /* 0x00005410ff307816 */ /* 0x100fe2000000002d */
[----:B------:R-:W5:Y:S02]  /*2cf0*/  LDG.E.128 R96, [R110.64+0x14000] ;  /* 0x014000046e607981 */ /* 0x000f64000c1e1d00 */
[----:B------:R-:W-:Y:S01]  /*2d00*/  FFMA.FTZ R3, R102, R3, R44 ;  /* 0x0000000366037223 */ /* 0x000fe2000001002c */
[----:B------:R-:W-:-:S02]  /*2d10*/  PRMT R44, RZ, 0x7610, R45 ;  /* 0x00007610ff2c7816 */ /* 0x000fc4000000002d */
        /* <DEDUP_REMOVED lines=12> */
[----:B------:R-:W-:Y:S02]  /*2de0*/  FFMA.FTZ R44, R100, R7, R44 ;  /* 0x00000007642c7223 */ /* 0x000fe4000001002c */
[----:B------:R-:W-:Y:S02]  /*2df0*/  FFMA.FTZ R45, R5, R4, R45 ;  /* 0x00000004052d7223 */ /* 0x000fe4000001002d */
[----:B------:R-:W-:Y:S01]  /*2e00*/  FFMA.FTZ R40, R101, R40, R44 ;  /* 0x0000002865287223 */ /* 0x000fe2000001002c */
[----:B------:R-:W-:Y:S01]  /*2e10*/  PRMT R44, RZ, 0x7610, R41 ;  /* 0x00007610ff2c7816 */ /* 0x000fe20000000029 */
[----:B------:R-:W5:Y:S01]  /*2e20*/  LDG.E.128 R4, [R110.64+0x17800] ;  /* 0x017800046e047981 */ /* 0x000f62000c1e1d00 */
[----:B------:R-:W-:-:S03]  /*2e30*/  PRMT R41, RZ, 0x5410, R42 ;  /* 0x00005410ff297816 */ /* 0x000fc6000000002a */
        /* <DEDUP_REMOVED lines=16> */
[----:B--2---:R-:W-:Y:S01]  /*2f40*/  PRMT R40, RZ, 0x5410, R32 ;  /* 0x00005410ff287816 */ /* 0x004fe20000000020 */
        /* <DEDUP_REMOVED lines=27> */
[----:B------:R-:W2:Y:S03]  /*3100*/  LDG.E.128 R60, [R110.64+0x6800] ;  /* 0x006800046e3c7981 */ /* 0x000ea6000c1e1d00 */
[----:B------:R-:W-:Y:S01]  /*3110*/  FFMA.FTZ R33, R58, R11, R33 ;  /* 0x0000000b3a217223 */ /* 0x000fe20000010021 */
[----:B---3--:R-:W-:-:S05]  /*3120*/  PRMT R11, RZ, 0x5410, R28 ;  /* 0x00005410ff0b7816 */ /* 0x008fca000000001c */
[----:B------:R-:W-:Y:S01]  /*3130*/  FFMA.FTZ R103, R8, R11, R103 ;  /* 0x0000000b08677223 */ /* 0x000fe20000010067 */
[----:B------:R-:W-:-:S05]  /*3140*/  PRMT R11, RZ, 0x7610, R34 ;  /* 0x00007610ff0b7816 */ /* 0x000fca0000000022 */
        /* <DEDUP_REMOVED lines=14> */
[----:B------:R-:W-:Y:S02]  /*3230*/  FFMA.FTZ R29, R100, R29, R44 ;  /* 0x0000001d641d7223 */ /* 0x000fe4000001002c */
[----:B------:R-:W2:Y:S02]  /*3240*/  LDG.E.128 R44, [R110.64+0x3000] ;  /* 0x003000046e2c7981 */ /* 0x000ea4000c1e1d00 */
[----:B------:R-:W-:Y:S01]  /*3250*/  FFMA.FTZ R29, R58, R11, R29 ;  /* 0x0000000b3a1d7223 */ /* 0x000fe2000001001d */
[----:B------:R-:W-:-:S02]  /*3260*/  PRMT R11, RZ, 0x7610, R24 ;  /* 0x00007610ff0b7816 */ /* 0x000fc40000000018 */
        /* <DEDUP_REMOVED lines=24> */
[----:B------:R-:W-:Y:S02]  /*33f0*/  PRMT R11, RZ, 0x5410, R16 ;  /* 0x00005410ff0b7816 */ /* 0x000fe40000000010 */
[----:B------:R-:W-:-:S03]  /*3400*/  PRMT R20, RZ, 0x5410, R21 ;  /* 0x00005410ff147816 */ /* 0x000fc60000000015 */
[----:B------:R-:W-:Y:S01]  /*3410*/  FFMA.FTZ R106, R8, R11, R106 ;  /* 0x0000000b086a7223 */ /* 0x000fe2000001006a */
[----:B------:R-:W-:Y:S02]  /*3420*/  PRMT R11, RZ, 0x7610, R16 ;  /* 0x00007610ff0b7816 */ /* 0x000fe40000000010 */
        /* <DEDUP_REMOVED lines=8> */
[----:B------:R-:W-:-:S02]  /*34b0*/  FFMA.FTZ R20, R100, R21, R20 ;  /* 0x0000001564147223 */ /* 0x000fc40000010014 */
[----:B------:R-:W-:Y:S02]  /*34c0*/  FFMA.FTZ R16, R100, R17, R16 ;  /* 0x0000001164107223 */ /* 0x000fe40000010010 */
[----:B------:R-:W-:Y:S01]  /*34d0*/  FFMA.FTZ R20, R58, R11, R20 ;  /* 0x0000000b3a147223 */ /* 0x000fe20000010014 */
[----:B------:R-:W-:Y:S02]  /*34e0*/  PRMT R11, RZ, 0x7610, R22 ;  /* 0x00007610ff0b7816 */ /* 0x000fe40000000016 */
[----:B------:R-:W-:-:S03]  /*34f0*/  PRMT R17, RZ, 0x5410, R18 ;  /* 0x00005410ff117816 */ /* 0x000fc60000000012 */
[----:B------:R-:W-:Y:S02]  /*3500*/  FFMA.FTZ R11, R102, R11, R20 ;  /* 0x0000000b660b7223 */ /* 0x000fe40000010014 */
[----:B------:R-:W-:Y:S01]  /*3510*/  FFMA.FTZ R20, R58, R17, R16 ;  /* 0x000000113a147223 */ /* 0x000fe20000010010 */
[--C-:B------:R-:W-:Y:S02]  /*3520*/  PRMT R16, RZ, 0x5410, R23.reuse ;  /* 0x00005410ff107816 */ /* 0x100fe40000000017 */
[----:B------:R-:W-:Y:S02]  /*3530*/  PRMT R106, RZ, 0x7610, R23 ;  /* 0x00007610ff6a7816 */ /* 0x000fe40000000017 */
[----:B------:R-:W-:Y:S01]  /*3540*/  PRMT R17, RZ, 0x7610, R18 ;  /* 0x00007610ff117816 */ /* 0x000fe20000000012 */
[----:B------:R-:W-:Y:S01]  /*3550*/  FFMA.FTZ R11, R101, R16, R11 ;  /* 0x00000010650b7223 */ /* 0x000fe2000001000b */
[----:B------:R-:W-:-:S03]  /*3560*/  PRMT R16, RZ, 0x5410, R19 ;  /* 0x00005410ff107816 */ /* 0x000fc60000000013 */
[----:B------:R-:W-:Y:S01]  /*3570*/  FFMA.FTZ R106, R107, R106, R11 ;  /* 0x0000006a6b6a7223 */ /* 0x000fe2000001000b */
[----:B----4-:R-:W-:Y:S01]  /*3580*/  PRMT R11, RZ, 0x5410, R52 ;  /* 0x00005410ff0b7816 */ /* 0x010fe20000000034 */
[----:B------:R-:W-:Y:S02]  /*3590*/  FFMA.FTZ R17, R102, R17, R20 ;  /* 0x0000001166117223 */ /* 0x000fe40000010014 */
[----:B------:R-:W4:Y:S02]  /*35a0*/  LDG.E.128 R20, [R110.64+0x14800] ;  /* 0x014800046e147981 */ /* 0x000f24000c1e1d00 */
[----:B------:R-:W-:Y:S02]  /*35b0*/  FFMA.FTZ R16, R101, R16, R17 ;  /* 0x0000001065107223 */ /* 0x000fe40000010011 */
        /* <DEDUP_REMOVED lines=58> */
[----:B------:R-:W-:-:S05]  /*3960*/  PRMT R53, RZ, 0x7610, R66 ;  /* 0x00007610ff357816 */ /* 0x000fca0000000042 */
[C---:B------:R-:W-:Y:S01]  /*3970*/  FFMA.FTZ R53, R102.reuse, R53, R52 ;  /* 0x0000003566357223 */ /* 0x040fe20000010034 */
[----:B------:R-:W-:Y:S01]  /*3980*/  PRMT R52, RZ, 0x5410, R67 ;  /* 0x00005410ff347816 */ /* 0x000fe20000000043 */
[----:B------:R-:W-:-:S04]  /*3990*/  FFMA.FTZ R54, R102, R55, R54 ;  /* 0x0000003766367223 */ /* 0x000fc80000010036 */
[----:B------:R-:W-:Y:S01]  /*39a0*/  FFMA.FTZ R53, R101, R52, R53 ;  /* 0x0000003465357223 */ /* 0x000fe20000010035 */
[----:B------:R-:W-:-:S05]  /*39b0*/  PRMT R52, RZ, 0x5410, R71 ;  /* 0x00005410ff347816 */ /* 0x000fca0000000047 */
[----:B------:R-:W-:Y:S01]  /*39c0*/  FFMA.FTZ R54, R101, R52, R54 ;  /* 0x0000003465367223 */ /* 0x000fe20000010036 */
[----:B------:R-:W-:Y:S02]  /*39d0*/  PRMT R52, RZ, 0x7610, R67 ;  /* 0x00007610ff347816 */ /* 0x000fe40000000043 */
[----:B------:R-:W-:Y:S01]  /*39e0*/  PRMT R58, RZ, 0x5410, R72 ;  /* 0x00005410ff3a7816 */ /* 0x000fe20000000048 */
[----:B------:R-:W3:Y:S02]  /*39f0*/  LDG.E.128 R64, [R110.64+0x22800] ;  /* 0x022800046e407981 */ /* 0x000ee4000c1e1d00 */
[----:B------:R-:W-:Y:S01]  /*3a00*/  FFMA.FTZ R57, R107, R52, R53 ;  /* 0x000000346b397223 */ /* 0x000fe20000010035 */
[----:B------:R-:W-:Y:S02]  /*3a10*/  PRMT R52, RZ, 0x7610, R71 ;  /* 0x00007610ff347816 */ /* 0x000fe40000000047 */
[----:B-----5:R-:W-:Y:S02]  /*3a20*/  PRMT R71, RZ, 0x5410, R76 ;  /* 0x00005410ff477816 */ /* 0x020fe4000000004c */
[----:B------:R-:W-:-:S02]  /*3a30*/  PRMT R70, RZ, 0x5410, R80 ;  /* 0x00005410ff467816 */ /* 0x000fc40000000050 */
[----:B------:R-:W-:Y:S01]  /*3a40*/  PRMT R72, RZ, 0x7610, R72 ;  /* 0x00007610ff487816 */ /* 0x000fe20000000048 */
[C---:B------:R-:W-:Y:S01]  /*3a50*/  FFMA.FTZ R108, R58.reuse, R71, R108 ;  /* 0x000000473a6c7223 */ /* 0x040fe2000001006c */
[----:B------:R-:W-:Y:S01]  /*3a60*/  PRMT R101, RZ, 0x7610, R80 ;  /* 0x00007610ff657816 */ /* 0x000fe20000000050 */
[----:B------:R-:W-:Y:S01]  /*3a70*/  FFMA.FTZ R70, R58, R70, R103 ;  /* 0x000000463a467223 */ /* 0x000fe20000010067 */
        /* <DEDUP_REMOVED lines=30> */
[C---:B------:R-:W-:Y:S02]  /*3c60*/  FFMA.FTZ R70, R75.reuse, R70, R71 ;  /* 0x000000464b467223 */ /* 0x040fe40000010047 */
[----:B------:R-:W-:Y:S01]  /*3c70*/  FFMA.FTZ R71, R75, R76, R77 ;  /* 0x0000004c4b477223 */ /* 0x000fe2000001004d */
[----:B------:R-:W-:Y:S02]  /*3c80*/  PRMT R77, RZ, 0x5410, R84 ;  /* 0x00005410ff4d7816 */ /* 0x000fe40000000054 */
[--C-:B------:R-:W-:Y:S02]  /*3c90*/  PRMT R76, RZ, 0x5410, R88.reuse ;  /* 0x00005410ff4c7816 */ /* 0x100fe40000000058 */
        /* <DEDUP_REMOVED lines=28> */
[C---:B------:R-:W-:Y:S02]  /*3e60*/  FFMA.FTZ R76, R75.reuse, R76, R77 ;  /* 0x0000004c4b4c7223 */ /* 0x040fe4000001004d */
        /* <DEDUP_REMOVED lines=40> */
[----:B------:R-:W-:Y:S01]  /*40f0*/  PRMT R4, RZ, 0x5410, R49 ;  /* 0x00005410ff047816 */ /* 0x000fe20000000031 */
[----:B------:R-:W-:Y:S02]  /*4100*/  FFMA.FTZ R79, R72, R79, R109 ;  /* 0x0000004f484f7223 */ /* 0x000fe4000001006d */
[----:B------:R-:W-:Y:S02]  /*4110*/  FFMA.FTZ R107, R107, R52, R54 ;  /* 0x000000346b6b7223 */ /* 0x000fe40000010036 */
[----:B------:R-:W-:Y:S01]  /*4120*/  FFMA.FTZ R79, R59, R4, R79 ;  /* 0x000000043b4f7223 */ /* 0x000fe2000001004f */
[----:B------:R-:W5:Y:S01]  /*4130*/  LDG.E.128 R52, [R110.64+0x1f000] ;  /* 0x01f000046e347981 */ /* 0x000f62000c1e1d00 */
        /* <DEDUP_REMOVED lines=20> */
[----:B--2---:R-:W-:-:S05]  /*4280*/  PRMT R5, RZ, 0x5410, R36 ;  /* 0x00005410ff057816 */ /* 0x004fca0000000024 */
[----:B------:R-:W-:Y:S01]  /*4290*/  FFMA.FTZ R57, R58, R5, R57 ;  /* 0x000000053a397223 */ /* 0x000fe20000010039 */
[----:B------:R-:W-:-:S05]  /*42a0*/  PRMT R5, RZ, 0x5410, R40 ;  /* 0x00005410ff057816 */ /* 0x000fca0000000028 */
        /* <DEDUP_REMOVED lines=29> */
[C---:B------:R-:W-:Y:S01]  /*4480*/  FFMA.FTZ R78, R75.reuse, R78, R80 ;  /* 0x0000004e4b4e7223 */ /* 0x040fe20000010050 */
[----:B------:R-:W-:Y:S02]  /*4490*/  PRMT R39, RZ, 0x5410, R44 ;  /* 0x00005410ff277816 */ /* 0x000fe4000000002c */
[----:B------:R-:W-:Y:S01]  /*44a0*/  PRMT R38, RZ, 0x5410, R60 ;  /* 0x00005410ff267816 */ /* 0x000fe2000000003c */
[----:B------:R-:W-:Y:S01]  /*44b0*/  FFMA.FTZ R75, R75, R6, R7 ;  /* 0x000000064b4b7223 */ /* 0x000fe20000010007 */
[--C-:B---3--:R-:W-:Y:S02]  /*44c0*/  PRMT R6, RZ, 0x5410, R32.reuse ;  /* 0x00005410ff067816 */ /* 0x108fe40000000020 */
[----:B------:R-:W-:Y:S02]  /*44d0*/  PRMT R32, RZ, 0x7610, R32 ;  /* 0x00007610ff207816 */ /* 0x000fe40000000020 */
[----:B------:R-:W-:Y:S01]  /*44e0*/  PRMT R41, RZ, 0x7610, R60 ;  /* 0x00007610ff297816 */ /* 0x000fe2000000003c */
        /* <DEDUP_REMOVED lines=37> */
[----:B------:R-:W-:Y:S02]  /*4740*/  PRMT R41, RZ, 0x7610, R24 ;  /* 0x00007610ff297816 */ /* 0x000fe40000000018 */
        /* <DEDUP_REMOVED lines=11> */
[----:B------:R-:W-:Y:S02]  /*4800*/  PRMT R24, RZ, 0x7610, R27 ;  /* 0x00007610ff187816 */ /* 0x000fe4000000001b */
[----:B------:R-:W-:-:S05]  /*4810*/  PRMT R27, RZ, 0x5410, R16 ;  /* 0x00005410ff1b7816 */ /* 0x000fca0000000010 */
[----:B------:R-:W-:Y:S01]  /*4820*/  FFMA.FTZ R56, R6, R27, R56 ;  /* 0x0000001b06387223 */ /* 0x000fe20000010038 */
[----:B----4-:R-:W-:-:S05]  /*4830*/  PRMT R27, RZ, 0x5410, R20 ;  /* 0x00005410ff1b7816 */ /* 0x010fca0000000014 */
        /* <DEDUP_REMOVED lines=41> */
[----:B-----5:R-:W-:-:S02]  /*4ad0*/  PRMT R8, RZ, 0x5410, R52 ;  /* 0x00005410ff087816 */ /* 0x020fc40000000034 */
        /* <DEDUP_REMOVED lines=64> */
[----:B------:R-:W-:-:S02]  /*4ee0*/  FFMA.FTZ R24, R35, R24, R25 ;  /* 0x0000001823187223 */ /* 0x000fc40000010019 */
[C---:B------:R-:W-:Y:S02]  /*4ef0*/  FFMA.FTZ R25, R35.reuse, R26, R28 ;  /* 0x0000001a23197223 */ /* 0x040fe4000001001c */
        /* <DEDUP_REMOVED lines=180> */
[----:B------:R-:W-:Y:S01]  /*5a40*/  STG.E [R2.64+0x3600], R19 ;  /* 0x0036001302007986 */ /* 0x000fe2000c101904 */
[----:B------:R-:W-:Y:S05]  /*5a50*/  EXIT ;  /* 0x000000000000794d */ /* 0x000fea0003800000 */
.L_x_6:
        /* <DEDUP_REMOVED lines=10> */
.L_x_38:


//--------------------- .text._Z31router_gemm_kernel_float_outputI13__nv_bfloat16Li128ELi8ELi9ELi384ELi7168EEvPfPKT_S4_ --------------------------
	.section	.text._Z31router_gemm_kernel_float_outputI13__nv_bfloat16Li128ELi8ELi9ELi384ELi7168EEvPfPKT_S4_,"ax",@progbits
	.sectioninfo	@"SHI_REGISTERS=118"
	.align	128
        .global         _Z31router_gemm_kernel_float_outputI13__nv_bfloat16Li128ELi8ELi9ELi384ELi7168EEvPfPKT_S4_
        .type           _Z31router_gemm_kernel_float_outputI13__nv_bfloat16Li128ELi8ELi9ELi384ELi7168EEvPfPKT_S4_,@function
        .size           _Z31router_gemm_kernel_float_outputI13__nv_bfloat16Li128ELi8ELi9ELi384ELi7168EEvPfPKT_S4_,(.L_x_39 - _Z31router_gemm_kernel_float_outputI13__nv_bfloat16Li128ELi8ELi9ELi384ELi7168EEvPfPKT_S4_)
        .other          _Z31router_gemm_kernel_float_outputI13__nv_bfloat16Li128ELi8ELi9ELi384ELi7168EEvPfPKT_S4_,@"STO_CUDA_ENTRY STV_DEFAULT"
_Z31router_gemm_kernel_float_outputI13__nv_bfloat16Li128ELi8ELi9ELi384ELi7168EEvPfPKT_S4_:
.text._Z31router_gemm_kernel_float_outputI13__nv_bfloat16Li128ELi8ELi9ELi384ELi7168EEvPfPKT_S4_:
        /* <DEDUP_REMOVED lines=43> */
[----:B------:R-:W-:Y:S01]  /*02b0*/  FFMA.FTZ R61, R58, R61, R2 ;  /* 0x0000003d3a3d7223 */ /* 0x000fe20000010002 */
[----:B---3--:R-:W-:Y:S02]  /*02c0*/  PRMT R96, RZ, 0x5410, R20 ;  /* 0x00005410ff607816 */ /* 0x008fe40000000014 */
[----:B------:R-:W-:Y:S01]  /*02d0*/  PRMT R2, RZ, 0x5410, R18 ;  /* 0x00005410ff027816 */ /* 0x000fe20000000012 */
        /* <DEDUP_REMOVED lines=19> */
[--C-:B------:R-:W-:Y:S01]  /*0410*/  PRMT R21, RZ, 0x5410, R22.reuse ;  /* 0x00005410ff157816 */ /* 0x100fe20000000016 */
[----:B------:R-:W3:Y:S01]  /*0420*/  LDG.E.128 R16, [R106.64+0x1000] ;  /* 0x001000046a107981 */ /* 0x000ee2000c1e1d00 */
[----:B------:R-:W-:Y:S01]  /*0430*/  PRMT R22, RZ, 0x7610, R22 ;  /* 0x00007610ff167816 */ /* 0x000fe20000000016 */
[----:B------:R-:W-:Y:S01]  /*0440*/  FFMA.FTZ R113, R72, R113, R32 ;  /* 0x0000007148717223 */ /* 0x000fe20000010020 */
[----:B-----5:R-:W-:Y:S01]  /*0450*/  PRMT R32, RZ, 0x5410, R44 ;  /* 0x00005410ff207816 */ /* 0x020fe2000000002c */
[----:B------:R-:W-:Y:S01]  /*0460*/  FFMA.FTZ R20, R2, R21, R20 ;  /* 0x0000001502147223 */ /* 0x000fe20000010014 */
[----:B------:R-:W-:-:S02]  /*0470*/  PRMT R21, RZ, 0x5410, R23 ;  /* 0x00005410ff157816 */ /* 0x000fc40000000017 */
[----:B------:R-:W-:Y:S01]  /*0480*/  PRMT R44, RZ, 0x7610, R44 ;  /* 0x00007610ff2c7816 */ /* 0x000fe2000000002c */
[----:B------:R-:W-:Y:S02]  /*0490*/  FFMA.FTZ R20, R75, R22, R20 ;  /* 0x000000164b147223 */ /* 0x000fe40000010014 */
[----:B------:R-:W-:Y:S02]  /*04a0*/  FFMA.FTZ R32, R57, R32, RZ ;  /* 0x0000002039207223 */ /* 0x000fe400000100ff */
        /* <DEDUP_REMOVED lines=30> */
[----:B------:R-:W-:Y:S02]  /*0690*/  FFMA.FTZ R44, R57, R44, RZ ;  /* 0x0000002c392c7223 */ /* 0x000fe400000100ff */
        /* <DEDUP_REMOVED lines=60> */
[----:B------:R-:W-:Y:S02]  /*0a60*/  FFMA.FTZ R73, R72, R73, R20 ;  /* 0x0000004948497223 */ /* 0x000fe40000010014 */
[----:B------:R-:W4:Y:S01]  /*0a70*/  LDG.E.128 R20, [R106.64+0x8000] ;  /* 0x008000046a147981 */ /* 0x000f22000c1e1d00 */
[----:B------:R-:W-:Y:S01]  /*0a80*/  FFMA.FTZ R8, R75, R10, R8 ;  /* 0x0000000a4b087223 */ /* 0x000fe20000010008 */
[----:B------:R-:W-:Y:S01]  /*0a90*/  PRMT R4, RZ, 0x7610, R4 ;  /* 0x00007610ff047816 */ /* 0x000fe20000000004 */
[----:B------:R-:W-:-:S02]  /*0aa0*/  FFMA.FTZ R52, R57, R52, RZ ;  /* 0x0000003439347223 */ /* 0x000fc400000100ff */
[----:B------:R-:W-:Y:S01]  /*0ab0*/  FFMA.FTZ R8, R74, R9, R8 ;  /* 0x000000094a087223 */ /* 0x000fe20000010008 */
[--C-:B------:R-:W-:Y:S01]  /*0ac0*/  PRMT R9, RZ, 0x5410, R5.reuse ;  /* 0x00005410ff097816 */ /* 0x100fe20000000005 */
[----:B------:R-:W-:Y:S01]  /*0ad0*/  FFMA.FTZ R4, R59, R4, R52 ;  /* 0x000000043b047223 */ /* 0x000fe20000010034 */
[----:B------:R-:W-:Y:S01]  /*0ae0*/  PRMT R5, RZ, 0x7610, R5 ;  /* 0x00007610ff057816 */ /* 0x000fe20000000005 */
[----:B------:R-:W5:Y:S02]  /*0af0*/  LDG.E.128 R52, [R106.64+0x19800] ;  /* 0x019800046a347981 */ /* 0x000f64000c1e1d00 */
[----:B------:R-:W-:-:S04]  /*0b00*/  FFMA.FTZ R4, R58, R9, R4 ;  /* 0x000000093a047223 */ /* 0x000fc80000010004 */
[----:B------:R-:W-:Y:S01]  /*0b10*/  FFMA.FTZ R4, R56, R5, R4 ;  /* 0x0000000538047223 */ /* 0x000fe20000010004 */
[--C-:B------:R-:W-:Y:S01]  /*0b20*/  PRMT R5, RZ, 0x5410, R6.reuse ;  /* 0x00005410ff057816 */ /* 0x100fe20000000006 */
[----:B------:R-:W5:Y:S01]  /*0b30*/  LDG.E.128 R56, [R106.64+0x1d000] ;  /* 0x01d000046a387981 */ /* 0x000f62000c1e1d00 */
[----:B------:R-:W-:-:S03]  /*0b40*/  PRMT R6, RZ, 0x7610, R6 ;  /* 0x00007610ff067816 */ /* 0x000fc60000000006 */
        /* <DEDUP_REMOVED lines=23> */
[----:B------:R-:W5:Y:S02]  /*0cc0*/  LDG.E.128 R24, [R106.64+0xb800] ;  /* 0x00b800046a187981 */ /* 0x000f64000c1e1d00 */
        /* <DEDUP_REMOVED lines=21> */
[----:B------:R-:W-:Y:S01]  /*0e20*/  FFMA.FTZ R77, R9, R72, R73 ;  /* 0x00000048094d7223 */ /* 0x000fe20000010049 */
[----:B------:R-:W5:Y:S03]  /*0e30*/  LDG.E.128 R12, [R106.64+0x12800] ;  /* 0x012800046a0c7981 */ /* 0x000f66000c1e1d00 */
        /* <DEDUP_REMOVED lines=33> */
[----:B------:R-:W-:Y:S02]  /*1050*/  FFMA.FTZ R85, R9, R76, R77 ;  /* 0x0000004c09557223 */ /* 0x000fe4000001004d */
[----:B------:R-:W-:Y:S01]  /*1060*/  FFMA.FTZ R104, R8, R71, R68 ;  /* 0x0000004708687223 */ /* 0x000fe20000010044 */
[----:B------:R-:W5:Y:S01]  /*1070*/  LDG.E.128 R76, [R106.64+0x8800] ;  /* 0x008800046a4c7981 */ /* 0x000f62000c1e1d00 */
[----:B------:R-:W-:Y:S01]  /*1080*/  FFMA.FTZ R84, R11, R84, R85 ;  /* 0x000000540b547223 */ /* 0x000fe20000010055 */
[----:B------:R-:W-:Y:S02]  /*1090*/  PRMT R85, RZ, 0x5410, R88 ;  /* 0x00005410ff557816 */ /* 0x000fe40000000058 */
[----:B------:R-:W5:Y:S03]  /*10a0*/  LDG.E.128 R68, [R106.64+0x1800] ;  /* 0x001800046a447981 */ /* 0x000f66000c1e1d00 */
[----:B------:R-:W-:Y:S01]  /*10b0*/  FFMA.FTZ R105, R2, R85, R105 ;  /* 0x0000005502697223 */ /* 0x000fe20000010069 */
[----:B------:R-:W-:-:S02]  /*10c0*/  PRMT R85, RZ, 0x7610, R86 ;  /* 0x00007610ff557816 */ /* 0x000fc40000000056 */
        /* <DEDUP_REMOVED lines=29> */
[----:B--2---:R-:W-:Y:S01]  /*12a0*/  PRMT R105, RZ, 0x7610, R62 ;  /* 0x00007610ff697816 */ /* 0x004fe2000000003e */
        /* <DEDUP_REMOVED lines=27> */
[----:B------:R-:W2:Y:S01]  /*1460*/  LDG.E.128 R92, [R106.64+0x16800] ;  /* 0x016800046a5c7981 */ /* 0x000ea2000c1e1d00 */
[--C-:B------:R-:W-:Y:S01]  /*1470*/  PRMT R29, RZ, 0x5410, R43.reuse ;  /* 0x00005410ff1d7816 */ /* 0x100fe2000000002b */
[----:B------:R-:W-:Y:S01]  /*1480*/  FFMA.FTZ R28, R6, R41, R28 ;  /* 0x00000029061c7223 */ /* 0x000fe2000001001c */
[----:B------:R-:W-:-:S03]  /*1490*/  PRMT R41, RZ, 0x7610, R43 ;  /* 0x00007610ff297816 */ /* 0x000fc6000000002b */
[----:B------:R-:W-:-:S04]  /*14a0*/  FFMA.FTZ R28, R10, R29, R28 ;  /* 0x0000001d0a1c7223 */ /* 0x000fc8000001001c */
[----:B------:R-:W-:Y:S01]  /*14b0*/  FFMA.FTZ R41, R8, R41, R28 ;  /* 0x0000002908297223 */ /* 0x000fe2000001001c */
[--C-:B------:R-:W-:Y:S02]  /*14c0*/  PRMT R28, RZ, 0x5410, R48.reuse ;  /* 0x00005410ff1c7816 */ /* 0x100fe40000000030 */
[----:B------:R-:W-:-:S03]  /*14d0*/  PRMT R48, RZ, 0x7610, R48 ;  /* 0x00007610ff307816 */ /* 0x000fc60000000030 */
[----:B------:R-:W-:Y:S02]  /*14e0*/  FFMA.FTZ R7, R2, R28, R7 ;  /* 0x0000001c02077223 */ /* 0x000fe40000010007 */
        /* <DEDUP_REMOVED lines=8> */
[----:B---3--:R-:W-:-:S02]  /*1570*/  PRMT R4, RZ, 0x5410, R16 ;  /* 0x00005410ff047816 */ /* 0x008fc40000000010 */
        /* <DEDUP_REMOVED lines=11> */
[----:B------:R-:W-:-:S02]  /*1630*/  PRMT R9, RZ, 0x5410, R17 ;  /* 0x00005410ff097816 */ /* 0x000fc40000000011 */
        /* <DEDUP_REMOVED lines=23> */
[----:B----4-:R-:W-:Y:S01]  /*17b0*/  PRMT R10, RZ, 0x5410, R20 ;  /* 0x00005410ff0a7816 */ /* 0x010fe20000000014 */
[----:B------:R-:W4:Y:S02]  /*17c0*/  LDG.E.128 R28, [R106.64+0x1d800] ;  /* 0x01d800046a1c7981 */ /* 0x000f24000c1e1d00 */
[----:B------:R-:W-:Y:S01]  /*17d0*/  FFMA.FTZ R109, R63, R8, R9 ;  /* 0x000000083f6d7223 */ /* 0x000fe20000010009 */
[--C-:B------:R-:W-:Y:S01]  /*17e0*/  PRMT R8, RZ, 0x5410, R32.reuse ;  /* 0x00005410ff087816 */ /* 0x100fe20000000020 */
[----:B------:R-:W2:Y:S01]  /*17f0*/  LDG.E.128 R4, [R106.64+0x2000] ;  /* 0x002000046a047981 */ /* 0x000ea2000c1e1d00 */
[----:B------:R-:W-:-:S03]  /*1800*/  PRMT R9, RZ, 0x7610, R32 ;  /* 0x00007610ff097816 */ /* 0x000fc60000000020 */
[C---:B------:R-:W-:Y:S01]  /*1810*/  FFMA.FTZ R8, R43.reuse, R8, R100 ;  /* 0x000000082b087223 */ /* 0x040fe20000010064 */
[----:B------:R-:W-:Y:S01]  /*1820*/  PRMT R11, RZ, 0x5410, R21 ;  /* 0x00005410ff0b7816 */ /* 0x000fe20000000015 */
[----:B------:R-:W-:Y:S01]  /*1830*/  FFMA.FTZ R10, R43, R10, R101 ;  /* 0x0000000a2b0a7223 */ /* 0x000fe20000010065 */
[----:B------:R-:W2:Y:S01]  /*1840*/  LDG.E.128 R48, [R110.64+0x2000] ;  /* 0x002000046e307981 */ /* 0x000ea2000c1e1d00 */
[C---:B------:R-:W-:Y:S01]  /*1850*/  FFMA.FTZ R8, R60.reuse, R9, R8 ;  /* 0x000000093c087223 */ /* 0x040fe20000010008 */
[----:B------:R-:W-:Y:S02]  /*1860*/  PRMT R9, RZ, 0x7610, R20 ;  /* 0x00007610ff097816 */ /* 0x000fe40000000014 */
[----:B------:R-:W2:Y:S03]  /*1870*/  LDG.E.128 R16, [R106.64+0x9000] ;  /* 0x009000046a107981 */ /* 0x000ea6000c1e1d00 */
[----:B------:R-:W-:Y:S01]  /*1880*/  FFMA.FTZ R10, R60, R9, R10 ;  /* 0x000000093c0a7223 */ /* 0x000fe2000001000a */
[----:B------:R-:W-:-:S05]  /*1890*/  PRMT R9, RZ, 0x5410, R33 ;  /* 0x00005410ff097816 */ /* 0x000fca0000000021 */
[C---:B------:R-:W-:Y:S01]  /*18a0*/  FFMA.FTZ R9, R42.reuse, R9, R8 ;  /* 0x000000092a097223 */ /* 0x040fe20000010008 */
[----:B------:R-:W-:Y:S01]  /*18b0*/  PRMT R8, RZ, 0x7610, R33 ;  /* 0x00007610ff087816 */ /* 0x000fe20000000021 */
[----:B------:R-:W-:Y:S01]  /*18c0*/  FFMA.FTZ R11, R42, R11, R10 ;  /* 0x0000000b2a0b7223 */ /* 0x000fe2000001000a */
[----:B------:R-:W-:-:S03]  /*18d0*/  PRMT R10, RZ, 0x7610, R21 ;  /* 0x00007610ff0a7816 */ /* 0x000fc60000000015 */
[C---:B------:R-:W-:Y:S01]  /*18e0*/  FFMA.FTZ R8, R61.reuse, R8, R9 ;  /* 0x000000083d087223 */ /* 0x040fe20000010009 */
        /* <DEDUP_REMOVED lines=15> */
[----:B------:R-:W3:Y:S01]  /*19e0*/  LDG.E.128 R8, [R106.64+0x5800] ;  /* 0x005800046a087981 */ /* 0x000ee2000c1e1d00 */
[C---:B------:R-:W-:Y:S01]  /*19f0*/  FFMA.FTZ R101, R63.reuse, R20, R22 ;  /* 0x000000143f657223 */ /* 0x040fe20000010016 */
[--C-:B-----5:R-:W-:Y:S01]  /*1a00*/  PRMT R20, RZ, 0x5410, R24.reuse ;  /* 0x00005410ff147816 */ /* 0x120fe20000000018 */
        /* <DEDUP_REMOVED lines=31> */
[----:B------:R-:W4:Y:S01]  /*1c00*/  LDG.E.128 R20, [R106.64+0xc800] ;  /* 0x00c800046a147981 */ /* 0x000f22000c1e1d00 */
[C---:B------:R-:W-:Y:S01]  /*1c10*/  FFMA.FTZ R103, R63.reuse, R24, R45 ;  /* 0x000000183f677223 */ /* 0x040fe2000001002d */
[--C-:B------:R-:W-:Y:S01]  /*1c20*/  PRMT R24, RZ, 0x5410, R12.reuse ;  /* 0x00005410ff187816 */ /* 0x100fe2000000000c */
[----:B------:R-:W-:Y:S01]  /*1c30*/  FFMA.FTZ R102, R63, R102, R25 ;  /* 0x000000663f667223 */ /* 0x000fe20000010019 */
[----:B------:R-:W-:Y:S01]  /*1c40*/  PRMT R25, RZ, 0x7610, R12 ;  /* 0x00007610ff197816 */ /* 0x000fe2000000000c */
[----:B------:R-:W4:Y:S01]  /*1c50*/  LDG.E.128 R44, [R106.64+0x17000] ;  /* 0x017000046a2c7981 */ /* 0x000f22000c1e1d00 */
        /* <DEDUP_REMOVED lines=20> */
[----:B------:R-:W-:Y:S01]  /*1da0*/  PRMT R40, RZ, 0x7610, R15 ;  /* 0x00007610ff287816 */ /* 0x000fe2000000000f */
[----:B------:R-:W5:Y:S02]  /*1db0*/  LDG.E.128 R24, [R106.64+0x13800] ;  /* 0x013800046a187981 */ /* 0x000f64000c1e1d00 */
        /* <DEDUP_REMOVED lines=20> */
[C---:B------:R-:W-:Y:S01]  /*1f00*/  FFMA.FTZ R13, R42.reuse, R13, R2 ;  /* 0x0000000d2a0d7223 */ /* 0x040fe20000010002 */
[----:B------:R-:W-:Y:S01]  /*1f10*/  PRMT R2, RZ, 0x7610, R53 ;  /* 0x00007610ff027816 */ /* 0x000fe20000000035 */
[----:B------:R-:W-:-:S04]  /*1f20*/  FFMA.FTZ R15, R42, R15, R12 ;  /* 0x0000000f2a0f7223 */ /* 0x000fc8000001000c */
[C---:B------:R-:W-:Y:S01]  /*1f30*/  FFMA.FTZ R2, R61.reuse, R2, R13 ;  /* 0x000000023d027223 */ /* 0x040fe2000001000d */
        /* <DEDUP_REMOVED lines=19> */
[----:B------:R0:W5:Y:S02]  /*2070*/  LDG.E.128 R56, [R110.64+0x2800] ;  /* 0x002800046e387981 */ /* 0x000164000c1e1d00 */
[----:B------:R-:W-:Y:S01]  /*2080*/  FFMA.FTZ R43, R63, R2, R53 ;  /* 0x000000023f2b7223 */ /* 0x000fe20000010035 */
[----:B------:R-:W-:-:S02]  /*2090*/  PRMT R2, RZ, 0x5410, R64 ;  /* 0x00005410ff027816 */ /* 0x000fc40000000040 */
[----:B------:R-:W-:Y:S02]  /*20a0*/  PRMT R53, RZ, 0x5410, R72 ;  /* 0x00005410ff357816 */ /* 0x000fe40000000048 */
[----:B------:R-:W-:Y:S01]  /*20b0*/  PRMT R42, RZ, 0x7610, R64 ;  /* 0x00007610ff2a7816 */ /* 0x000fe20000000040 */
[C---:B------:R-:W-:Y:S02]  /*20c0*/  FFMA.FTZ R52, R2.reuse, R52, R109 ;  /* 0x0000003402347223 */ /* 0x040fe4000001006d */
[----:B------:R-:W-:Y:S01]  /*20d0*/  FFMA.FTZ R100, R2, R53, R100 ;  /* 0x0000003502647223 */ /* 0x000fe20000010064 */
[----:B------:R-:W-:-:S05]  /*20e0*/  PRMT R53, RZ, 0x7610, R68 ;  /* 0x00007610ff357816 */ /* 0x000fca0000000044 */
[----:B------:R-:W-:Y:S01]  /*20f0*/  FFMA.FTZ R52, R42, R53, R52 ;  /* 0x000000352a347223 */ /* 0x000fe20000010034 */
[----:B------:R-:W-:Y:S02]  /*2100*/  PRMT R53, RZ, 0x7610, R72 ;  /* 0x00007610ff357816 */ /* 0x000fe40000000048 */
[----:B------:R-:W-:-:S03]  /*2110*/  PRMT R104, RZ, 0x5410, R65 ;  /* 0x00005410ff687816 */ /* 0x000fc60000000041 */
[----:B------:R-:W-:Y:S01]  /*2120*/  FFMA.FTZ R100, R42, R53, R100 ;  /* 0x000000352a647223 */ /* 0x000fe20000010064 */
[----:B------:R-:W-:-:S05]  /*2130*/  PRMT R53, RZ, 0x5410, R69 ;  /* 0x00005410ff357816 */ /* 0x000fca0000000045 */
[C---:B------:R-:W-:Y:S01]  /*2140*/  FFMA.FTZ R52, R104.reuse, R53, R52 ;  /* 0x0000003568347223 */ /* 0x040fe20000010034 */
[----:B------:R-:W-:Y:S02]  /*2150*/  PRMT R53, RZ, 0x5410, R73 ;  /* 0x00005410ff357816 */ /* 0x000fe40000000049 */
[----:B------:R-:W-:Y:S02]  /*2160*/  PRMT R108, RZ, 0x7610, R65 ;  /* 0x00007610ff6c7816 */ /* 0x000fe40000000041 */
        /* <DEDUP_REMOVED lines=8> */
[----:B------:R-:W5:Y:S01]  /*21f0*/  LDG.E.128 R52, [R106.64+0x2800] ;  /* 0x002800046a347981 */ /* 0x000f62000c1e1d00 */
        /* <DEDUP_REMOVED lines=37> */
[----:B--2---:R-:W-:-:S03]  /*2450*/  PRMT R72, RZ, 0x5410, R84 ;  /* 0x00005410ff487816 */ /* 0x004fc60000000054 */
        /* <DEDUP_REMOVED lines=33> */
[----:B---3--:R-:W-:-:S05]  /*2670*/  PRMT R41, RZ, 0x5410, R96 ;  /* 0x00005410ff297816 */ /* 0x008fca0000000060 */
        /* <DEDUP_REMOVED lines=18> */
[----:B------:R-:W3:Y:S01]  /*27a0*/  LDG.E.128 R68, [R106.64+0xd000] ;  /* 0x00d000046a447981 */ /* 0x000ee2000c1e1d00 */
        /* <DEDUP_REMOVED lines=12> */
[----:B----4-:R-:W-:Y:S01]  /*2870*/  PRMT R93, RZ, 0x7610, R29 ;  /* 0x00007610ff5d7816 */ /* 0x010fe2000000001d */
        /* <DEDUP_REMOVED lines=43> */
[----:B------:R-:W4:Y:S01]  /*2b30*/  LDG.E.128 R72, [R106.64+0x10800] ;  /* 0x010800046a487981 */ /* 0x000f22000c1e1d00 */
[----:B------:R-:W-:Y:S01]  /*2b40*/  FFMA.FTZ R105, R112, R97, R105 ;  /* 0x0000006170697223 */ /* 0x000fe20000010069 */
[----:B------:R-:W-:-:S02]  /*2b50*/  PRMT R97, RZ, 0x5410, R51 ;  /* 0x00005410ff617816 */ /* 0x000fc40000000033 */
        /* <DEDUP_REMOVED lines=8> */
[----:B------:R-:W4:Y:S02]  /*2be0*/  LDG.E.128 R40, [R106.64+0x3000] ;  /* 0x003000046a287981 */ /* 0x000f24000c1e1d00 */
[----:B------:R-:W-:Y:S01]  /*2bf0*/  FFMA.FTZ R99, R98, R99, R4 ;  /* 0x0000006362637223 */ /* 0x000fe20000010004 */
[----:B------:R-:W-:Y:S01]  /*2c00*/  PRMT R4, RZ, 0x5410, R16 ;  /* 0x00005410ff047816 */ /* 0x000fe20000000010 */
[C---:B------:R-:W-:Y:S01]  /*2c10*/  FFMA.FTZ R100, R2.reuse, R5, R100 ;  /* 0x0000000502647223 */ /* 0x040fe20000010064 */
[----:B------:R-:W-:Y:S01]  /*2c20*/  PRMT R7, RZ, 0x7610, R16 ;  /* 0x00007610ff077816 */ /* 0x000fe20000000010 */
[----:B0-----:R-:W4:Y:S01]  /*2c30*/  LDG.E.128 R108, [R110.64+0x3000] ;  /* 0x003000046e6c7981 */ /* 0x001f22000c1e1d00 */
[----:B------:R-:W-:Y:S01]  /*2c40*/  PRMT R5, RZ, 0x7610, R8 ;  /* 0x00007610ff057816 */ /* 0x000fe20000000008 */
[----:B------:R-:W-:-:S04]  /*2c50*/  FFMA.FTZ R4, R2, R4, R101 ;  /* 0x0000000402047223 */ /* 0x000fc80000010065 */
[C---:B------:R-:W-:Y:S01]  /*2c60*/  FFMA.FTZ R48, R92.reuse, R7, R4 ;  /* 0x000000075c307223 */ /* 0x040fe20000010004 */
[--C-:B------:R-:W-:Y:S01]  /*2c70*/  PRMT R4, RZ, 0x5410, R9.reuse ;  /* 0x00005410ff047816 */ /* 0x100fe20000000009 */
[----:B------:R-:W-:Y:S01]  /*2c80*/  FFMA.FTZ R5, R92, R5, R100 ;  /* 0x000000055c057223 */ /* 0x000fe20000010064 */
[----:B------:R-:W-:-:S03]  /*2c90*/  PRMT R9, RZ, 0x7610, R9 ;  /* 0x00007610ff097816 */ /* 0x000fc60000000009 */
[----:B------:R-:W-:Y:S01]  /*2ca0*/  FFMA.FTZ R8, R93, R4, R5 ;  /* 0x000000045d087223 */ /* 0x000fe20000010005 */
[----:B------:R-:W-:Y:S01]  /*2cb0*/  PRMT R16, RZ, 0x5410, R17 ;  /* 0x00005410ff107816 */ /* 0x000fe20000000011 */
[----:B------:R-:W4:Y:S02]  /*2cc0*/  LDG.E.128 R4, [R106.64+0x6800] ;  /* 0x006800046a047981 */ /* 0x000f24000c1e1d00 */
[----:B------:R-:W-:Y:S01]  /*2cd0*/  FFMA.FTZ R9, R94, R9, R8 ;  /* 0x000000095e097223 */ /* 0x000fe20000010008 */
[----:B------:R-:W-:-:S05]  /*2ce0*/  PRMT R8, RZ, 0x5410, R10 ;  /* 0x00005410ff087816 */ /* 0x000fca000000000a */
        /* <DEDUP_REMOVED lines=14> */
[----:B-----5:R-:W-:Y:S01]  /*2dd0*/  PRMT R9, RZ, 0x5410, R32 ;  /* 0x00005410ff097816 */ /* 0x020fe20000000020 */
        /* <DEDUP_REMOVED lines=54> */
[----:B------:R-:W5:Y:S01]  /*3140*/  LDG.E.128 R28, [R106.64+0x1e800] ;  /* 0x01e800046a1c7981 */ /* 0x000f62000c1e1d00 */
        /* <DEDUP_REMOVED lines=19> */
[----:B------:R-:W-:-:S02]  /*3280*/  FFMA.FTZ R12, R93, R12, R103 ;  /* 0x0000000c5d0c7223 */ /* 0x000fc40000010067 */
        /* <DEDUP_REMOVED lines=16> */
[----:B------:R-:W-:-:S02]  /*3390*/  PRMT R101, RZ, 0x7610, R19 ;  /* 0x00007610ff657816 */ /* 0x000fc40000000013 */
[----:B------:R-:W-:Y:S02]  /*33a0*/  PRMT R35, RZ, 0x7610, R35 ;  /* 0x00007610ff237816 */ /* 0x000fe40000000023 */
        /* <DEDUP_REMOVED lines=16> */
[----:B------:R-:W5:Y:S01]  /*34b0*/  LDG.E.128 R16, [R106.64+0x11000] ;  /* 0x011000046a107981 */ /* 0x000f62000c1e1d00 */
[----:B------:R-:W-:Y:S01]  /*34c0*/  PRMT R37, RZ, 0x7610, R52 ;  /* 0x00007610ff257816 */ /* 0x000fe20000000034 */
[----:B------:R-:W-:-:S02]  /*34d0*/  FFMA.FTZ R100, R13, R36, R100 ;  /* 0x000000240d647223 */ /* 0x000fc40000010064 */
        /* <DEDUP_REMOVED lines=131> */
[----:B-----5:R-:W-:-:S05]  /*3d10*/  PRMT R54, RZ, 0x5410, R28 ;  /* 0x00005410ff367816 */ /* 0x020fca000000001c */
        /* <DEDUP_REMOVED lines=12> */
[----:B------:R-:W-:Y:S02]  /*3de0*/  PRMT R55, RZ, 0x7610, R30 ;  /* 0x00007610ff377816 */ /* 0x000fe4000000001e */
        /* <DEDUP_REMOVED lines=27> */
[--C-:B------:R-:W-:Y:S02]  /*3fa0*/  PRMT R4, RZ, 0x5410, R48.reuse ;  /* 0x00005410ff047816 */ /* 0x100fe40000000030 */
[----:B------:R-:W-:Y:S01]  /*3fb0*/  PRMT R37, RZ, 0x7610, R48 ;  /* 0x00007610ff257816 */ /* 0x000fe20000000030 */
[C---:B------:R-:W-:Y:S02]  /*3fc0*/  FFMA.FTZ R36, R15.reuse, R30, R36 ;  /* 0x0000001e0f247223 */ /* 0x040fe40000010024 */
[----:B------:R-:W-:Y:S02]  /*3fd0*/  FFMA.FTZ R4, R15, R4, R38 ;  /* 0x000000040f047223 */ /* 0x000fe40000010026 */
[C---:B------:R-:W-:Y:S01]  /*3fe0*/  FFMA.FTZ R36, R108.reuse, R31, R36 ;  /* 0x0000001f6c247223 */ /* 0x040fe20000010024 */
[--C-:B------:R-:W-:Y:S01]  /*3ff0*/  PRMT R31, RZ, 0x5410, R5.reuse ;  /* 0x00005410ff1f7816 */ /* 0x100fe20000000005 */
[----:B------:R-:W-:Y:S01]  /*4000*/  FFMA.FTZ R37, R108, R37, R4 ;  /* 0x000000256c257223 */ /* 0x000fe20000010004 */
[----:B------:R-:W-:-:S02]  /*4010*/  PRMT R4, RZ, 0x7610, R5 ;  /* 0x00007610ff047816 */ /* 0x000fc40000000005 */
        /* <DEDUP_REMOVED lines=282> */
[----:B------:R-:W-:Y:S01]  /*51c0*/  STG.E [R2.64+0x3000], R7 ;  /* 0x0030000702007986 */ /* 0x000fe2000c101904 */
[----:B------:R-:W-:Y:S05]  /*51d0*/  EXIT ;  /* 0x000000000000794d */ /* 0x000fea0003800000 */
.L_x_7:
        /* <DEDUP_REMOVED lines=10> */
.L_x_39:


//--------------------- .text._Z31router_gemm_kernel_float_outputI13__nv_bfloat16Li128ELi8ELi8ELi384ELi7168EEvPfPKT_S4_ --------------------------
	.section	.text._Z31router_gemm_kernel_float_outputI13__nv_bfloat16Li128ELi8ELi8ELi384ELi7168EEvPfPKT_S4_,"ax",@progbits
	.sectioninfo	@"SHI_REGISTERS=124"
	.align	128
        .global         _Z31router_gemm_kernel_float_outputI13__nv_bfloat16Li128ELi8ELi8ELi384ELi7168EEvPfPKT_S4_
        .type           _Z31router_gemm_kernel_float_outputI13__nv_bfloat16Li128ELi8ELi8ELi384ELi7168EEvPfPKT_S4_,@function
        .size           _Z31router_gemm_kernel_float_outputI13__nv_bfloat16Li128ELi8ELi8ELi384ELi7168EEvPfPKT_S4_,(.L_x_40 - _Z31router_gemm_kernel_float_outputI13__nv_bfloat16Li128ELi8ELi8ELi384ELi7168EEvPfPKT_S4_)
        .other          _Z31router_gemm_kernel_float_outputI13__nv_bfloat16Li128ELi8ELi8ELi384ELi7168EEvPfPKT_S4_,@"STO_CUDA_ENTRY STV_DEFAULT"
_Z31router_gemm_kernel_float_outputI13__nv_bfloat16Li128ELi8ELi8ELi384ELi7168EEvPfPKT_S4_:
.text._Z31router_gemm_kernel_float_outputI13__nv_bfloat16Li128ELi8ELi8ELi384ELi7168EEvPfPKT_S4_:
        /* <DEDUP_REMOVED lines=35> */
[--C-:B----4-:R-:W-:Y:S02]  /*0230*/  PRMT R76, RZ, 0x5410, R88.reuse ;  /* 0x00005410ff4c7816 */ /* 0x110fe40000000058 */
[----:B------:R-:W-:-:S03]  /*0240*/  PRMT R78, RZ, 0x7610, R88 ;  /* 0x00007610ff4e7816 */ /* 0x000fc60000000058 */
[----:B------:R-:W-:Y:S01]  /*0250*/  FFMA.FTZ R16, R76, R3, RZ ;  /* 0x000000034c107223 */ /* 0x000fe200000100ff */
[----:B------:R-:W-:Y:S02]  /*0260*/  PRMT R3, RZ, 0x7610, R56 ;  /* 0x00007610ff037816 */ /* 0x000fe40000000038 */
[----:B------:R-:W-:-:S03]  /*0270*/  PRMT R77, RZ, 0x5410, R89 ;  /* 0x00005410ff4d7816 */ /* 0x000fc60000000059 */
[----:B------:R-:W-:Y:S01]  /*0280*/  FFMA.FTZ R3, R78, R3, R16 ;  /* 0x000000034e037223 */ /* 0x000fe20000010010 */
[----:B------:R-:W-:Y:S02]  /*0290*/  PRMT R16, RZ, 0x5410, R57 ;  /* 0x00005410ff107816 */ /* 0x000fe40000000039 */
        /* <DEDUP_REMOVED lines=26> */
[----:B-----5:R-:W-:-:S03]  /*0440*/  PRMT R49, RZ, 0x5410, R44 ;  /* 0x00005410ff317816 */ /* 0x020fc6000000002c */
[----:B------:R-:W-:Y:S02]  /*0450*/  FFMA.FTZ R97, R105, R48, R56 ;  /* 0x0000003069617223 */ /* 0x000fe40000010038 */
[----:B------:R-:W-:Y:S01]  /*0460*/  FFMA.FTZ R48, R76, R49, RZ ;  /* 0x000000314c307223 */ /* 0x000fe200000100ff */
[----:B------:R-:W-:Y:S02]  /*0470*/  PRMT R49, RZ, 0x7610, R50 ;  /* 0x00007610ff317816 */ /* 0x000fe40000000032 */
[----:B------:R-:W-:Y:S02]  /*0480*/  PRMT R57, RZ, 0x7610, R44 ;  /* 0x00007610ff397816 */ /* 0x000fe4000000002c */
[----:B------:R-:W-:Y:S01]  /*0490*/  PRMT R44, RZ, 0x5410, R51 ;  /* 0x00005410ff2c7816 */ /* 0x000fe20000000033 */
[----:B------:R-:W-:Y:S02]  /*04a0*/  FFMA.FTZ R49, R90, R49, R89 ;  /* 0x000000315a317223 */ /* 0x000fe40000010059 */
[----:B------:R-:W-:-:S02]  /*04b0*/  FFMA.FTZ R48, R78, R57, R48 ;  /* 0x000000394e307223 */ /* 0x000fc40000010030 */
        /* <DEDUP_REMOVED lines=8> */
[----:B------:R-:W-:Y:S02]  /*0540*/  FFMA.FTZ R44, R79, R44, R48 ;  /* 0x0000002c4f2c7223 */ /* 0x000fe40000010030 */
[----:B------:R-:W-:Y:S01]  /*0550*/  FFMA.FTZ R48, R76, R45, RZ ;  /* 0x0000002d4c307223 */ /* 0x000fe200000100ff */
        /* <DEDUP_REMOVED lines=55> */
[----:B------:R-:W-:-:S05]  /*08d0*/  PRMT R5, RZ, 0x7610, R6 ;  /* 0x00007610ff057816 */ /* 0x000fca0000000006 */
[----:B------:R-:W-:Y:S01]  /*08e0*/  FFMA.FTZ R5, R90, R5, R37 ;  /* 0x000000055a057223 */ /* 0x000fe20000010025 */
[----:B------:R-:W-:-:S05]  /*08f0*/  PRMT R37, RZ, 0x7610, R84 ;  /* 0x00007610ff257816 */ /* 0x000fca0000000054 */
[----:B------:R-:W-:Y:S01]  /*0900*/  FFMA.FTZ R6, R78, R37, R4 ;  /* 0x000000254e067223 */ /* 0x000fe20000010004 */
[----:B------:R-:W-:Y:S01]  /*0910*/  PRMT R4, RZ, 0x5410, R7 ;  /* 0x00005410ff047816 */ /* 0x000fe20000000007 */
[----:B------:R-:W3:Y:S04]  /*0920*/  LDG.E.128 R36, [R112.64+0x19800] ;  /* 0x0198000470247981 */ /* 0x000ee8000c1e1d00 */
[----:B------:R-:W-:Y:S01]  /*0930*/  FFMA.FTZ R5, R3, R4, R5 ;  /* 0x0000000403057223 */ /* 0x000fe20000010005 */
[----:B------:R-:W-:-:S05]  /*0940*/  PRMT R4, RZ, 0x5410, R85 ;  /* 0x00005410ff047816 */ /* 0x000fca0000000055 */
[----:B------:R-:W-:Y:S01]  /*0950*/  FFMA.FTZ R6, R77, R4, R6 ;  /* 0x000000044d067223 */ /* 0x000fe20000010006 */
[----:B------:R-:W-:-:S05]  /*0960*/  PRMT R4, RZ, 0x7610, R7 ;  /* 0x00007610ff047816 */ /* 0x000fca0000000007 */
        /* <DEDUP_REMOVED lines=19> */
[----:B------:R-:W3:Y:S02]  /*0aa0*/  LDG.E.128 R76, [R112.64+0x1800] ;  /* 0x00180004704c7981 */ /* 0x000ee4000c1e1d00 */
[----:B------:R-:W-:Y:S01]  /*0ab0*/  FFMA.FTZ R84, R88, R73, R84 ;  /* 0x0000004958547223 */ /* 0x000fe20000010054 */
[----:B------:R-:W-:Y:S01]  /*0ac0*/  PRMT R73, RZ, 0x7610, R74 ;  /* 0x00007610ff497816 */ /* 0x000fe2000000004a */
[----:B------:R-:W-:Y:S01]  /*0ad0*/  FFMA.FTZ R119, R105, R72, R119 ;  /* 0x0000004869777223 */ /* 0x000fe20000010077 */
[--C-:B------:R-:W-:Y:S01]  /*0ae0*/  PRMT R72, RZ, 0x5410, R75.reuse ;  /* 0x00005410ff487816 */ /* 0x100fe2000000004b */
[----:B------:R-:W3:Y:S01]  /*0af0*/  LDG.E.128 R4, [R114.64+0x1800] ;  /* 0x0018000472047981 */ /* 0x000ee2000c1e1d00 */
[----:B------:R-:W-:Y:S01]  /*0b00*/  PRMT R74, RZ, 0x7610, R75 ;  /* 0x00007610ff4a7816 */ /* 0x000fe2000000004b */
[----:B------:R-:W-:Y:S01]  /*0b10*/  FFMA.FTZ R73, R90, R73, R84 ;  /* 0x000000495a497223 */ /* 0x000fe20000010054 */
[--C-:B------:R-:W-:Y:S01]  /*0b20*/  PRMT R75, RZ, 0x5410, R80.reuse ;  /* 0x00005410ff4b7816 */ /* 0x100fe20000000050 */
[----:B------:R-:W5:Y:S02]  /*0b30*/  LDG.E.128 R84, [R112.64+0x8800] ;  /* 0x0088000470547981 */ /* 0x000f64000c1e1d00 */
        /* <DEDUP_REMOVED lines=38> */
[----:B------:R-:W-:-:S02]  /*0da0*/  PRMT R61, RZ, 0x7610, R70 ;  /* 0x00007610ff3d7816 */ /* 0x000fc40000000046 */
[----:B------:R-:W-:-:S03]  /*0db0*/  PRMT R64, RZ, 0x5410, R71 ;  /* 0x00005410ff407816 */ /* 0x000fc60000000047 */
[----:B------:R-:W-:Y:S02]  /*0dc0*/  FFMA.FTZ R61, R62, R61, R69 ;  /* 0x0000003d3e3d7223 */ /* 0x000fe40000010045 */
[----:B------:R-:W-:Y:S02]  /*0dd0*/  FFMA.FTZ R63, R98, R63, R91 ;  /* 0x0000003f623f7223 */ /* 0x000fe4000001005b */
[----:B------:R-:W-:Y:S01]  /*0de0*/  FFMA.FTZ R61, R3, R64, R61 ;  /* 0x00000040033d7223 */ /* 0x000fe2000001003d */
[----:B------:R-:W-:-:S05]  /*0df0*/  PRMT R64, RZ, 0x5410, R65 ;  /* 0x00005410ff407816 */ /* 0x000fca0000000041 */
[----:B------:R-:W-:Y:S01]  /*0e00*/  FFMA.FTZ R63, R99, R64, R63 ;  /* 0x00000040633f7223 */ /* 0x000fe2000001003f */
[----:B------:R-:W-:Y:S02]  /*0e10*/  PRMT R64, RZ, 0x7610, R71 ;  /* 0x00007610ff407816 */ /* 0x000fe40000000047 */
        /* <DEDUP_REMOVED lines=27> */
[----:B------:R-:W5:Y:S02]  /*0fd0*/  LDG.E.128 R92, [R112.64+0x13000] ;  /* 0x01300004705c7981 */ /* 0x000f64000c1e1d00 */
        /* <DEDUP_REMOVED lines=38> */
[--C-:B------:R-:W-:Y:S01]  /*1240*/  PRMT R20, RZ, 0x5410, R21.reuse ;  /* 0x00005410ff147816 */ /* 0x100fe20000000015 */
[----:B------:R-:W-:Y:S01]  /*1250*/  FFMA.FTZ R32, R98, R53, R32 ;  /* 0x0000003562207223 */ /* 0x000fe20000010020 */
[----:B------:R-:W-:Y:S01]  /*1260*/  PRMT R21, RZ, 0x7610, R21 ;  /* 0x00007610ff157816 */ /* 0x000fe20000000015 */
[----:B------:R-:W2:Y:S02]  /*1270*/  LDG.E.128 R52, [R114.64+0x2000] ;  /* 0x0020000472347981 */ /* 0x000ea4000c1e1d00 */
        /* <DEDUP_REMOVED lines=23> */
[--C-:B------:R-:W-:Y:S01]  /*13f0*/  PRMT R12, RZ, 0x5410, R15.reuse ;  /* 0x00005410ff0c7816 */ /* 0x100fe2000000000f */
[----:B------:R-:W2:Y:S01]  /*1400*/  LDG.E.128 R20, [R112.64+0x5800] ;  /* 0x0058000470147981 */ /* 0x000ea2000c1e1d00 */
        /* <DEDUP_REMOVED lines=47> */
[----:B------:R-:W-:Y:S01]  /*1700*/  FFMA.FTZ R107, R107, R14, R12 ;  /* 0x0000000e6b6b7223 */ /* 0x000fe2000001000c */
[----:B----4-:R-:W-:Y:S01]  /*1710*/  PRMT R102, RZ, 0x7610, R51 ;  /* 0x00007610ff667816 */ /* 0x010fe20000000033 */
[----:B------:R-:W-:Y:S01]  /*1720*/  FFMA.FTZ R16, R33, R16, R32 ;  /* 0x0000001021107223 */ /* 0x000fe20000010020 */
[----:B------:R-:W-:Y:S01]  /*1730*/  PRMT R32, RZ, 0x7610, R17 ;  /* 0x00007610ff207816 */ /* 0x000fe20000000011 */
[----:B------:R-:W3:Y:S04]  /*1740*/  LDG.E.128 R12, [R112.64+0x9000] ;  /* 0x00900004700c7981 */ /* 0x000ee8000c1e1d00 */
[----:B------:R-:W-:Y:S01]  /*1750*/  FFMA.FTZ R111, R35, R32, R111 ;  /* 0x00000020236f7223 */ /* 0x000fe2000001006f */
[----:B------:R-:W-:Y:S01]  /*1760*/  PRMT R32, RZ, 0x7610, R43 ;  /* 0x00007610ff207816 */ /* 0x000fe2000000002b */
[----:B------:R-:W4:Y:S01]  /*1770*/  LDG.E.128 R8, [R112.64+0xc800] ;  /* 0x00c8000470087981 */ /* 0x000f22000c1e1d00 */
        /* <DEDUP_REMOVED lines=15> */
[----:B------:R-:W3:Y:S01]  /*1870*/  LDG.E.128 R40, [R112.64+0x10000] ;  /* 0x0100000470287981 */ /* 0x000ee2000c1e1d00 */
        /* <DEDUP_REMOVED lines=14> */
[----:B------:R-:W-:Y:S02]  /*1960*/  PRMT R56, RZ, 0x7610, R49 ;  /* 0x00007610ff387816 */ /* 0x000fe40000000031 */
[----:B-----5:R-:W-:Y:S01]  /*1970*/  PRMT R49, RZ, 0x5410, R44 ;  /* 0x00005410ff317816 */ /* 0x020fe2000000002c */
        /* <DEDUP_REMOVED lines=11> */
[----:B------:R-:W-:Y:S02]  /*1a30*/  FFMA.FTZ R49, R100, R49, R61 ;  /* 0x0000003164317223 */ /* 0x000fe4000001003d */
[----:B------:R-:W-:Y:S01]  /*1a40*/  FFMA.FTZ R44, R33, R44, R48 ;  /* 0x0000002c212c7223 */ /* 0x000fe20000010030 */
[--C-:B------:R-:W-:Y:S01]  /*1a50*/  PRMT R48, RZ, 0x5410, R45.reuse ;  /* 0x00005410ff307816 */ /* 0x100fe2000000002d */
[----:B------:R-:W3:Y:S02]  /*1a60*/  LDG.E.128 R60, [R112.64+0x1a800] ;  /* 0x01a80004703c7981 */ /* 0x000ee4000c1e1d00 */
        /* <DEDUP_REMOVED lines=16> */
[----:B------:R-:W3:Y:S02]  /*1b70*/  LDG.E.128 R48, [R112.64+0x6000] ;  /* 0x0060000470307981 */ /* 0x000ee4000c1e1d00 */
[----:B------:R-:W-:Y:S01]  /*1b80*/  FFMA.FTZ R24, R33, R24, R44 ;  /* 0x0000001821187223 */ /* 0x000fe2000001002c */
[----:B------:R-:W-:-:S02]  /*1b90*/  PRMT R44, RZ, 0x7610, R25 ;  /* 0x00007610ff2c7816 */ /* 0x000fc40000000019 */
[--C-:B------:R-:W-:Y:S02]  /*1ba0*/  PRMT R25, RZ, 0x5410, R36.reuse ;  /* 0x00005410ff197816 */ /* 0x100fe40000000024 */
[----:B------:R-:W-:Y:S01]  /*1bb0*/  PRMT R45, RZ, 0x7610, R36 ;  /* 0x00007610ff2d7816 */ /* 0x000fe20000000024 */
[----:B------:R-:W-:Y:S02]  /*1bc0*/  FFMA.FTZ R104, R3, R104, R24 ;  /* 0x0000006803687223 */ /* 0x000fe40000010018 */
[----:B------:R-:W-:Y:S01]  /*1bd0*/  FFMA.FTZ R107, R98, R25, R107 ;  /* 0x00000019626b7223 */ /* 0x000fe2000001006b */
[--C-:B------:R-:W-:Y:S02]  /*1be0*/  PRMT R24, RZ, 0x5410, R26.reuse ;  /* 0x00005410ff187816 */ /* 0x100fe4000000001a */
[----:B------:R-:W-:Y:S01]  /*1bf0*/  PRMT R25, RZ, 0x7610, R26 ;  /* 0x00007610ff197816 */ /* 0x000fe2000000001a */
[----:B------:R-:W-:Y:S01]  /*1c00*/  FFMA.FTZ R45, R100, R45, R107 ;  /* 0x0000002d642d7223 */ /* 0x000fe2000001006b */
[----:B------:R-:W-:-:S02]  /*1c10*/  PRMT R26, RZ, 0x5410, R37 ;  /* 0x00005410ff1a7816 */ /* 0x000fc40000000025 */
[----:B------:R-:W-:-:S03]  /*1c20*/  PRMT R36, RZ, 0x7610, R37 ;  /* 0x00007610ff247816 */ /* 0x000fc60000000025 */
[----:B------:R-:W-:Y:S02]  /*1c30*/  FFMA.FTZ R45, R105, R26, R45 ;  /* 0x0000001a692d7223 */ /* 0x000fe4000001002d */
[C---:B------:R-:W-:Y:S02]  /*1c40*/  FFMA.FTZ R44, R35.reuse, R44, R99 ;  /* 0x0000002c232c7223 */ /* 0x040fe40000010063 */
        /* <DEDUP_REMOVED lines=27> */
[----:B------:R-:W-:-:S03]  /*1e00*/  PRMT R33, RZ, 0x5410, R78 ;  /* 0x00005410ff217816 */ /* 0x000fc6000000004e */
[----:B------:R-:W-:Y:S01]  /*1e10*/  FFMA.FTZ R37, R3, R4, R37 ;  /* 0x0000000403257223 */ /* 0x000fe20000010025 */
[--C-:B------:R-:W-:Y:S02]  /*1e20*/  PRMT R4, RZ, 0x5410, R6.reuse ;  /* 0x00005410ff047816 */ /* 0x100fe40000000006 */
        /* <DEDUP_REMOVED lines=103> */
[----:B----4-:R-:W-:Y:S01]  /*24a0*/  PRMT R107, RZ, 0x7610, R8 ;  /* 0x00007610ff6b7816 */ /* 0x010fe20000000008 */
[----:B------:R-:W-:Y:S01]  /*24b0*/  FFMA.FTZ R28, R7, R28, R88 ;  /* 0x0000001c071c7223 */ /* 0x000fe20000010058 */
[--C-:B------:R-:W-:Y:S01]  /*24c0*/  PRMT R88, RZ, 0x5410, R68.reuse ;  /* 0x00005410ff587816 */ /* 0x100fe20000000044 */
[----:B------:R-:W-:Y:S01]  /*24d0*/  FFMA.FTZ R30, R5, R30, R29 ;  /* 0x0000001e051e7223 */ /* 0x000fe2000001001d */
[----:B------:R-:W-:Y:S01]  /*24e0*/  PRMT R29, RZ, 0x7610, R68 ;  /* 0x00007610ff1d7816 */ /* 0x000fe20000000044 */
[----:B------:R-:W-:Y:S01]  /*24f0*/  FFMA.FTZ R78, R6, R33, R78 ;  /* 0x00000021064e7223 */ /* 0x000fe2000001004e */
[----:B------:R-:W4:Y:S01]  /*2500*/  LDG.E.128 R92, [R112.64+0x3000] ;  /* 0x00300004705c7981 */ /* 0x000f22000c1e1d00 */
[----:B------:R-:W-:-:S02]  /*2510*/  FFMA.FTZ R110, R99, R88, R110 ;  /* 0x00000058636e7223 */ /* 0x000fc4000001006e */
[----:B------:R-:W-:Y:S01]  /*2520*/  FFMA.FTZ R100, R7, R100, R78 ;  /* 0x0000006407647223 */ /* 0x000fe2000001004e */
[----:B------:R-:W-:Y:S01]  /*2530*/  PRMT R68, RZ, 0x7610, R71 ;  /* 0x00007610ff447816 */ /* 0x000fe20000000047 */
[----:B------:R-:W-:Y:S01]  /*2540*/  FFMA.FTZ R110, R96, R29, R110 ;  /* 0x0000001d606e7223 */ /* 0x000fe2000001006e */
[----:B------:R-:W-:Y:S01]  /*2550*/  PRMT R29, RZ, 0x5410, R31 ;  /* 0x00005410ff1d7816 */ /* 0x000fe2000000001f */
[----:B------:R-:W2:Y:S04]  /*2560*/  LDG.E.128 R32, [R112.64+0xd000] ;  /* 0x00d0000470207981 */ /* 0x000ea8000c1e1d00 */
[----:B------:R-:W-:Y:S01]  /*2570*/  FFMA.FTZ R29, R6, R29, R30 ;  /* 0x0000001d061d7223 */ /* 0x000fe2000001001e */
[--C-:B------:R-:W-:Y:S01]  /*2580*/  PRMT R30, RZ, 0x5410, R69.reuse ;  /* 0x00005410ff1e7816 */ /* 0x100fe20000000045 */
[----:B------:R-:W2:Y:S04]  /*2590*/  LDG.E.128 R76, [R112.64+0x14000] ;  /* 0x01400004704c7981 */ /* 0x000ea8000c1e1d00 */
        /* <DEDUP_REMOVED lines=30> */
[----:B------:R-:W4:Y:S01]  /*2780*/  LDG.E.128 R4, [R112.64+0xd800] ;  /* 0x00d8000470047981 */ /* 0x000f22000c1e1d00 */
        /* <DEDUP_REMOVED lines=19> */
[----:B---3--:R-:W-:Y:S01]  /*28c0*/  PRMT R20, RZ, 0x5410, R12 ;  /* 0x00005410ff147816 */ /* 0x008fe2000000000c */
        /* <DEDUP_REMOVED lines=33> */
[----:B------:R-:W3:Y:S02]  /*2ae0*/  LDG.E.128 R12, [R112.64+0x1b800] ;  /* 0x01b80004700c7981 */ /* 0x000ee4000c1e1d00 */
        /* <DEDUP_REMOVED lines=11> */
[C---:B------:R-:W-:Y:S01]  /*2ba0*/  FFMA.FTZ R107, R30.reuse, R107, R28 ;  /* 0x0000006b1e6b7223 */ /* 0x040fe2000001001c */
[--C-:B------:R-:W-:Y:S01]  /*2bb0*/  PRMT R28, RZ, 0x5410, R17.reuse ;  /* 0x00005410ff1c7816 */ /* 0x100fe20000000011 */
[----:B------:R-:W-:Y:S01]  /*2bc0*/  FFMA.FTZ R40, R30, R9, R10 ;  /* 0x000000091e287223 */ /* 0x000fe2000001000a */
[----:B------:R-:W-:Y:S01]  /*2bd0*/  PRMT R17, RZ, 0x7610, R17 ;  /* 0x00007610ff117816 */ /* 0x000fe20000000011 */
[----:B------:R-:W3:Y:S01]  /*2be0*/  LDG.E.128 R8, [R112.64+0x18000] ;  /* 0x0180000470087981 */ /* 0x000ee2000c1e1d00 */
[----:B------:R-:W-:Y:S01]  /*2bf0*/  PRMT R41, RZ, 0x7610, R41 ;  /* 0x00007610ff297816 */ /* 0x000fe20000000029 */
[C---:B------:R-:W-:Y:S02]  /*2c00*/  FFMA.FTZ R28, R31.reuse, R28, R107 ;  /* 0x0000001c1f1c7223 */ /* 0x040fe4000001006b */
        /* <DEDUP_REMOVED lines=16> */
[----:B------:R-:W-:-:S05]  /*2d10*/  PRMT R16, RZ, 0x7610, R43 ;  /* 0x00007610ff107816 */ /* 0x000fca000000002b */
[C---:B------:R-:W-:Y:S02]  /*2d20*/  FFMA.FTZ R16, R105.reuse, R16, R17 ;  /* 0x0000001069107223 */ /* 0x040fe40000010011 */
[----:B------:R-:W-:Y:S01]  /*2d30*/  FFMA.FTZ R17, R105, R18, R28 ;  /* 0x0000001269117223 */ /* 0x000fe2000001001c */
[----:B-----5:R-:W-:-:S05]  /*2d40*/  PRMT R18, RZ, 0x5410, R56 ;  /* 0x00005410ff127816 */ /* 0x020fca0000000038 */
        /* <DEDUP_REMOVED lines=73> */
[--C-:B--2---:R-:W-:Y:S02]  /*31e0*/  PRMT R41, RZ, 0x5410, R32.reuse ;  /* 0x00005410ff297816 */ /* 0x104fe40000000020 */
        /* <DEDUP_REMOVED lines=14> */
[----:B------:R-:W-:Y:S02]  /*32d0*/  PRMT R32, RZ, 0x5410, R38 ;  /* 0x00005410ff207816 */ /* 0x000fe40000000026 */
[----:B------:R-:W-:Y:S01]  /*32e0*/  PRMT R34, RZ, 0x7610, R34 ;  /* 0x00007610ff227816 */ /* 0x000fe20000000022 */
[C---:B------:R-:W-:Y:S01]  /*32f0*/  FFMA.FTZ R33, R25.reuse, R36, R33 ;  /* 0x0000002419217223 */ /* 0x040fe20000010021 */
        /* <DEDUP_REMOVED lines=51> */
[----:B------:R-:W-:-:S04]  /*3630*/  FFMA.FTZ R3, R24, R3, R34 ;  /* 0x0000000318037223 */ /* 0x000fc80000010022 */
[C---:B------:R-:W-:Y:S01]  /*3640*/  FFMA.FTZ R3, R19.reuse, R18, R3 ;  /* 0x0000001213037223 */ /* 0x040fe20000010003 */
[----:B------:R-:W-:Y:S01]  /*3650*/  PRMT R18, RZ, 0x5410, R85 ;  /* 0x00005410ff127816 */ /* 0x000fe20000000055 */
[----:B------:R-:W-:Y:S01]  /*3660*/  FFMA.FTZ R35, R24, R35, R105 ;  /* 0x0000002318237223 */ /* 0x000fe20000010069 */
        /* <DEDUP_REMOVED lines=23> */
[----:B----4-:R-:W-:Y:S02]  /*37e0*/  PRMT R29, RZ, 0x5410, R92 ;  /* 0x00005410ff1d7816 */ /* 0x010fe4000000005c */
        /* <DEDUP_REMOVED lines=42> */
[C---:B------:R-:W-:Y:S02]  /*3a90*/  FFMA.FTZ R29, R88.reuse, R29, R32 ;  /* 0x0000001d581d7223 */ /* 0x040fe40000010020 */
        /* <DEDUP_REMOVED lines=234> */
[----:B------:R-:W-:Y:S01]  /*4940*/  STG.E [R2.64+0x2a00], R11 ;  /* 0x002a000b02007986 */ /* 0x000fe2000c101904 */
[----:B------:R-:W-:Y:S05]  /*4950*/  EXIT ;  /* 0x000000000000794d */ /* 0x000fea0003800000 */
.L_x_8:
        /* <DEDUP_REMOVED lines=10> */
.L_x_40:


//--------------------- .text._Z31router_gemm_kernel_float_outputI13__nv_bfloat16Li128ELi8ELi7ELi384ELi7168EEvPfPKT_S4_ --------------------------
	.section	.text._Z31router_gemm_kernel_float_outputI13__nv_bfloat16Li128ELi8ELi7ELi384ELi7168EEvPfPKT_S4_,"ax",@progbits
	.sectioninfo	@"SHI_REGISTERS=116"
	.align	128
        .global         _Z31router_gemm_kernel_float_outputI13__nv_bfloat16Li128ELi8ELi7ELi384ELi7168EEvPfPKT_S4_
        .type           _Z31router_gemm_kernel_float_outputI13__nv_bfloat16Li128ELi8ELi7ELi384ELi7168EEvPfPKT_S4_,@function
        .size           _Z31router_gemm_kernel_float_outputI13__nv_bfloat16Li128ELi8ELi7ELi384ELi7168EEvPfPKT_S4_,(.L_x_41 - _Z31router_gemm_kernel_float_outputI13__nv_bfloat16Li128ELi8ELi7ELi384ELi7168EEvPfPKT_S4_)
        .other          _Z31router_gemm_kernel_float_outputI13__nv_bfloat16Li128ELi8ELi7ELi384ELi7168EEvPfPKT_S4_,@"STO_CUDA_ENTRY STV_DEFAULT"
_Z31router_gemm_kernel_float_outputI13__nv_bfloat16Li128ELi8ELi7ELi384ELi7168EEvPfPKT_S4_:
.text._Z31router_gemm_kernel_float_outputI13__nv_bfloat16Li128ELi8ELi7ELi384ELi7168EEvPfPKT_S4_:
[----:B------:R-:W-:Y:S02]  /*0000*/  IMAD.MOV.U32 R1, RZ, RZ, c[0x0][0x28] ;  /* 0x00000a00ff017624 */ /* 0x000fe400078e00ff */
[----:B------:R-:W0:Y:S01]  /*0010*/  S2R R72, SR_TID.X ;  /* 0x0000000000487919 */ /* 0x000e220000002100 */
[----:B------:R-:W-:Y:S01]  /*0020*/  HFMA2.MMA R7, -RZ, RZ, 0, 1.1920928955078125e-07 ;  /* 0x00000002ff077435 */ /* 0x000fe200000001ff */
[----:B------:R-:W-:Y:S02]  /*0030*/  ULDC.64 UR4, c[0x0][0x118] ;  /* 0x0000460000047ab9 */ /* 0x000fe40000000a00 */
[----:B------:R-:W1:Y:S01]  /*0040*/  S2R R0, SR_CTAID.X ;  /* 0x0000000000007919 */ /* 0x000e620000002500 */
[----:B0-----:R-:W-:Y:S02]  /*0050*/  IMAD.SHL.U32 R2, R72, 0x8, RZ ;  /* 0x0000000848027824 */ /* 0x001fe400078e00ff */
[----:B-1----:R-:W-:-:S03]  /*0060*/  IMAD R3, R0, 0x1c00, RZ ;  /* 0x00001c0000037824 */ /* 0x002fc600078e02ff */
[----:B------:R-:W-:Y:S02]  /*0070*/  SHF.R.S32.HI R4, RZ, 0x1f, R2 ;  /* 0x0000001fff047819 */ /* 0x000fe40000011402 */
[----:B------:R-:W-:-:S04]  /*0080*/  IADD3 R5, P0, R2, R3, RZ ;  /* 0x0000000302057210 */ /* 0x000fc80007f1e0ff */
[----:B------:R-:W-:Y:S01]  /*0090*/  LEA.HI.X.SX32 R4, R3, R4, 0x1, P0 ;  /* 0x0000000403047211 */ /* 0x000fe200000f0eff */
[----:B------:R-:W-:Y:S01]  /*00a0*/  IMAD.WIDE R2, R2, R7, c[0x0][0x168] ;  /* 0x00005a0002027625 */ /* 0x000fe200078e0207 */
[----:B------:R-:W-:-:S04]  /*00b0*/  LEA R112, P0, R5, c[0x0][0x170], 0x1 ;  /* 0x00005c0005707a11 */ /* 0x000fc800078008ff */
[----:B------:R-:W-:Y:S01]  /*00c0*/  LEA.HI.X R113, R5, c[0x0][0x174], R4, 0x1, P0 ;  /* 0x00005d0005717a11 */ /* 0x000fe200000f0c04 */
[----:B------:R-:W2:Y:S04]  /*00d0*/  LDG.E.128 R36, [R2.64] ;  /* 0x0000000402247981 */ /* 0x000ea8000c1e1d00 */
[----:B------:R-:W3:Y:S04]  /*00e0*/  LDG.E.128 R32, [R112.64] ;  /* 0x0000000470207981 */ /* 0x000ee8000c1e1d00 */
[----:B------:R-:W4:Y:S04]  /*00f0*/  LDG.E.128 R44, [R2.64+0x3800] ;  /* 0x00380004022c7981 */ /* 0x000f28000c1e1d00 */
[----:B------:R-:W5:Y:S04]  /*0100*/  LDG.E.128 R40, [R2.64+0x7000] ;  /* 0x0070000402287981 */ /* 0x000f68000c1e1d00 */
[----:B------:R-:W4:Y:S04]  /*0110*/  LDG.E.128 R96, [R2.64+0xa800] ;  /* 0x00a8000402607981 */ /* 0x000f28000c1e1d00 */
        /* <DEDUP_REMOVED lines=14> */
[----:B------:R-:W4:Y:S01]  /*0200*/  LDG.E.128 R20, [R2.64+0x8000] ;  /* 0x0080000402147981 */ /* 0x000f22000c1e1d00 */
[----:B--2---:R-:W-:-:S02]  /*0210*/  PRMT R24, RZ, 0x5410, R36 ;  /* 0x00005410ff187816 */ /* 0x004fc40000000024 */
[----:B------:R-:W-:Y:S02]  /*0220*/  PRMT R36, RZ, 0x7610, R36 ;  /* 0x00007610ff247816 */ /* 0x000fe40000000024 */
[--C-:B---3--:R-:W-:Y:S02]  /*0230*/  PRMT R61, RZ, 0x5410, R32.reuse ;  /* 0x00005410ff3d7816 */ /* 0x108fe40000000020 */
[----:B------:R-:W-:Y:S02]  /*0240*/  PRMT R63, RZ, 0x7610, R32 ;  /* 0x00007610ff3f7816 */ /* 0x000fe40000000020 */
[--C-:B------:R-:W-:Y:S01]  /*0250*/  PRMT R73, RZ, 0x5410, R33.reuse ;  /* 0x00005410ff497816 */ /* 0x100fe20000000021 */
[----:B------:R-:W-:Y:S01]  /*0260*/  FFMA.FTZ R24, R61, R24, RZ ;  /* 0x000000183d187223 */ /* 0x000fe200000100ff */
[----:B------:R-:W-:Y:S02]  /*0270*/  PRMT R75, RZ, 0x7610, R33 ;  /* 0x00007610ff4b7816 */ /* 0x000fe40000000021 */
[----:B------:R-:W-:Y:S01]  /*0280*/  PRMT R25, RZ, 0x5410, R38 ;  /* 0x00005410ff197816 */ /* 0x000fe20000000026 */
[----:B------:R-:W-:Y:S01]  /*0290*/  FFMA.FTZ R36, R63, R36, R24 ;  /* 0x000000243f247223 */ /* 0x000fe20000010018 */
[----:B------:R-:W-:-:S02]  /*02a0*/  PRMT R24, RZ, 0x5410, R37 ;  /* 0x00005410ff187816 */ /* 0x000fc40000000025 */
[----:B------:R-:W-:-:S03]  /*02b0*/  PRMT R100, RZ, 0x5410, R34 ;  /* 0x00005410ff647816 */ /* 0x000fc60000000022 */
[----:B------:R-:W-:Y:S01]  /*02c0*/  FFMA.FTZ R36, R73, R24, R36 ;  /* 0x0000001849247223 */ /* 0x000fe20000010024 */
[----:B------:R-:W-:Y:S02]  /*02d0*/  PRMT R24, RZ, 0x7610, R37 ;  /* 0x00007610ff187816 */ /* 0x000fe40000000025 */
[----:B------:R-:W-:-:S03]  /*02e0*/  PRMT R38, RZ, 0x7610, R38 ;  /* 0x00007610ff267816 */ /* 0x000fc60000000026 */
[----:B------:R-:W-:Y:S01]  /*02f0*/  FFMA.FTZ R24, R75, R24, R36 ;  /* 0x000000184b187223 */ /* 0x000fe20000010024 */
[----:B------:R-:W-:-:S03]  /*0300*/  PRMT R101, RZ, 0x7610, R34 ;  /* 0x00007610ff657816 */ /* 0x000fc60000000022 */
[----:B------:R-:W-:Y:S01]  /*0310*/  FFMA.FTZ R28, R100, R25, R24 ;  /* 0x00000019641c7223 */ /* 0x000fe20000010018 */
[----:B------:R-:W-:Y:S01]  /*0320*/  PRMT R32, RZ, 0x5410, R39 ;  /* 0x00005410ff207816 */ /* 0x000fe20000000027 */
[----:B------:R-:W2:Y:S01]  /*0330*/  LDG.E.128 R24, [R2.64+0xb800] ;  /* 0x00b8000402187981 */ /* 0x000ea2000c1e1d00 */
[--C-:B------:R-:W-:Y:S01]  /*0340*/  PRMT R103, RZ, 0x5410, R35.reuse ;  /* 0x00005410ff677816 */ /* 0x100fe20000000023 */
[----:B------:R-:W-:Y:S01]  /*0350*/  FFMA.FTZ R38, R101, R38, R28 ;  /* 0x0000002665267223 */ /* 0x000fe2000001001c */
[----:B------:R-:W-:Y:S01]  /*0360*/  PRMT R102, RZ, 0x7610, R35 ;  /* 0x00007610ff667816 */ /* 0x000fe20000000023 */
[----:B------:R-:W3:Y:S01]  /*0370*/  LDG.E.128 R28, [R2.64+0xf000] ;  /* 0x00f00004021c7981 */ /* 0x000ee2000c1e1d00 */
[----:B------:R-:W-:Y:S01]  /*0380*/  PRMT R39, RZ, 0x7610, R39 ;  /* 0x00007610ff277816 */ /* 0x000fe20000000027 */
[----:B------:R-:W-:Y:S01]  /*0390*/  FFMA.FTZ R32, R103, R32, R38 ;  /* 0x0000002067207223 */ /* 0x000fe20000010026 */
[--C-:B-----5:R-:W-:Y:S02]  /*03a0*/  PRMT R34, RZ, 0x5410, R40.reuse ;  /* 0x00005410ff227816 */ /* 0x120fe40000000028 */
[----:B------:R-:W-:Y:S01]  /*03b0*/  PRMT R40, RZ, 0x7610, R40 ;  /* 0x00007610ff287816 */ /* 0x000fe20000000028 */
[----:B------:R-:W-:Y:S01]  /*03c0*/  FFMA.FTZ R60, R102, R39, R32 ;  /* 0x00000027663c7223 */ /* 0x000fe20000010020 */
[--C-:B----4-:R-:W-:Y:S01]  /*03d0*/  PRMT R32, RZ, 0x5410, R44.reuse ;  /* 0x00005410ff207816 */ /* 0x110fe2000000002c */
[----:B------:R-:W-:Y:S01]  /*03e0*/  FFMA.FTZ R34, R61, R34, RZ ;  /* 0x000000223d227223 */ /* 0x000fe200000100ff */
[----:B------:R-:W-:-:S03]  /*03f0*/  PRMT R44, RZ, 0x7610, R44 ;  /* 0x00007610ff2c7816 */ /* 0x000fc6000000002c */
[----:B------:R-:W-:Y:S02]  /*0400*/  FFMA.FTZ R32, R61, R32, RZ ;  /* 0x000000203d207223 */ /* 0x000fe400000100ff */
[C---:B------:R-:W-:Y:S02]  /*0410*/  FFMA.FTZ R34, R63.reuse, R40, R34 ;  /* 0x000000283f227223 */ /* 0x040fe40000010022 */
        /* <DEDUP_REMOVED lines=12> */
[----:B------:R-:W-:Y:S01]  /*04e0*/  FFMA.FTZ R32, R100, R33, R32 ;  /* 0x0000002164207223 */ /* 0x000fe20000010020 */
[--C-:B------:R-:W-:Y:S02]  /*04f0*/  PRMT R33, RZ, 0x5410, R42.reuse ;  /* 0x00005410ff217816 */ /* 0x100fe4000000002a */
[----:B------:R-:W-:Y:S01]  /*0500*/  PRMT R42, RZ, 0x7610, R42 ;  /* 0x00007610ff2a7816 */ /* 0x000fe2000000002a */
[----:B------:R-:W-:-:S02]  /*0510*/  FFMA.FTZ R46, R101, R46, R32 ;  /* 0x0000002e652e7223 */ /* 0x000fc40000010020 */
[----:B------:R-:W-:Y:S01]  /*0520*/  FFMA.FTZ R33, R100, R33, R34 ;  /* 0x0000002164217223 */ /* 0x000fe20000010022 */
[----:B------:R-:W-:-:S03]  /*0530*/  PRMT R43, RZ, 0x7610, R43 ;  /* 0x00007610ff2b7816 */ /* 0x000fc6000000002b */
[----:B------:R-:W-:Y:S01]  /*0540*/  FFMA.FTZ R42, R101, R42, R33 ;  /* 0x0000002a652a7223 */ /* 0x000fe20000010021 */
[----:B------:R-:W-:Y:S01]  /*0550*/  PRMT R107, RZ, 0x5410, R4 ;  /* 0x00005410ff6b7816 */ /* 0x000fe20000000004 */
[----:B------:R-:W4:Y:S01]  /*0560*/  LDG.E.128 R32, [R2.64+0x12800] ;  /* 0x0128000402207981 */ /* 0x000f22000c1e1d00 */
[----:B------:R-:W-:Y:S01]  /*0570*/  PRMT R36, RZ, 0x5410, R47 ;  /* 0x00005410ff247816 */ /* 0x000fe2000000002f */
[----:B------:R-:W-:-:S04]  /*0580*/  FFMA.FTZ R40, R103, R40, R42 ;  /* 0x0000002867287223 */ /* 0x000fc8000001002a */
[----:B------:R-:W-:Y:S01]  /*0590*/  FFMA.FTZ R74, R102, R43, R40 ;  /* 0x0000002b664a7223 */ /* 0x000fe20000010028 */
[----:B------:R-:W-:Y:S01]  /*05a0*/  PRMT R40, RZ, 0x5410, R96 ;  /* 0x00005410ff287816 */ /* 0x000fe20000000060 */
[----:B------:R-:W-:Y:S01]  /*05b0*/  FFMA.FTZ R46, R103, R36, R46 ;  /* 0x00000024672e7223 */ /* 0x000fe2000001002e */
[----:B------:R-:W-:Y:S01]  /*05c0*/  PRMT R96, RZ, 0x7610, R96 ;  /* 0x00007610ff607816 */ /* 0x000fe20000000060 */
[----:B------:R-:W5:Y:S01]  /*05d0*/  LDG.E.128 R36, [R2.64+0x16000] ;  /* 0x0160000402247981 */ /* 0x000f62000c1e1d00 */
[--C-:B------:R-:W-:Y:S01]  /*05e0*/  PRMT R42, RZ, 0x5410, R48.reuse ;  /* 0x00005410ff2a7816 */ /* 0x100fe20000000030 */
[----:B------:R-:W-:Y:S01]  /*05f0*/  FFMA.FTZ R40, R61, R40, RZ ;  /* 0x000000283d287223 */ /* 0x000fe200000100ff */
[----:B------:R-:W-:Y:S02]  /*0600*/  PRMT R48, RZ, 0x7610, R48 ;  /* 0x00007610ff307816 */ /* 0x000fe40000000030 */
[----:B------:R-:W-:Y:S01]  /*0610*/  PRMT R47, RZ, 0x7610, R47 ;  /* 0x00007610ff2f7816 */ /* 0x000fe2000000002f */
[----:B------:R-:W-:Y:S01]  /*0620*/  FFMA.FTZ R96, R63, R96, R40 ;  /* 0x000000603f607223 */ /* 0x000fe20000010028 */
[----:B------:R-:W-:Y:S01]  /*0630*/  PRMT R40, RZ, 0x5410, R97 ;  /* 0x00005410ff287816 */ /* 0x000fe20000000061 */
[----:B------:R-:W-:-:S02]  /*0640*/  FFMA.FTZ R42, R61, R42, RZ ;  /* 0x0000002a3d2a7223 */ /* 0x000fc400000100ff */
[----:B------:R-:W-:Y:S02]  /*0650*/  FFMA.FTZ R62, R102, R47, R46 ;  /* 0x0000002f663e7223 */ /* 0x000fe4000001002e */
[----:B------:R-:W-:Y:S01]  /*0660*/  FFMA.FTZ R96, R73, R40, R96 ;  /* 0x0000002849607223 */ /* 0x000fe20000010060 */
[--C-:B------:R-:W-:Y:S01]  /*0670*/  PRMT R40, RZ, 0x5410, R49.reuse ;  /* 0x00005410ff287816 */ /* 0x100fe20000000031 */
[----:B------:R-:W-:Y:S01]  /*0680*/  FFMA.FTZ R42, R63, R48, R42 ;  /* 0x000000303f2a7223 */ /* 0x000fe2000001002a */
[----:B------:R-:W2:Y:S03]  /*0690*/  LDG.E.128 R44, [R112.64+0x1800] ;  /* 0x00180004702c7981 */ /* 0x000ea6000c1e1d00 */
        /* <DEDUP_REMOVED lines=8> */
[C---:B------:R-:W-:Y:S01]  /*0720*/  FFMA.FTZ R40, R100.reuse, R41, R40 ;  /* 0x0000002964287223 */ /* 0x040fe20000010028 */
[----:B------:R-:W-:Y:S02]  /*0730*/  PRMT R48, RZ, 0x5410, R99 ;  /* 0x00005410ff307816 */ /* 0x000fe40000000063 */
[----:B------:R-:W-:Y:S01]  /*0740*/  PRMT R52, RZ, 0x7610, R52 ;  /* 0x00007610ff347816 */ /* 0x000fe20000000034 */
[----:B------:R-:W-:Y:S01]  /*0750*/  FFMA.FTZ R98, R101, R98, R40 ;  /* 0x0000006265627223 */ /* 0x000fe20000010028 */
[--C-:B------:R-:W-:Y:S01]  /*0760*/  PRMT R41, RZ, 0x5410, R50.reuse ;  /* 0x00005410ff297816 */ /* 0x100fe20000000032 */
        /* <DEDUP_REMOVED lines=8> */
[----:B------:R-:W-:-:S02]  /*07f0*/  FFMA.FTZ R98, R61, R98, RZ ;  /* 0x000000623d627223 */ /* 0x000fc400000100ff */
[----:B------:R-:W-:Y:S01]  /*0800*/  FFMA.FTZ R96, R73, R52, R96 ;  /* 0x0000003449607223 */ /* 0x000fe20000010060 */
[----:B------:R-:W-:Y:S01]  /*0810*/  PRMT R52, RZ, 0x5410, R57 ;  /* 0x00005410ff347816 */ /* 0x000fe20000000039 */
[----:B------:R-:W-:Y:S01]  /*0820*/  FFMA.FTZ R56, R63, R56, R98 ;  /* 0x000000383f387223 */ /* 0x000fe20000010062 */
[----:B------:R-:W-:Y:S01]  /*0830*/  PRMT R97, RZ, 0x5410, R5 ;  /* 0x00005410ff617816 */ /* 0x000fe20000000005 */
[----:B------:R-:W-:Y:S02]  /*0840*/  FFMA.FTZ R49, R101, R50, R41 ;  /* 0x0000003265317223 */ /* 0x000fe40000010029 */
[----:B------:R-:W-:Y:S01]  /*0850*/  FFMA.FTZ R73, R73, R52, R56 ;  /* 0x0000003449497223 */ /* 0x000fe20000010038 */
[----:B------:R-:W-:Y:S01]  /*0860*/  PRMT R52, RZ, 0x7610, R53 ;  /* 0x00007610ff347816 */ /* 0x000fe20000000035 */
[----:B------:R-:W2:Y:S01]  /*0870*/  LDG.E.128 R40, [R2.64+0x1800] ;  /* 0x0018000402287981 */ /* 0x000ea2000c1e1d00 */
        /* <DEDUP_REMOVED lines=29> */
[C---:B------:R-:W-:Y:S01]  /*0a50*/  FFMA.FTZ R92, R101.reuse, R4, R92 ;  /* 0x00000004655c7223 */ /* 0x040fe2000001005c */
[----:B------:R-:W-:Y:S02]  /*0a60*/  PRMT R4, RZ, 0x7610, R77 ;  /* 0x00007610ff047816 */ /* 0x000fe4000000004d */
[--C-:B------:R-:W-:Y:S02]  /*0a70*/  PRMT R99, RZ, 0x5410, R6.reuse ;  /* 0x00005410ff637816 */ /* 0x100fe40000000006 */
[----:B------:R-:W-:Y:S01]  /*0a80*/  PRMT R98, RZ, 0x7610, R6 ;  /* 0x00007610ff627816 */ /* 0x000fe20000000006 */
[----:B------:R-:W-:Y:S01]  /*0a90*/  FFMA.FTZ R5, R101, R4, R5 ;  /* 0x0000000465057223 */ /* 0x000fe20000010005 */
[----:B------:R-:W-:Y:S02]  /*0aa0*/  PRMT R6, RZ, 0x5410, R78 ;  /* 0x00005410ff067816 */ /* 0x000fe4000000004e */
[--C-:B------:R-:W-:Y:S02]  /*0ab0*/  PRMT R4, RZ, 0x5410, R94.reuse ;  /* 0x00005410ff047816 */ /* 0x100fe4000000005e */
        /* <DEDUP_REMOVED lines=12> */
[----:B------:R-:W-:Y:S02]  /*0b80*/  PRMT R5, RZ, 0x5410, R95 ;  /* 0x00005410ff057816 */ /* 0x000fe4000000005f */
[----:B------:R-:W-:Y:S02]  /*0b90*/  PRMT R100, RZ, 0x7610, R7 ;  /* 0x00007610ff647816 */ /* 0x000fe40000000007 */
        /* <DEDUP_REMOVED lines=27> */
[----:B------:R-:W-:-:S02]  /*0d50*/  FFMA.FTZ R103, R103, R54, R53 ;  /* 0x0000003667677223 */ /* 0x000fc40000010035 */
[----:B------:R-:W4:Y:S01]  /*0d60*/  LDG.E.128 R52, [R2.64+0x8800] ;  /* 0x0088000402347981 */ /* 0x000f22000c1e1d00 */
        /* <DEDUP_REMOVED lines=8> */
[----:B------:R-:W4:Y:S01]  /*0df0*/  LDG.E.128 R56, [R2.64+0xc000] ;  /* 0x00c0000402387981 */ /* 0x000f22000c1e1d00 */
[C---:B------:R-:W-:Y:S01]  /*0e00*/  FFMA.FTZ R80, R99.reuse, R76, R77 ;  /* 0x0000004c63507223 */ /* 0x040fe2000001004d */
[----:B------:R-:W-:Y:S01]  /*0e10*/  PRMT R77, RZ, 0x7610, R86 ;  /* 0x00007610ff4d7816 */ /* 0x000fe20000000056 */
[----:B------:R-:W-:Y:S02]  /*0e20*/  FFMA.FTZ R74, R99, R74, R84 ;  /* 0x0000004a634a7223 */ /* 0x000fe40000010054 */
[C---:B------:R-:W-:Y:S01]  /*0e30*/  FFMA.FTZ R80, R98.reuse, R81, R80 ;  /* 0x0000005162507223 */ /* 0x040fe20000010050 */
[--C-:B------:R-:W-:Y:S01]  /*0e40*/  PRMT R81, RZ, 0x5410, R87.reuse ;  /* 0x00005410ff517816 */ /* 0x100fe20000000057 */
[----:B------:R-:W-:Y:S01]  /*0e50*/  FFMA.FTZ R74, R98, R77, R74 ;  /* 0x0000004d624a7223 */ /* 0x000fe2000001004a */
[----:B------:R-:W-:Y:S01]  /*0e60*/  PRMT R105, RZ, 0x7610, R87 ;  /* 0x00007610ff697816 */ /* 0x000fe20000000057 */
[----:B------:R-:W4:Y:S02]  /*0e70*/  LDG.E.128 R76, [R2.64+0x16800] ;  /* 0x01680004024c7981 */ /* 0x000f24000c1e1d00 */
[----:B------:R-:W-:Y:S01]  /*0e80*/  FFMA.FTZ R74, R96, R81, R74 ;  /* 0x00000051604a7223 */ /* 0x000fe2000001004a */
[--C-:B------:R-:W-:Y:S01]  /*0e90*/  PRMT R81, RZ, 0x5410, R83.reuse ;  /* 0x00005410ff517816 */ /* 0x100fe20000000053 */
[----:B------:R0:W4:Y:S01]  /*0ea0*/  LDG.E.128 R84, [R112.64+0x2000] ;  /* 0x0020000470547981 */ /* 0x000122000c1e1d00 */
[----:B------:R-:W-:-:S03]  /*0eb0*/  PRMT R83, RZ, 0x7610, R83 ;  /* 0x00007610ff537816 */ /* 0x000fc60000000053 */
[----:B------:R-:W-:Y:S02]  /*0ec0*/  FFMA.FTZ R80, R96, R81, R80 ;  /* 0x0000005160507223 */ /* 0x000fe40000010050 */
[C---:B------:R-:W-:Y:S02]  /*0ed0*/  FFMA.FTZ R105, R100.reuse, R105, R74 ;  /* 0x0000006964697223 */ /* 0x040fe4000001004a */
        /* <DEDUP_REMOVED lines=20> */
[----:B------:R-:W-:-:S05]  /*1020*/  PRMT R65, RZ, 0x7610, R90 ;  /* 0x00007610ff417816 */ /* 0x000fca000000005a */
[----:B------:R-:W-:Y:S01]  /*1030*/  FFMA.FTZ R64, R98, R65, R64 ;  /* 0x0000004162407223 */ /* 0x000fe20000010040 */
[----:B------:R-:W-:-:S05]  /*1040*/  PRMT R65, RZ, 0x5410, R91 ;  /* 0x00005410ff417816 */ /* 0x000fca000000005b */
        /* <DEDUP_REMOVED lines=50> */
[----:B------:R1:W4:Y:S02]  /*1370*/  LDG.E.128 R68, [R2.64+0x10000] ;  /* 0x0100000402447981 */ /* 0x000324000c1e1d00 */
[----:B------:R-:W-:Y:S01]  /*1380*/  FFMA.FTZ R8, R100, R9, R8 ;  /* 0x0000000964087223 */ /* 0x000fe20000010008 */
[----:B------:R-:W-:Y:S01]  /*1390*/  PRMT R9, RZ, 0x5410, R16 ;  /* 0x00005410ff097816 */ /* 0x000fe20000000010 */
[----:B------:R1:W4:Y:S04]  /*13a0*/  LDG.E.128 R12, [R2.64+0x17000] ;  /* 0x01700004020c7981 */ /* 0x000328000c1e1d00 */
[----:B------:R-:W-:Y:S01]  /*13b0*/  FFMA.FTZ R9, R102, R9, R75 ;  /* 0x0000000966097223 */ /* 0x000fe2000001004b */
[----:B------:R-:W-:-:S02]  /*13c0*/  PRMT R75, RZ, 0x7610, R11 ;  /* 0x00007610ff4b7816 */ /* 0x000fc4000000000b */
        /* <DEDUP_REMOVED lines=15> */
[----:B------:R-:W-:Y:S02]  /*14c0*/  FFMA.FTZ R10, R101, R10, R20 ;  /* 0x0000000a650a7223 */ /* 0x000fe40000010014 */
        /* <DEDUP_REMOVED lines=13> */
[----:B--2---:R-:W-:Y:S01]  /*15a0*/  PRMT R109, RZ, 0x7610, R47 ;  /* 0x00007610ff6d7816 */ /* 0x004fe2000000002f */
[C---:B------:R-:W-:Y:S01]  /*15b0*/  FFMA.FTZ R105, R96.reuse, R105, R17 ;  /* 0x0000006960697223 */ /* 0x040fe20000010011 */
[----:B------:R-:W-:Y:S01]  /*15c0*/  PRMT R17, RZ, 0x5410, R24 ;  /* 0x00005410ff117816 */ /* 0x000fe20000000018 */
[----:B------:R-:W-:Y:S01]  /*15d0*/  FFMA.FTZ R104, R96, R23, R16 ;  /* 0x0000001760687223 */ /* 0x000fe20000010010 */
[----:B---3--:R-:W-:Y:S01]  /*15e0*/  PRMT R16, RZ, 0x5410, R28 ;  /* 0x00005410ff107816 */ /* 0x008fe2000000001c */
[----:B------:R1:W2:Y:S01]  /*15f0*/  LDG.E.128 R8, [R2.64+0x13800] ;  /* 0x0138000402087981 */ /* 0x0002a2000c1e1d00 */
        /* <DEDUP_REMOVED lines=9> */
[----:B------:R0:W3:Y:S02]  /*1690*/  LDG.E.128 R20, [R112.64+0x2800] ;  /* 0x0028000470147981 */ /* 0x0000e4000c1e1d00 */
[C---:B------:R-:W-:Y:S01]  /*16a0*/  FFMA.FTZ R19, R98.reuse, R19, R16 ;  /* 0x0000001362137223 */ /* 0x040fe20000010010 */
[----:B------:R-:W-:Y:S01]  /*16b0*/  PRMT R16, RZ, 0x7610, R25 ;  /* 0x00007610ff107816 */ /* 0x000fe20000000019 */
[----:B------:R-:W-:-:S04]  /*16c0*/  FFMA.FTZ R17, R98, R17, R24 ;  /* 0x0000001162117223 */ /* 0x000fc80000010018 */
[C---:B------:R-:W-:Y:S01]  /*16d0*/  FFMA.FTZ R16, R101.reuse, R16, R17 ;  /* 0x0000001065107223 */ /* 0x040fe20000010011 */
[----:B------:R-:W-:Y:S01]  /*16e0*/  PRMT R17, RZ, 0x5410, R26 ;  /* 0x00005410ff117816 */ /* 0x000fe2000000001a */
[----:B------:R-:W-:-:S04]  /*16f0*/  FFMA.FTZ R18, R101, R18, R19 ;  /* 0x0000001265127223 */ /* 0x000fc80000010013 */
[C---:B------:R-:W-:Y:S01]  /*1700*/  FFMA.FTZ R24, R106.reuse, R17, R16 ;  /* 0x000000116a187223 */ /* 0x040fe20000010010 */
[--C-:B------:R-:W-:Y:S02]  /*1710*/  PRMT R17, RZ, 0x5410, R30.reuse ;  /* 0x00005410ff117816 */ /* 0x100fe4000000001e */
[----:B------:R-:W-:Y:S02]  /*1720*/  PRMT R30, RZ, 0x7610, R30 ;  /* 0x00007610ff1e7816 */ /* 0x000fe4000000001e */
[----:B------:R-:W-:Y:S01]  /*1730*/  PRMT R26, RZ, 0x7610, R26 ;  /* 0x00007610ff1a7816 */ /* 0x000fe2000000001a */
[----:B------:R-:W-:Y:S01]  /*1740*/  FFMA.FTZ R25, R106, R17, R18 ;  /* 0x000000116a197223 */ /* 0x000fe20000010012 */
[----:B-----5:R-:W-:Y:S01]  /*1750*/  PRMT R29, RZ, 0x5410, R36 ;  /* 0x00005410ff1d7816 */ /* 0x020fe20000000024 */
[----:B------:R1:W5:Y:S01]  /*1760*/  LDG.E.128 R16, [R2.64+0x2800] ;  /* 0x0028000402107981 */ /* 0x000362000c1e1d00 */
[----:B----4-:R-:W-:Y:S01]  /*1770*/  PRMT R28, RZ, 0x5410, R32 ;  /* 0x00005410ff1c7816 */ /* 0x010fe20000000020 */
        /* <DEDUP_REMOVED lines=51> */
[----:B------:R1:W4:Y:S02]  /*1ab0*/  LDG.E.128 R28, [R2.64+0x9800] ;  /* 0x00980004021c7981 */ /* 0x000324000c1e1d00 */
        /* <DEDUP_REMOVED lines=20> */
[----:B------:R0:W2:Y:S02]  /*1c00*/  LDG.E.128 R48, [R112.64+0x3000] ;  /* 0x0030000470307981 */ /* 0x0000a4000c1e1d00 */
        /* <DEDUP_REMOVED lines=9> */
[----:B------:R1:W2:Y:S01]  /*1ca0*/  LDG.E.128 R44, [R2.64+0x17800] ;  /* 0x01780004022c7981 */ /* 0x0002a2000c1e1d00 */
        /* <DEDUP_REMOVED lines=22> */
[----:B------:R1:W3:Y:S02]  /*1e10*/  LDG.E.128 R40, [R2.64+0x3000] ;  /* 0x0030000402287981 */ /* 0x0002e4000c1e1d00 */
        /* <DEDUP_REMOVED lines=8> */
[----:B------:R1:W3:Y:S02]  /*1ea0*/  LDG.E.128 R32, [R2.64+0x10800] ;  /* 0x0108000402207981 */ /* 0x0002e4000c1e1d00 */
[----:B------:R-:W-:Y:S01]  /*1eb0*/  FFMA.FTZ R74, R109, R74, R52 ;  /* 0x0000004a6d4a7223 */ /* 0x000fe20000010034 */
[--C-:B------:R-:W-:Y:S01]  /*1ec0*/  PRMT R52, RZ, 0x5410, R4.reuse ;  /* 0x00005410ff347816 */ /* 0x100fe20000000004 */
[----:B------:R1:W3:Y:S01]  /*1ed0*/  LDG.E.128 R56, [R2.64+0xa000] ;  /* 0x00a0000402387981 */ /* 0x0002e2000c1e1d00 */
[----:B------:R-:W-:-:S03]  /*1ee0*/  PRMT R4, RZ, 0x7610, R4 ;  /* 0x00007610ff047816 */ /* 0x000fc60000000004 */
[----:B------:R-:W-:Y:S01]  /*1ef0*/  FFMA.FTZ R110, R73, R52, R110 ;  /* 0x00000034496e7223 */ /* 0x000fe2000001006e */
[----:B------:R-:W-:Y:S01]  /*1f00*/  PRMT R52, RZ, 0x5410, R61 ;  /* 0x00005410ff347816 */ /* 0x000fe2000000003d */
        /* <DEDUP_REMOVED lines=22> */
[----:B------:R-:W-:Y:S01]  /*2070*/  FFMA.FTZ R37, R100, R37, R38 ;  /* 0x0000002564257223 */ /* 0x000fe20000010026 */
[----:B------:R-:W-:Y:S01]  /*2080*/  PRMT R39, RZ, 0x7610, R39 ;  /* 0x00007610ff277816 */ /* 0x000fe20000000027 */
[----:B------:R1:W4:Y:S02]  /*2090*/  LDG.E.128 R100, [R2.64+0xd000] ;  /* 0x00d0000402647981 */ /* 0x000324000c1e1d00 */
[----:B------:R-:W-:Y:S01]  /*20a0*/  FFMA.FTZ R110, R109, R110, R4 ;  /* 0x0000006e6d6e7223 */ /* 0x000fe20000010004 */
[----:B------:R-:W-:Y:S01]  /*20b0*/  PRMT R4, RZ, 0x5410, R7 ;  /* 0x00005410ff047816 */ /* 0x000fe20000000007 */
[----:B------:R-:W-:Y:S01]  /*20c0*/  FFMA.FTZ R96, R96, R39, R37 ;  /* 0x0000002760607223 */ /* 0x000fe20000010025 */
[----:B0-----:R-:W-:Y:S01]  /*20d0*/  PRMT R112, RZ, 0x5410, R78 ;  /* 0x00005410ff707816 */ /* 0x001fe2000000004e */
[----:B------:R1:W4:Y:S02]  /*20e0*/  LDG.E.128 R36, [R2.64+0x14000] ;  /* 0x0140000402247981 */ /* 0x000324000c1e1d00 */
[----:B------:R-:W-:Y:S01]  /*20f0*/  FFMA.FTZ R5, R107, R4, R5 ;  /* 0x000000046b057223 */ /* 0x000fe20000010005 */
[----:B------:R-:W-:-:S02]  /*2100*/  PRMT R4, RZ, 0x5410, R76 ;  /* 0x00005410ff047816 */ /* 0x000fc4000000004c */
[----:B------:R-:W-:-:S03]  /*2110*/  PRMT R76, RZ, 0x7610, R76 ;  /* 0x00007610ff4c7816 */ /* 0x000fc6000000004c */
[----:B------:R-:W-:Y:S01]  /*2120*/  FFMA.FTZ R96, R73, R4, R96 ;  /* 0x0000000449607223 */ /* 0x000fe20000010060 */
[----:B------:R-:W-:-:S03]  /*2130*/  PRMT R4, RZ, 0x7610, R7 ;  /* 0x00007610ff047816 */ /* 0x000fc60000000007 */
[----:B------:R-:W-:Y:S02]  /*2140*/  FFMA.FTZ R96, R97, R76, R96 ;  /* 0x0000004c61607223 */ /* 0x000fe40000010060 */
[----:B------:R-:W-:Y:S01]  /*2150*/  FFMA.FTZ R73, R109, R4, R5 ;  /* 0x000000046d497223 */ /* 0x000fe20000010005 */
[--C-:B------:R-:W-:Y:S02]  /*2160*/  PRMT R4, RZ, 0x5410, R77.reuse ;  /* 0x00005410ff047816 */ /* 0x100fe4000000004d */
[----:B------:R-:W-:Y:S02]  /*2170*/  PRMT R97, RZ, 0x7610, R77 ;  /* 0x00007610ff617816 */ /* 0x000fe4000000004d */
[----:B------:R-:W-:Y:S02]  /*2180*/  PRMT R77, RZ, 0x7610, R78 ;  /* 0x00007610ff4d7816 */ /* 0x000fe4000000004e */
[--C-:B------:R-:W-:Y:S02]  /*2190*/  PRMT R78, RZ, 0x5410, R79.reuse ;  /* 0x00005410ff4e7816 */ /* 0x100fe4000000004f */
        /* <DEDUP_REMOVED lines=8> */
[----:B------:R-:W-:Y:S01]  /*2220*/  FFMA.FTZ R79, R98, R97, R79 ;  /* 0x00000061624f7223 */ /* 0x000fe2000001004f */
[----:B------:R1:W4:Y:S01]  /*2230*/  LDG.E.128 R4, [R2.64+0xd800] ;  /* 0x00d8000402047981 */ /* 0x000322000c1e1d00 */
        /* <DEDUP_REMOVED lines=11> */
[----:B------:R-:W-:-:S02]  /*22f0*/  PRMT R80, RZ, 0x5410, R82 ;  /* 0x00005410ff507816 */ /* 0x000fc40000000052 */
        /* <DEDUP_REMOVED lines=17> */
[----:B------:R-:W-:Y:S02]  /*2410*/  FFMA.FTZ R108, R75, R76, R108 ;  /* 0x0000004c4b6c7223 */ /* 0x000fe4000001006c */
[----:B------:R1:W4:Y:S02]  /*2420*/  LDG.E.128 R76, [R2.64+0x14800] ;  /* 0x01480004024c7981 */ /* 0x000324000c1e1d00 */
[----:B------:R-:W-:Y:S02]  /*2430*/  FFMA.FTZ R108, R96, R81, R108 ;  /* 0x00000051606c7223 */ /* 0x000fe4000001006c */
[----:B------:R1:W4:Y:S02]  /*2440*/  LDG.E.128 R80, [R2.64+0x18000] ;  /* 0x0180000402507981 */ /* 0x000324000c1e1d00 */
[----:B-1----:R-:W-:-:S02]  /*2450*/  PRMT R3, RZ, 0x5410, R89 ;  /* 0x00005410ff037816 */ /* 0x002fc40000000059 */
        /* <DEDUP_REMOVED lines=56> */
[----:B--2---:R-:W-:Y:S01]  /*27e0*/  PRMT R66, RZ, 0x5410, R8 ;  /* 0x00005410ff427816 */ /* 0x004fe20000000008 */
        /* <DEDUP_REMOVED lines=29> */
[----:B-----5:R-:W-:Y:S01]  /*29c0*/  PRMT R9, RZ, 0x5410, R16 ;  /* 0x00005410ff097816 */ /* 0x020fe20000000010 */
[----:B------:R-:W-:Y:S01]  /*29d0*/  FFMA.FTZ R87, R87, R10, R12 ;  /* 0x0000000a57577223 */ /* 0x000fe2000001000c */
[--C-:B---3--:R-:W-:Y:S02]  /*29e0*/  PRMT R10, RZ, 0x5410, R20.reuse ;  /* 0x00005410ff0a7816 */ /* 0x108fe40000000014 */
[----:B------:R-:W-:Y:S02]  /*29f0*/  PRMT R20, RZ, 0x7610, R20 ;  /* 0x00007610ff147816 */ /* 0x000fe40000000014 */
        /* <DEDUP_REMOVED lines=35> */
[----:B----4-:R-:W-:-:S05]  /*2c30*/  PRMT R2, RZ, 0x5410, R28 ;  /* 0x00005410ff027816 */ /* 0x010fca000000001c */
        /* <DEDUP_REMOVED lines=93> */
[----:B------:R-:W-:-:S03]  /*3210*/  PRMT R50, RZ, 0x7610, R50 ;  /* 0x00007610ff327816 */ /* 0x000fc60000000032 */
[----:B------:R-:W-:Y:S01]  /*3220*/  FFMA.FTZ R12, R9, R12, R13 ;  /* 0x0000000c090c7223 */ /* 0x000fe2000001000d */
[----:B------:R-:W-:-:S05]  /*3230*/  PRMT R13, RZ, 0x7610, R42 ;  /* 0x00007610ff0d7816 */ /* 0x000fca000000002a */
[----:B------:R-:W-:Y:S01]  /*3240*/  FFMA.FTZ R17, R50, R13, R12 ;  /* 0x0000000d32117223 */ /* 0x000fe2000001000c */
[----:B------:R-:W-:Y:S02]  /*3250*/  PRMT R12, RZ, 0x5410, R51 ;  /* 0x00005410ff0c7816 */ /* 0x000fe40000000033 */
        /* <DEDUP_REMOVED lines=96> */
[C---:B------:R-:W-:Y:S01]  /*3860*/  FFMA.FTZ R6, R51.reuse, R6, R7 ;  /* 0x0000000633067223 */ /* 0x040fe20000010007 */
[----:B------:R-:W-:Y:S02]  /*3870*/  PRMT R7, RZ, 0x5410, R83 ;  /* 0x00005410ff077816 */ /* 0x000fe40000000053 */
[----:B------:R-:W-:Y:S02]  /*3880*/  PRMT R14, RZ, 0x7610, R59 ;  /* 0x00007610ff0e7816 */ /* 0x000fe4000000003b */
[----:B------:R-:W-:Y:S01]  /*3890*/  PRMT R8, RZ, 0x7610, R83 ;  /* 0x00007610ff087816 */ /* 0x000fe20000000053 */
[----:B------:R-:W-:Y:S02]  /*38a0*/  FFMA.FTZ R7, R12, R7, R9 ;  /* 0x000000070c077223 */ /* 0x000fe40000010009 */
        /* <DEDUP_REMOVED lines=15> */
[----:B------:R-:W-:Y:S01]  /*39a0*/  FADD.FTZ R13, R7, R16 ;  /* 0x00000010070d7221 */ /* 0x000fe20000010000 */
        /* <DEDUP_REMOVED lines=42> */
[----:B------:R-:W-:Y:S04]  /*3c50*/  SHFL.BFLY PT, R5, R2, 0x1, 0x1f ;  /* 0x0c201f0002057f89 */ /* 0x000fe800000e0000 */
[----:B------:R-:W0:Y:S04]  /*3c60*/  SHFL.BFLY PT, R7, R4, 0x1, 0x1f ;  /* 0x0c201f0004077f89 */ /* 0x000e2800000e0000 */
[----:B------:R-:W1:Y:S04]  /*3c70*/  SHFL.BFLY PT, R9, R6, 0x1, 0x1f ;  /* 0x0c201f0006097f89 */ /* 0x000e6800000e0000 */
[----:B------:R-:W2:Y:S04]  /*3c80*/  SHFL.BFLY PT, R8, R11, 0x1, 0x1f ;  /* 0x0c201f000b087f89 */ /* 0x000ea800000e0000 */
[----:B------:R-:W3:Y:S04]  /*3c90*/  SHFL.BFLY PT, R13, R12, 0x1, 0x1f ;  /* 0x0c201f000c0d7f89 */ /* 0x000ee800000e0000 */
[----:B------:R-:W4:Y:S04]  /*3ca0*/  SHFL.BFLY PT, R15, R14, 0x1, 0x1f ;  /* 0x0c201f000e0f7f89 */ /* 0x000f2800000e0000 */
        /* <DEDUP_REMOVED lines=11> */
[----:B-----5:R-:W-:Y:S01]  /*3d60*/  FADD.FTZ R16, R16, R17 ;  /* 0x0000001110107221 */ /* 0x020fe20000010000 */
[----:B------:R0:W-:Y:S04]  /*3d70*/  @!P0 STS [R3.X4], R2 ;  /* 0x0000000203008388 */ /* 0x0001e80000004800 */
        /* <DEDUP_REMOVED lines=52> */
[----:B------:R-:W-:Y:S01]  /*40c0*/  STG.E [R2.64+0x2400], R11 ;  /* 0x0024000b02007986 */ /* 0x000fe2000c101904 */
[----:B------:R-:W-:Y:S05]  /*40d0*/  EXIT ;  /* 0x000000000000794d */ /* 0x000fea0003800000 */
.L_x_9:
        /* <DEDUP_REMOVED lines=10> */
.L_x_41:


//--------------------- .text._Z31router_gemm_kernel_float_outputI13__nv_bfloat16Li128ELi8ELi6ELi384ELi7168EEvPfPKT_S4_ --------------------------
	.section	.text._Z31router_gemm_kernel_float_outputI13__nv_bfloat16Li128ELi8ELi6ELi384ELi7168EEvPfPKT_S4_,"ax",@progbits
	.sectioninfo	@"SHI_REGISTERS=114"
	.align	128
        .global         _Z31router_gemm_kernel_float_outputI13__nv_bfloat16Li128ELi8ELi6ELi384ELi7168EEvPfPKT_S4_
        .type           _Z31router_gemm_kernel_float_outputI13__nv_bfloat16Li128ELi8ELi6ELi384ELi7168EEvPfPKT_S4_,@function
        .size           _Z31router_gemm_kernel_float_outputI13__nv_bfloat16Li128ELi8ELi6ELi384ELi7168EEvPfPKT_S4_,(.L_x_42 - _Z31router_gemm_kernel_float_outputI13__nv_bfloat16Li128ELi8ELi6ELi384ELi7168EEvPfPKT_S4_)
        .other          _Z31router_gemm_kernel_float_outputI13__nv_bfloat16Li128ELi8ELi6ELi384ELi7168EEvPfPKT_S4_,@"STO_CUDA_ENTRY STV_DEFAULT"
_Z31router_gemm_kernel_float_outputI13__nv_bfloat16Li128ELi8ELi6ELi384ELi7168EEvPfPKT_S4_:
.text._Z31router_gemm_kernel_float_outputI13__nv_bfloat16Li128ELi8ELi6ELi384ELi7168EEvPfPKT_S4_:
[----:B------:R-:W-:Y:S02]  /*0000*/  IMAD.MOV.U32 R1, RZ, RZ, c[0x0][0x28] ;  /* 0x00000a00ff017624 */ /* 0x000fe400078e00ff */
[----:B------:R-:W0:Y:S01]  /*0010*/  S2R R76, SR_TID.X ;  /* 0x00000000004c7919 */ /* 0x000e220000002100 */
[----:B------:R-:W-:Y:S01]  /*0020*/  IMAD.MOV.U32 R7, RZ, RZ, 0x2 ;  /* 0x00000002ff077424 */ /* 0x000fe200078e00ff */
        /* <DEDUP_REMOVED lines=33> */
[----:B------:R-:W-:Y:S02]  /*0240*/  PRMT R98, RZ, 0x7610, R12 ;  /* 0x00007610ff627816 */ /* 0x000fe4000000000c */
[----:B----4-:R-:W-:Y:S02]  /*0250*/  PRMT R12, RZ, 0x5410, R60 ;  /* 0x00005410ff0c7816 */ /* 0x010fe4000000003c */
[--C-:B------:R-:W-:Y:S02]  /*0260*/  PRMT R77, RZ, 0x5410, R13.reuse ;  /* 0x00005410ff4d7816 */ /* 0x100fe4000000000d */
[----:B------:R-:W-:Y:S01]  /*0270*/  PRMT R99, RZ, 0x7610, R13 ;  /* 0x00007610ff637816 */ /* 0x000fe2000000000d */
[----:B------:R-:W-:Y:S01]  /*0280*/  FFMA.FTZ R64, R103, R64, RZ ;  /* 0x0000004067407223 */ /* 0x000fe200000100ff */
[----:B------:R-:W-:-:S02]  /*0290*/  PRMT R13, RZ, 0x7610, R16 ;  /* 0x00007610ff0d7816 */ /* 0x000fc40000000010 */
[--C-:B------:R-:W-:Y:S02]  /*02a0*/  PRMT R101, RZ, 0x5410, R14.reuse ;  /* 0x00005410ff657816 */ /* 0x100fe4000000000e */
[----:B------:R-:W-:Y:S01]  /*02b0*/  PRMT R102, RZ, 0x7610, R14 ;  /* 0x00007610ff667816 */ /* 0x000fe2000000000e */
[----:B------:R-:W-:Y:S01]  /*02c0*/  FFMA.FTZ R14, R103, R12, RZ ;  /* 0x0000000c670e7223 */ /* 0x000fe200000100ff */
[----:B------:R-:W-:Y:S01]  /*02d0*/  PRMT R12, RZ, 0x5410, R17 ;  /* 0x00005410ff0c7816 */ /* 0x000fe20000000011 */
[----:B------:R-:W-:Y:S01]  /*02e0*/  FFMA.FTZ R13, R98, R13, R64 ;  /* 0x0000000d620d7223 */ /* 0x000fe20000010040 */
[----:B------:R-:W-:Y:S01]  /*02f0*/  PRMT R104, RZ, 0x5410, R15 ;  /* 0x00005410ff687816 */ /* 0x000fe2000000000f */
[----:B------:R-:W2:Y:S02]  /*0300*/  LDG.E.128 R64, [R78.64+0x1800] ;  /* 0x001800044e407981 */ /* 0x000ea4000c1e1d00 */
[----:B------:R-:W-:Y:S01]  /*0310*/  FFMA.FTZ R13, R77, R12, R13 ;  /* 0x0000000c4d0d7223 */ /* 0x000fe2000001000d */
[----:B------:R-:W-:-:S02]  /*0320*/  PRMT R12, RZ, 0x7610, R17 ;  /* 0x00007610ff0c7816 */ /* 0x000fc40000000011 */
        /* <DEDUP_REMOVED lines=16> */
[----:B------:R-:W3:Y:S02]  /*0430*/  LDG.E.128 R12, [R2.64+0x1800] ;  /* 0x00180004020c7981 */ /* 0x000ee4000c1e1d00 */
[----:B------:R-:W-:Y:S01]  /*0440*/  FFMA.FTZ R18, R102, R17, R18 ;  /* 0x0000001166127223 */ /* 0x000fe20000010012 */
[--C-:B------:R-:W-:Y:S02]  /*0450*/  PRMT R17, RZ, 0x5410, R19.reuse ;  /* 0x00005410ff117816 */ /* 0x100fe40000000013 */
[----:B------:R-:W-:-:S03]  /*0460*/  PRMT R19, RZ, 0x7610, R19 ;  /* 0x00007610ff137816 */ /* 0x000fc60000000013 */
[----:B------:R-:W-:Y:S01]  /*0470*/  FFMA.FTZ R16, R104, R17, R16 ;  /* 0x0000001168107223 */ /* 0x000fe20000010010 */
[----:B------:R-:W-:-:S03]  /*0480*/  PRMT R17, RZ, 0x5410, R63 ;  /* 0x00005410ff117816 */ /* 0x000fc6000000003f */
[----:B------:R-:W-:Y:S02]  /*0490*/  FFMA.FTZ R108, R100, R19, R16 ;  /* 0x00000013646c7223 */ /* 0x000fe40000010010 */
[----:B------:R-:W-:Y:S01]  /*04a0*/  FFMA.FTZ R17, R104, R17, R18 ;  /* 0x0000001168117223 */ /* 0x000fe20000010012 */
[----:B-----5:R-:W-:Y:S02]  /*04b0*/  PRMT R18, RZ, 0x5410, R28 ;  /* 0x00005410ff127816 */ /* 0x020fe4000000001c */
[--C-:B------:R-:W-:Y:S01]  /*04c0*/  PRMT R16, RZ, 0x5410, R24.reuse ;  /* 0x00005410ff107816 */ /* 0x100fe20000000018 */
[----:B------:R-:W-:Y:S01]  /*04d0*/  FFMA.FTZ R97, R100, R97, R17 ;  /* 0x0000006164617223 */ /* 0x000fe20000010011 */
[----:B------:R-:W-:Y:S01]  /*04e0*/  PRMT R17, RZ, 0x7610, R24 ;  /* 0x00007610ff117816 */ /* 0x000fe20000000018 */
[C---:B------:R-:W-:Y:S01]  /*04f0*/  FFMA.FTZ R24, R103.reuse, R18, RZ ;  /* 0x0000001267187223 */ /* 0x040fe200000100ff */
[----:B------:R-:W-:Y:S01]  /*0500*/  PRMT R61, RZ, 0x7610, R28 ;  /* 0x00007610ff3d7816 */ /* 0x000fe2000000001c */
[----:B------:R-:W-:-:S04]  /*0510*/  FFMA.FTZ R16, R103, R16, RZ ;  /* 0x0000001067107223 */ /* 0x000fc800000100ff */
[C---:B------:R-:W-:Y:S01]  /*0520*/  FFMA.FTZ R61, R98.reuse, R61, R24 ;  /* 0x0000003d623d7223 */ /* 0x040fe20000010018 */
[----:B------:R-:W-:Y:S01]  /*0530*/  PRMT R24, RZ, 0x5410, R25 ;  /* 0x00005410ff187816 */ /* 0x000fe20000000019 */
[----:B------:R-:W-:Y:S01]  /*0540*/  FFMA.FTZ R60, R98, R17, R16 ;  /* 0x00000011623c7223 */ /* 0x000fe20000010010 */
[----:B------:R-:W-:Y:S01]  /*0550*/  PRMT R28, RZ, 0x5410, R30 ;  /* 0x00005410ff1c7816 */ /* 0x000fe2000000001e */
[----:B------:R-:W4:Y:S02]  /*0560*/  LDG.E.128 R16, [R2.64+0x5000] ;  /* 0x0050000402107981 */ /* 0x000f24000c1e1d00 */
        /* <DEDUP_REMOVED lines=9> */
[C---:B------:R-:W-:Y:S02]  /*0600*/  FFMA.FTZ R24, R101.reuse, R24, R60 ;  /* 0x0000001865187223 */ /* 0x040fe4000001003c */
        /* <DEDUP_REMOVED lines=16> */
[C---:B------:R-:W-:Y:S01]  /*0710*/  FFMA.FTZ R28, R103.reuse, R28, RZ ;  /* 0x0000001c671c7223 */ /* 0x040fe200000100ff */
[----:B------:R-:W-:Y:S01]  /*0720*/  PRMT R20, RZ, 0x5410, R21 ;  /* 0x00005410ff147816 */ /* 0x000fe20000000015 */
[----:B------:R-:W-:Y:S01]  /*0730*/  FFMA.FTZ R103, R103, R30, RZ ;  /* 0x0000001e67677223 */ /* 0x000fe200000100ff */
[----:B------:R-:W-:Y:S01]  /*0740*/  PRMT R61, RZ, 0x7610, R48 ;  /* 0x00007610ff3d7816 */ /* 0x000fe20000000030 */
[C---:B------:R-:W-:Y:S01]  /*0750*/  FFMA.FTZ R60, R98.reuse, R29, R28 ;  /* 0x0000001d623c7223 */ /* 0x040fe2000001001c */
[----:B------:R-:W-:Y:S01]  /*0760*/  PRMT R48, RZ, 0x5410, R50 ;  /* 0x00005410ff307816 */ /* 0x000fe20000000032 */
[----:B------:R-:W2:Y:S02]  /*0770*/  LDG.E.128 R28, [R2.64+0xc000] ;  /* 0x00c00004021c7981 */ /* 0x000ea4000c1e1d00 */
        /* <DEDUP_REMOVED lines=12> */
[C---:B------:R-:W-:Y:S01]  /*0840*/  FFMA.FTZ R20, R102.reuse, R21, R20 ;  /* 0x0000001566147223 */ /* 0x040fe20000010014 */
        /* <DEDUP_REMOVED lines=16> */
[----:B------:R-:W-:-:S03]  /*0950*/  PRMT R32, RZ, 0x5410, R56 ;  /* 0x00005410ff207816 */ /* 0x000fc60000000038 */
[----:B------:R-:W-:Y:S01]  /*0960*/  FFMA.FTZ R48, R102, R41, R48 ;  /* 0x0000002966307223 */ /* 0x000fe20000010030 */
[--C-:B------:R-:W-:Y:S02]  /*0970*/  PRMT R41, RZ, 0x5410, R33.reuse ;  /* 0x00005410ff297816 */ /* 0x100fe40000000021 */
        /* <DEDUP_REMOVED lines=26> */
[----:B------:R0:W3:Y:S02]  /*0b20*/  LDG.E.128 R40, [R2.64+0x5800] ;  /* 0x0058000402287981 */ /* 0x0000e4000c1e1d00 */
[----:B------:R-:W-:Y:S01]  /*0b30*/  FFMA.FTZ R109, R99, R32, R33 ;  /* 0x00000020636d7223 */ /* 0x000fe20000010021 */
[----:B------:R-:W-:-:S05]  /*0b40*/  PRMT R32, RZ, 0x5410, R59 ;  /* 0x00005410ff207816 */ /* 0x000fca000000003b */
[----:B------:R-:W-:Y:S01]  /*0b50*/  FFMA.FTZ R105, R77, R32, R34 ;  /* 0x000000204d697223 */ /* 0x000fe20000010022 */
[----:B------:R-:W-:-:S05]  /*0b60*/  PRMT R32, RZ, 0x5410, R52 ;  /* 0x00005410ff207816 */ /* 0x000fca0000000034 */
[----:B------:R-:W-:Y:S01]  /*0b70*/  FFMA.FTZ R106, R101, R32, R106 ;  /* 0x00000020656a7223 */ /* 0x000fe2000001006a */
[----:B------:R-:W-:Y:S01]  /*0b80*/  PRMT R52, RZ, 0x7610, R59 ;  /* 0x00007610ff347816 */ /* 0x000fe2000000003b */
[----:B------:R0:W5:Y:S02]  /*0b90*/  LDG.E.128 R32, [R2.64+0x2000] ;  /* 0x0020000402207981 */ /* 0x000164000c1e1d00 */
        /* <DEDUP_REMOVED lines=9> */
[----:B------:R-:W-:-:S04]  /*0c30*/  FFMA.FTZ R52, R101, R52, R96 ;  /* 0x0000003465347223 */ /* 0x000fc80000010060 */
[----:B------:R-:W-:Y:S01]  /*0c40*/  FFMA.FTZ R44, R107, R44, R53 ;  /* 0x0000002c6b2c7223 */ /* 0x000fe20000010035 */
[--C-:B------:R-:W-:Y:S01]  /*0c50*/  PRMT R53, RZ, 0x5410, R45.reuse ;  /* 0x00005410ff357816 */ /* 0x100fe2000000002d */
[----:B------:R-:W-:Y:S01]  /*0c60*/  FFMA.FTZ R52, R102, R57, R52 ;  /* 0x0000003966347223 */ /* 0x000fe20000010034 */
[----:B------:R-:W-:Y:S01]  /*0c70*/  PRMT R45, RZ, 0x7610, R45 ;  /* 0x00007610ff2d7816 */ /* 0x000fe2000000002d */
[----:B------:R0:W5:Y:S02]  /*0c80*/  LDG.E.128 R56, [R2.64+0x9000] ;  /* 0x0090000402387981 */ /* 0x000164000c1e1d00 */
[----:B------:R-:W-:Y:S01]  /*0c90*/  FFMA.FTZ R52, R104, R53, R52 ;  /* 0x0000003568347223 */ /* 0x000fe20000010034 */
[----:B------:R-:W-:-:S05]  /*0ca0*/  PRMT R53, RZ, 0x7610, R54 ;  /* 0x00007610ff357816 */ /* 0x000fca0000000036 */
        /* <DEDUP_REMOVED lines=16> */
[----:B------:R0:W5:Y:S02]  /*0db0*/  LDG.E.128 R52, [R2.64+0xc800] ;  /* 0x00c8000402347981 */ /* 0x000164000c1e1d00 */
[----:B------:R-:W-:Y:S01]  /*0dc0*/  FFMA.FTZ R45, R77, R44, R45 ;  /* 0x0000002c4d2d7223 */ /* 0x000fe2000001002d */
[----:B------:R-:W-:Y:S02]  /*0dd0*/  PRMT R44, RZ, 0x7610, R47 ;  /* 0x00007610ff2c7816 */ /* 0x000fe4000000002f */
        /* <DEDUP_REMOVED lines=16> */
[----:B------:R1:W5:Y:S02]  /*0ee0*/  LDG.E.128 R48, [R78.64+0x2000] ;  /* 0x002000044e307981 */ /* 0x000364000c1e1d00 */
[----:B------:R-:W-:Y:S01]  /*0ef0*/  FFMA.FTZ R44, R98, R45, R44 ;  /* 0x0000002d622c7223 */ /* 0x000fe2000001002c */
[----:B------:R-:W-:-:S02]  /*0f00*/  PRMT R45, RZ, 0x5410, R37 ;  /* 0x00005410ff2d7816 */ /* 0x000fc40000000025 */
[----:B------:R-:W-:Y:S01]  /*0f10*/  PRMT R37, RZ, 0x7610, R37 ;  /* 0x00007610ff257816 */ /* 0x000fe20000000025 */
[----:B------:R-:W-:Y:S02]  /*0f20*/  FFMA.FTZ R36, R77, R36, R44 ;  /* 0x000000244d247223 */ /* 0x000fe4000001002c */
[----:B------:R-:W-:Y:S02]  /*0f30*/  FFMA.FTZ R45, R104, R45, R100 ;  /* 0x0000002d682d7223 */ /* 0x000fe40000010064 */
[----:B------:R-:W-:Y:S01]  /*0f40*/  FFMA.FTZ R96, R99, R96, R36 ;  /* 0x0000006063607223 */ /* 0x000fe20000010024 */
[--C-:B------:R-:W-:Y:S01]  /*0f50*/  PRMT R36, RZ, 0x5410, R38.reuse ;  /* 0x00005410ff247816 */ /* 0x100fe20000000026 */
[----:B------:R-:W-:Y:S01]  /*0f60*/  FFMA.FTZ R37, R108, R37, R45 ;  /* 0x000000256c257223 */ /* 0x000fe2000001002d */
[----:B------:R-:W-:Y:S01]  /*0f70*/  PRMT R85, RZ, 0x7610, R38 ;  /* 0x00007610ff557816 */ /* 0x000fe20000000026 */
[----:B------:R0:W5:Y:S02]  /*0f80*/  LDG.E.128 R44, [R2.64+0x10000] ;  /* 0x01000004022c7981 */ /* 0x000164000c1e1d00 */
[----:B------:R-:W-:Y:S01]  /*0f90*/  FFMA.FTZ R107, R107, R36, R37 ;  /* 0x000000246b6b7223 */ /* 0x000fe20000010025 */
[----:B------:R-:W-:-:S02]  /*0fa0*/  PRMT R84, RZ, 0x5410, R39 ;  /* 0x00005410ff547816 */ /* 0x000fc40000000027 */
[----:B------:R-:W-:Y:S01]  /*0fb0*/  PRMT R87, RZ, 0x5410, R80 ;  /* 0x00005410ff577816 */ /* 0x000fe20000000050 */
        /* <DEDUP_REMOVED lines=36> */
[----:B------:R0:W5:Y:S01]  /*1200*/  LDG.E.128 R84, [R2.64+0x6000] ;  /* 0x0060000402547981 */ /* 0x000162000c1e1d00 */
        /* <DEDUP_REMOVED lines=8> */
[----:B------:R1:W5:Y:S02]  /*1290*/  LDG.E.128 R68, [R78.64+0x2800] ;  /* 0x002800044e447981 */ /* 0x000364000c1e1d00 */
        /* <DEDUP_REMOVED lines=14> */
[--C-:B------:R-:W-:Y:S02]  /*1380*/  PRMT R72, RZ, 0x5410, R95.reuse ;  /* 0x00005410ff487816 */ /* 0x100fe4000000005f */
[----:B------:R-:W-:Y:S02]  /*1390*/  PRMT R103, RZ, 0x7610, R95 ;  /* 0x00007610ff677816 */ /* 0x000fe4000000005f */
[----:B------:R-:W-:Y:S01]  /*13a0*/  PRMT R105, RZ, 0x7610, R75 ;  /* 0x00007610ff697816 */ /* 0x000fe2000000004b */
[----:B------:R-:W-:Y:S01]  /*13b0*/  FFMA.FTZ R72, R101, R72, R88 ;  /* 0x0000004865487223 */ /* 0x000fe20000010058 */
[----:B------:R-:W-:Y:S01]  /*13c0*/  PRMT R88, RZ, 0x7610, R73 ;  /* 0x00007610ff587816 */ /* 0x000fe20000000049 */
[----:B------:R0:W5:Y:S02]  /*13d0*/  LDG.E.128 R92, [R2.64+0x9800] ;  /* 0x00980004025c7981 */ /* 0x000164000c1e1d00 */
[----:B------:R-:W-:Y:S01]  /*13e0*/  FFMA.FTZ R103, R102, R103, R72 ;  /* 0x0000006766677223 */ /* 0x000fe20000010048 */
[----:B------:R-:W-:Y:S01]  /*13f0*/  PRMT R72, RZ, 0x5410, R74 ;  /* 0x00005410ff487816 */ /* 0x000fe2000000004a */
        /* <DEDUP_REMOVED lines=29> */
[----:B------:R0:W5:Y:S04]  /*15d0*/  LDG.E.128 R72, [R2.64+0x10800] ;  /* 0x0108000402487981 */ /* 0x000168000c1e1d00 */
[----:B------:R-:W-:Y:S01]  /*15e0*/  FFMA.FTZ R107, R109, R4, R107 ;  /* 0x000000046d6b7223 */ /* 0x000fe2000001006b */
[----:B------:R-:W-:-:S02]  /*15f0*/  PRMT R4, RZ, 0x5410, R7 ;  /* 0x00005410ff047816 */ /* 0x000fc40000000007 */
[----:B------:R-:W-:-:S03]  /*1600*/  PRMT R7, RZ, 0x7610, R7 ;  /* 0x00007610ff077816 */ /* 0x000fc60000000007 */
[----:B------:R-:W-:Y:S02]  /*1610*/  FFMA.FTZ R4, R101, R4, R5 ;  /* 0x0000000465047223 */ /* 0x000fe40000010005 */
[----:B------:R-:W-:Y:S02]  /*1620*/  FFMA.FTZ R6, R99, R6, R107 ;  /* 0x0000000663067223 */ /* 0x000fe4000001006b */
[C---:B------:R-:W-:Y:S01]  /*1630*/  FFMA.FTZ R104, R102.reuse, R7, R4 ;  /* 0x0000000766687223 */ /* 0x040fe20000010004 */
[----:B------:R-:W-:Y:S01]  /*1640*/  PRMT R4, RZ, 0x5410, R10 ;  /* 0x00005410ff047816 */ /* 0x000fe2000000000a */
[----:B------:R-:W-:Y:S01]  /*1650*/  FFMA.FTZ R108, R102, R83, R80 ;  /* 0x00000053666c7223 */ /* 0x000fe20000010050 */
[----:B------:R-:W-:Y:S01]  /*1660*/  PRMT R5, RZ, 0x7610, R10 ;  /* 0x00007610ff057816 */ /* 0x000fe2000000000a */
[----:B------:R0:W5:Y:S02]  /*1670*/  LDG.E.128 R80, [R2.64+0x2800] ;  /* 0x0028000402507981 */ /* 0x000164000c1e1d00 */
[----:B------:R-:W-:Y:S01]  /*1680*/  FFMA.FTZ R6, R77, R4, R6 ;  /* 0x000000044d067223 */ /* 0x000fe20000010006 */
[----:B------:R-:W-:Y:S01]  /*1690*/  PRMT R4, RZ, 0x5410, R11 ;  /* 0x00005410ff047816 */ /* 0x000fe2000000000b */
[----:B------:R0:W5:Y:S01]  /*16a0*/  LDG.E.128 R96, [R2.64+0x14000] ;  /* 0x0140000402607981 */ /* 0x000162000c1e1d00 */
[----:B--2---:R-:W-:Y:S01]  /*16b0*/  PRMT R107, RZ, 0x5410, R64 ;  /* 0x00005410ff6b7816 */ /* 0x004fe20000000040 */
        /* <DEDUP_REMOVED lines=9> */
[----:B------:R0:W2:Y:S01]  /*1750*/  LDG.E.128 R8, [R2.64+0x6800] ;  /* 0x0068000402087981 */ /* 0x0000a2000c1e1d00 */
[----:B------:R-:W-:Y:S01]  /*1760*/  PRMT R111, RZ, 0x5410, R65 ;  /* 0x00005410ff6f7816 */ /* 0x000fe20000000041 */
[----:B------:R-:W-:Y:S01]  /*1770*/  FFMA.FTZ R6, R109, R12, R6 ;  /* 0x0000000c6d067223 */ /* 0x000fe20000010006 */
[----:B----4-:R-:W-:-:S02]  /*1780*/  PRMT R5, RZ, 0x5410, R16 ;  /* 0x00005410ff057816 */ /* 0x010fc40000000010 */
        /* <DEDUP_REMOVED lines=18> */
[----:B------:R0:W3:Y:S01]  /*18b0*/  LDG.E.128 R4, [R2.64+0x3000] ;  /* 0x0030000402047981 */ /* 0x0000e2000c1e1d00 */
[----:B------:R-:W-:Y:S01]  /*18c0*/  PRMT R17, RZ, 0x5410, R18 ;  /* 0x00005410ff117816 */ /* 0x000fe20000000012 */
[----:B------:R-:W-:Y:S01]  /*18d0*/  FFMA.FTZ R12, R77, R12, R16 ;  /* 0x0000000c4d0c7223 */ /* 0x000fe20000010010 */
[----:B------:R-:W-:Y:S01]  /*18e0*/  PRMT R108, RZ, 0x7610, R67 ;  /* 0x00007610ff6c7816 */ /* 0x000fe20000000043 */
[----:B------:R-:W-:Y:S01]  /*18f0*/  FFMA.FTZ R13, R102, R13, R14 ;  /* 0x0000000d660d7223 */ /* 0x000fe2000001000e */
[----:B------:R-:W-:Y:S01]  /*1900*/  PRMT R15, RZ, 0x7610, R15 ;  /* 0x00007610ff0f7816 */ /* 0x000fe2000000000f */
[----:B------:R-:W-:Y:S01]  /*1910*/  FFMA.FTZ R12, R100, R17, R12 ;  /* 0x00000011640c7223 */ /* 0x000fe2000001000c */
[----:B------:R-:W-:Y:S01]  /*1920*/  PRMT R18, RZ, 0x7610, R18 ;  /* 0x00007610ff127816 */ /* 0x000fe20000000012 */
[----:B------:R1:W4:Y:S01]  /*1930*/  LDG.E.128 R64, [R78.64+0x3000] ;  /* 0x003000044e407981 */ /* 0x000322000c1e1d00 */
[----:B-----5:R-:W-:-:S03]  /*1940*/  PRMT R14, RZ, 0x5410, R24 ;  /* 0x00005410ff0e7816 */ /* 0x020fc60000000018 */
[----:B------:R-:W-:Y:S02]  /*1950*/  FFMA.FTZ R12, R101, R18, R12 ;  /* 0x00000012650c7223 */ /* 0x000fe4000001000c */
[----:B-1----:R-:W-:Y:S01]  /*1960*/  FFMA.FTZ R78, R108, R15, R13 ;  /* 0x0000000f6c4e7223 */ /* 0x002fe2000001000d */
[--C-:B------:R-:W-:Y:S02]  /*1970*/  PRMT R13, RZ, 0x5410, R19.reuse ;  /* 0x00005410ff0d7816 */ /* 0x100fe40000000013 */
[----:B------:R-:W-:Y:S01]  /*1980*/  PRMT R79, RZ, 0x7610, R19 ;  /* 0x00007610ff4f7816 */ /* 0x000fe20000000013 */
[----:B------:R-:W-:Y:S01]  /*1990*/  FFMA.FTZ R14, R107, R14, R103 ;  /* 0x0000000e6b0e7223 */ /* 0x000fe20000010067 */
[----:B------:R-:W-:Y:S01]  /*19a0*/  PRMT R24, RZ, 0x7610, R24 ;  /* 0x00007610ff187816 */ /* 0x000fe20000000018 */
[----:B------:R-:W-:Y:S01]  /*19b0*/  FFMA.FTZ R12, R102, R13, R12 ;  /* 0x0000000d660c7223 */ /* 0x000fe2000001000c */
[----:B------:R0:W5:Y:S03]  /*19c0*/  LDG.E.128 R16, [R2.64+0xd800] ;  /* 0x00d8000402107981 */ /* 0x000166000c1e1d00 */
        /* <DEDUP_REMOVED lines=14> */
[----:B------:R-:W-:Y:S01]  /*1ab0*/  PRMT R28, RZ, 0x7610, R29 ;  /* 0x00007610ff1c7816 */ /* 0x000fe2000000001d */
[----:B------:R0:W2:Y:S01]  /*1ac0*/  LDG.E.128 R12, [R2.64+0xa000] ;  /* 0x00a00004020c7981 */ /* 0x0000a2000c1e1d00 */
        /* <DEDUP_REMOVED lines=26> */
[----:B------:R-:W-:-:S04]  /*1c70*/  FFMA.FTZ R25, R102, R25, R28 ;  /* 0x0000001966197223 */ /* 0x000fc8000001001c */
[----:B------:R-:W-:Y:S02]  /*1c80*/  FFMA.FTZ R104, R108, R31, R25 ;  /* 0x0000001f6c687223 */ /* 0x000fe40000010019 */
[----:B------:R-:W-:Y:S01]  /*1c90*/  FFMA.FTZ R110, R111, R24, R110 ;  /* 0x000000186f6e7223 */ /* 0x000fe2000001006e */
[----:B------:R0:W2:Y:S04]  /*1ca0*/  LDG.E.128 R28, [R2.64+0x14800] ;  /* 0x01480004021c7981 */ /* 0x0000a8000c1e1d00 */
[----:B------:R0:W2:Y:S02]  /*1cb0*/  LDG.E.128 R24, [R2.64+0x11000] ;  /* 0x0110000402187981 */ /* 0x0000a4000c1e1d00 */
[----:B0-----:R-:W-:Y:S02]  /*1cc0*/  PRMT R3, RZ, 0x5410, R62 ;  /* 0x00005410ff037816 */ /* 0x001fe4000000003e */
        /* <DEDUP_REMOVED lines=14> */
[----:B------:R-:W-:Y:S02]  /*1db0*/  FFMA.FTZ R3, R102, R3, R22 ;  /* 0x0000000366037223 */ /* 0x000fe40000010016 */
[C---:B------:R-:W-:Y:S02]  /*1dc0*/  FFMA.FTZ R2, R108.reuse, R63, R2 ;  /* 0x0000003f6c027223 */ /* 0x040fe40000010002 */
[----:B------:R-:W-:Y:S01]  /*1dd0*/  FFMA.FTZ R108, R108, R23, R3 ;  /* 0x000000176c6c7223 */ /* 0x000fe20000010003 */
[----:B------:R-:W-:-:S02]  /*1de0*/  PRMT R3, RZ, 0x5410, R48 ;  /* 0x00005410ff037816 */ /* 0x000fc40000000030 */
        /* <DEDUP_REMOVED lines=103> */
[--C-:B------:R-:W-:Y:S02]  /*2460*/  PRMT R21, RZ, 0x5410, R39.reuse ;  /* 0x00005410ff157816 */ /* 0x100fe40000000027 */
[----:B------:R-:W-:Y:S01]  /*2470*/  PRMT R68, RZ, 0x7610, R68 ;  /* 0x00007610ff447816 */ /* 0x000fe20000000044 */
        /* <DEDUP_REMOVED lines=95> */
[----:B---3--:R-:W-:-:S03]  /*2a70*/  PRMT R36, RZ, 0x5410, R4 ;  /* 0x00005410ff247816 */ /* 0x008fc60000000004 */
[----:B------:R-:W-:Y:S01]  /*2a80*/  FFMA.FTZ R20, R22, R21, R20 ;  /* 0x0000001516147223 */ /* 0x000fe20000010014 */
[----:B----4-:R-:W-:-:S05]  /*2a90*/  PRMT R21, RZ, 0x5410, R64 ;  /* 0x00005410ff157816 */ /* 0x010fca0000000040 */
[----:B------:R-:W-:Y:S01]  /*2aa0*/  FFMA.FTZ R36, R21, R36, R23 ;  /* 0x0000002415247223 */ /* 0x000fe20000010017 */
[----:B--2---:R-:W-:Y:S02]  /*2ab0*/  PRMT R23, RZ, 0x5410, R8 ;  /* 0x00005410ff177816 */ /* 0x004fe40000000008 */
        /* <DEDUP_REMOVED lines=40> */
[C---:B------:R-:W-:Y:S01]  /*2d40*/  FFMA.FTZ R4, R67.reuse, R4, R5 ;  /* 0x0000000443047223 */ /* 0x040fe20000010005 */
[----:B-----5:R-:W-:Y:S01]  /*2d50*/  PRMT R5, RZ, 0x5410, R16 ;  /* 0x00005410ff057816 */ /* 0x020fe20000000010 */
        /* <DEDUP_REMOVED lines=69> */
[----:B------:R-:W5:Y:S01]  /*31b0*/  SHFL.BFLY PT, R15, R8, 0x10, 0x1f ;  /* 0x0e001f00080f7f89 */ /* 0x000f6200000e0000 */
[----:B0-----:R-:W-:-:S02]  /*31c0*/  FADD.FTZ R11, R4, R11 ;  /* 0x0000000b040b7221 */ /* 0x001fc40000010000 */
[----:B-1----:R-:W-:Y:S02]  /*31d0*/  FADD.FTZ R9, R6, R3 ;  /* 0x0000000306097221 */ /* 0x002fe40000010000 */
[----:B--2---:R-:W-:Y:S02]  /*31e0*/  FADD.FTZ R10, R5, R10 ;  /* 0x0000000a050a7221 */ /* 0x004fe40000010000 */
[----:B---3--:R-:W-:Y:S02]  /*31f0*/  FADD.FTZ R12, R7, R12 ;  /* 0x0000000c070c7221 */ /* 0x008fe40000010000 */
[----:B----4-:R-:W-:Y:S02]  /*3200*/  FADD.FTZ R14, R2, R13 ;  /* 0x0000000d020e7221 */ /* 0x010fe40000010000 */
[----:B-----5:R-:W-:Y:S01]  /*3210*/  FADD.FTZ R16, R8, R15 ;  /* 0x0000000f08107221 */ /* 0x020fe20000010000 */
        /* <DEDUP_REMOVED lines=36> */
[----:B------:R-:W-:Y:S04]  /*3460*/  SHFL.BFLY PT, R5, R2, 0x1, 0x1f ;  /* 0x0c201f0002057f89 */ /* 0x000fe800000e0000 */
[----:B------:R-:W0:Y:S04]  /*3470*/  SHFL.BFLY PT, R4, R7, 0x1, 0x1f ;  /* 0x0c201f0007047f89 */ /* 0x000e2800000e0000 */
[----:B------:R-:W1:Y:S04]  /*3480*/  SHFL.BFLY PT, R6, R9, 0x1, 0x1f ;  /* 0x0c201f0009067f89 */ /* 0x000e6800000e0000 */
[----:B------:R-:W2:Y:S04]  /*3490*/  SHFL.BFLY PT, R8, R11, 0x1, 0x1f ;  /* 0x0c201f000b087f89 */ /* 0x000ea800000e0000 */
[----:B------:R-:W3:Y:S04]  /*34a0*/  SHFL.BFLY PT, R10, R13, 0x1, 0x1f ;  /* 0x0c201f000d0a7f89 */ /* 0x000ee800000e0000 */
[----:B------:R-:W4:Y:S01]  /*34b0*/  SHFL.BFLY PT, R12, R15, 0x1, 0x1f ;  /* 0x0c201f000f0c7f89 */ /* 0x000f2200000e0000 */
[----:B------:R-:W-:-:S02]  /*34c0*/  LOP3.LUT P0, RZ, R76, 0x1f, RZ, 0xc0, !PT ;  /* 0x0000001f4cff7812 */ /* 0x000fc4000780c0ff */
[----:B------:R-:W-:-:S04]  /*34d0*/  SHF.R.S32.HI R3, RZ, 0x1f, R76 ;  /* 0x0000001fff037819 */ /* 0x000fc8000001144c */
[----:B------:R-:W-:Y:S01]  /*34e0*/  LEA.HI R3, R3, R76, RZ, 0x5 ;  /* 0x0000004c03037211 */ /* 0x000fe200078f28ff */
[----:B0-----:R-:W-:-:S03]  /*34f0*/  FADD.FTZ R4, R7, R4 ;  /* 0x0000000407047221 */ /* 0x001fc60000010000 */
[----:B------:R-:W-:Y:S01]  /*3500*/  SHF.R.S32.HI R3, RZ, 0x5, R3 ;  /* 0x00000005ff037819 */ /* 0x000fe20000011403 */
[----:B-1----:R-:W-:Y:S02]  /*3510*/  FADD.FTZ R6, R9, R6 ;  /* 0x0000000609067221 */ /* 0x002fe40000010000 */
[----:B------:R-:W-:Y:S02]  /*3520*/  @!P0 FADD.FTZ R2, R2, R5 ;  /* 0x0000000502028221 */ /* 0x000fe40000010000 */
[----:B--2---:R-:W-:Y:S02]  /*3530*/  FADD.FTZ R8, R11, R8 ;  /* 0x000000080b087221 */ /* 0x004fe40000010000 */
[----:B---3--:R-:W-:Y:S02]  /*3540*/  FADD.FTZ R10, R13, R10 ;  /* 0x0000000a0d0a7221 */ /* 0x008fe40000010000 */
[----:B----4-:R-:W-:Y:S01]  /*3550*/  FADD.FTZ R12, R15, R12 ;  /* 0x0000000c0f0c7221 */ /* 0x010fe20000010000 */
[----:B------:R0:W-:Y:S04]  /*3560*/  @!P0 STS [R3.X4], R2 ;  /* 0x0000000203008388 */ /* 0x0001e80000004800 */
        /* <DEDUP_REMOVED lines=9> */
[----:B------:R-:W-:-:S03]  /*3600*/  IMAD.MOV.U32 R3, RZ, RZ, 0x4 ;  /* 0x00000004ff037424 */ /* 0x000fc600078e00ff */
[----:B------:R-:W1:Y:S01]  /*3610*/  LDS.128 R16, [0x10] ;  /* 0x00001000ff107984 */ /* 0x000e620000000c00 */
[----:B------:R-:W-:-:S03]  /*3620*/  IMAD.WIDE R2, R0, R3, c[0x0][0x160] ;  /* 0x0000580000027625 */ /* 0x000fc600078e0203 */
[----:B------:R-:W2:Y:S04]  /*3630*/  LDS.128 R20, [0x20] ;  /* 0x00002000ff147984 */ /* 0x000ea80000000c00 */
[----:B------:R-:W3:Y:S04]  /*3640*/  LDS.128 R24, [0x30] ;  /* 0x00003000ff187984 */ /* 0x000ee80000000c00 */
[----:B------:R-:W4:Y:S04]  /*3650*/  LDS.128 R8, [0x40] ;  /* 0x00004000ff087984 */ /* 0x000f280000000c00 */
        /* <DEDUP_REMOVED lines=26> */
[----:B------:R-:W-:-:S03]  /*3800*/  FADD.FTZ R7, R6, R7 ;  /* 0x0000000706077221 */ /* 0x000fc60000010000 */
[----:B------:R-:W-:Y:S04]  /*3810*/  STG.E [R2.64+0xc00], R23 ;  /* 0x000c001702007986 */ /* 0x000fe8000c101904 */
[----:B------:R-:W-:Y:S04]  /*3820*/  STG.E [R2.64+0x1200], R27 ;  /* 0x0012001b02007986 */ /* 0x000fe8000c101904 */
[----:B------:R-:W-:Y:S04]  /*3830*/  STG.E [R2.64+0x1800], R11 ;  /* 0x0018000b02007986 */ /* 0x000fe8000c101904 */
[----:B------:R-:W-:Y:S01]  /*3840*/  STG.E [R2.64+0x1e00], R7 ;  /* 0x001e000702007986 */ /* 0x000fe2000c101904 */
[----:B------:R-:W-:Y:S05]  /*3850*/  EXIT ;  /* 0x000000000000794d */ /* 0x000fea0003800000 */
.L_x_10:
        /* <DEDUP_REMOVED lines=10> */
.L_x_42:


//--------------------- .text._Z31router_gemm_kernel_float_outputI13__nv_bfloat16Li128ELi8ELi5ELi384ELi7168EEvPfPKT_S4_ --------------------------
	.section	.text._Z31router_gemm_kernel_float_outputI13__nv_bfloat16Li128ELi8ELi5ELi384ELi7168EEvPfPKT_S4_,"ax",@progbits
	.sectioninfo	@"SHI_REGISTERS=118"
	.align	128
        .global         _Z31router_gemm_kernel_float_outputI13__nv_bfloat16Li128ELi8ELi5ELi384ELi7168EEvPfPKT_S4_
        .type           _Z31router_gemm_kernel_float_outputI13__nv_bfloat16Li128ELi8ELi5ELi384ELi7168EEvPfPKT_S4_,@function
        .size           _Z31router_gemm_kernel_float_outputI13__nv_bfloat16Li128ELi8ELi5ELi384ELi7168EEvPfPKT_S4_,(.L_x_43 - _Z31router_gemm_kernel_float_outputI13__nv_bfloat16Li128ELi8ELi5ELi384ELi7168EEvPfPKT_S4_)
        .other          _Z31router_gemm_kernel_float_outputI13__nv_bfloat16Li128ELi8ELi5ELi384ELi7168EEvPfPKT_S4_,@"STO_CUDA_ENTRY STV_DEFAULT"
_Z31router_gemm_kernel_float_outputI13__nv_bfloat16Li128ELi8ELi5ELi384ELi7168EEvPfPKT_S4_:
.text._Z31router_gemm_kernel_float_outputI13__nv_bfloat16Li128ELi8ELi5ELi384ELi7168EEvPfPKT_S4_:
        /* <DEDUP_REMOVED lines=32> */
[----:B------:R0:W5:Y:S04]  /*0200*/  LDG.E.128 R68, [R88.64+0x1800] ;  /* 0x0018000458447981 */ /* 0x000168000c1e1d00 */
[----:B------:R-:W5:Y:S01]  /*0210*/  LDG.E.128 R44, [R2.64+0x5000] ;  /* 0x00500004022c7981 */ /* 0x000f62000c1e1d00 */
[----:B--2---:R-:W-:-:S02]  /*0220*/  PRMT R60, RZ, 0x5410, R20 ;  /* 0x00005410ff3c7816 */ /* 0x004fc40000000014 */
[----:B---3--:R-:W-:Y:S02]  /*0230*/  PRMT R91, RZ, 0x5410, R40 ;  /* 0x00005410ff5b7816 */ /* 0x008fe40000000028 */
[----:B------:R-:W-:Y:S02]  /*0240*/  PRMT R61, RZ, 0x7610, R20 ;  /* 0x00007610ff3d7816 */ /* 0x000fe40000000014 */
[----:B------:R-:W-:Y:S01]  /*0250*/  PRMT R86, RZ, 0x7610, R40 ;  /* 0x00007610ff567816 */ /* 0x000fe20000000028 */
[----:B------:R-:W-:Y:S01]  /*0260*/  FFMA.FTZ R60, R91, R60, RZ ;  /* 0x0000003c5b3c7223 */ /* 0x000fe200000100ff */
[----:B------:R-:W-:Y:S02]  /*0270*/  PRMT R20, RZ, 0x5410, R21 ;  /* 0x00005410ff147816 */ /* 0x000fe40000000015 */
[----:B------:R-:W-:Y:S01]  /*0280*/  PRMT R87, RZ, 0x5410, R41 ;  /* 0x00005410ff577816 */ /* 0x000fe20000000029 */
[----:B------:R-:W-:Y:S01]  /*0290*/  FFMA.FTZ R60, R86, R61, R60 ;  /* 0x0000003d563c7223 */ /* 0x000fe2000001003c */
[----:B------:R-:W-:-:S02]  /*02a0*/  PRMT R21, RZ, 0x7610, R21 ;  /* 0x00007610ff157816 */ /* 0x000fc40000000015 */
[----:B------:R-:W-:Y:S01]  /*02b0*/  PRMT R100, RZ, 0x7610, R41 ;  /* 0x00007610ff647816 */ /* 0x000fe20000000029 */
[----:B------:R-:W-:Y:S01]  /*02c0*/  FFMA.FTZ R20, R87, R20, R60 ;  /* 0x0000001457147223 */ /* 0x000fe2000001003c */
[----:B------:R-:W-:Y:S01]  /*02d0*/  PRMT R101, RZ, 0x5410, R42 ;  /* 0x00005410ff657816 */ /* 0x000fe2000000002a */
[----:B------:R1:W2:Y:S02]  /*02e0*/  LDG.E.128 R60, [R2.64+0xc000] ;  /* 0x00c00004023c7981 */ /* 0x0002a4000c1e1d00 */
        /* <DEDUP_REMOVED lines=8> */
[--C-:B----4-:R-:W-:Y:S02]  /*0370*/  PRMT R42, RZ, 0x5410, R28.reuse ;  /* 0x00005410ff2a7816 */ /* 0x110fe4000000001c */
[----:B------:R-:W-:Y:S01]  /*0380*/  PRMT R85, RZ, 0x7610, R43 ;  /* 0x00007610ff557816 */ /* 0x000fe2000000002b */
[----:B------:R-:W-:Y:S01]  /*0390*/  FFMA.FTZ R40, R103, R20, R21 ;  /* 0x0000001467287223 */ /* 0x000fe20000010015 */
[----:B------:R-:W-:Y:S02]  /*03a0*/  PRMT R104, RZ, 0x7610, R23 ;  /* 0x00007610ff687816 */ /* 0x000fe40000000017 */
[----:B------:R-:W-:Y:S01]  /*03b0*/  PRMT R41, RZ, 0x7610, R28 ;  /* 0x00007610ff297816 */ /* 0x000fe2000000001c */
[----:B------:R-:W-:Y:S01]  /*03c0*/  FFMA.FTZ R42, R91, R42, RZ ;  /* 0x0000002a5b2a7223 */ /* 0x000fe200000100ff */
[----:B-----5:R-:W-:Y:S01]  /*03d0*/  PRMT R28, RZ, 0x5410, R12 ;  /* 0x00005410ff1c7816 */ /* 0x020fe2000000000c */
[----:B------:R-:W-:Y:S01]  /*03e0*/  FFMA.FTZ R104, R85, R104, R40 ;  /* 0x0000006855687223 */ /* 0x000fe20000010028 */
[----:B------:R-:W-:Y:S01]  /*03f0*/  PRMT R106, RZ, 0x7610, R31 ;  /* 0x00007610ff6a7816 */ /* 0x000fe2000000001f */
[----:B------:R-:W-:Y:S01]  /*0400*/  FFMA.FTZ R41, R86, R41, R42 ;  /* 0x0000002956297223 */ /* 0x000fe2000001002a */
[----:B------:R-:W-:Y:S01]  /*0410*/  PRMT R84, RZ, 0x7610, R15 ;  /* 0x00007610ff547816 */ /* 0x000fe2000000000f */
[----:B------:R-:W-:Y:S01]  /*0420*/  FFMA.FTZ R40, R91, R28, RZ ;  /* 0x0000001c5b287223 */ /* 0x000fe200000100ff */
[----:B------:R-:W-:Y:S01]  /*0430*/  PRMT R28, RZ, 0x5410, R29 ;  /* 0x00005410ff1c7816 */ /* 0x000fe2000000001d */
[----:B------:R1:W3:Y:S04]  /*0440*/  LDG.E.128 R20, [R2.64+0x8800] ;  /* 0x0088000402147981 */ /* 0x0002e8000c1e1d00 */
        /* <DEDUP_REMOVED lines=17> */
[----:B------:R1:W4:Y:S02]  /*0560*/  LDG.E.128 R28, [R2.64+0xf800] ;  /* 0x00f80004021c7981 */ /* 0x000324000c1e1d00 */
[----:B------:R-:W-:Y:S01]  /*0570*/  FFMA.FTZ R12, R103, R12, R13 ;  /* 0x0000000c670c7223 */ /* 0x000fe2000001000d */
[----:B------:R-:W-:-:S03]  /*0580*/  PRMT R13, RZ, 0x7610, R14 ;  /* 0x00007610ff0d7816 */ /* 0x000fc6000000000e */
[----:B------:R-:W-:Y:S01]  /*0590*/  FFMA.FTZ R106, R85, R106, R12 ;  /* 0x0000006a556a7223 */ /* 0x000fe2000001000c */
[----:B------:R-:W-:Y:S01]  /*05a0*/  PRMT R12, RZ, 0x5410, R15 ;  /* 0x00005410ff0c7816 */ /* 0x000fe2000000000f */
[----:B------:R-:W-:Y:S01]  /*05b0*/  FFMA.FTZ R13, R102, R13, R40 ;  /* 0x0000000d660d7223 */ /* 0x000fe20000010028 */
[----:B------:R-:W-:Y:S01]  /*05c0*/  PRMT R14, RZ, 0x5410, R56 ;  /* 0x00005410ff0e7816 */ /* 0x000fe20000000038 */
[----:B------:R1:W5:Y:S02]  /*05d0*/  LDG.E.128 R40, [R2.64+0x2000] ;  /* 0x0020000402287981 */ /* 0x000364000c1e1d00 */
[----:B------:R-:W-:-:S04]  /*05e0*/  FFMA.FTZ R12, R103, R12, R13 ;  /* 0x0000000c670c7223 */ /* 0x000fc8000001000d */
[----:B------:R-:W-:Y:S01]  /*05f0*/  FFMA.FTZ R84, R85, R84, R12 ;  /* 0x0000005455547223 */ /* 0x000fe2000001000c */
[----:B------:R-:W-:Y:S01]  /*0600*/  PRMT R12, RZ, 0x5410, R52 ;  /* 0x00005410ff0c7816 */ /* 0x000fe20000000034 */
[----:B------:R-:W-:Y:S01]  /*0610*/  FFMA.FTZ R14, R91, R14, RZ ;  /* 0x0000000e5b0e7223 */ /* 0x000fe200000100ff */
[----:B------:R-:W-:-:S03]  /*0620*/  PRMT R13, RZ, 0x7610, R56 ;  /* 0x00007610ff0d7816 */ /* 0x000fc60000000038 */
[----:B------:R-:W-:Y:S01]  /*0630*/  FFMA.FTZ R107, R91, R12, RZ ;  /* 0x0000000c5b6b7223 */ /* 0x000fe200000100ff */
[----:B------:R-:W-:Y:S01]  /*0640*/  PRMT R91, RZ, 0x7610, R52 ;  /* 0x00007610ff5b7816 */ /* 0x000fe20000000034 */
[C---:B------:R-:W-:Y:S01]  /*0650*/  FFMA.FTZ R105, R86.reuse, R13, R14 ;  /* 0x0000000d56697223 */ /* 0x040fe2000001000e */
[----:B------:R-:W-:Y:S01]  /*0660*/  PRMT R56, RZ, 0x5410, R57 ;  /* 0x00005410ff387816 */ /* 0x000fe20000000039 */
[----:B------:R0:W2:Y:S01]  /*0670*/  LDG.E.128 R12, [R88.64+0x2000] ;  /* 0x00200004580c7981 */ /* 0x0000a2000c1e1d00 */
        /* <DEDUP_REMOVED lines=34> */
[----:B------:R1:W2:Y:S02]  /*08a0*/  LDG.E.128 R52, [R2.64+0x9000] ;  /* 0x0090000402347981 */ /* 0x0002a4000c1e1d00 */
        /* <DEDUP_REMOVED lines=26> */
[----:B------:R-:W-:-:S02]  /*0a50*/  FFMA.FTZ R84, R87, R77, R84 ;  /* 0x0000004d57547223 */ /* 0x000fc40000010054 */
[----:B------:R-:W-:Y:S01]  /*0a60*/  FFMA.FTZ R76, R103, R36, R38 ;  /* 0x00000024674c7223 */ /* 0x000fe20000010026 */
[--C-:B------:R-:W-:Y:S01]  /*0a70*/  PRMT R77, RZ, 0x5410, R79.reuse ;  /* 0x00005410ff4d7816 */ /* 0x100fe2000000004f */
[----:B------:R1:W4:Y:S02]  /*0a80*/  LDG.E.128 R36, [R2.64+0x10000] ;  /* 0x0100000402247981 */ /* 0x000324000c1e1d00 */
        /* <DEDUP_REMOVED lines=29> */
[----:B------:R-:W-:Y:S01]  /*0c60*/  PRMT R76, RZ, 0x5410, R94 ;  /* 0x00005410ff4c7816 */ /* 0x000fe2000000005e */
[----:B------:R1:W4:Y:S01]  /*0c70*/  LDG.E.128 R84, [R2.64+0x2800] ;  /* 0x0028000402547981 */ /* 0x000322000c1e1d00 */
        /* <DEDUP_REMOVED lines=11> */
[----:B------:R0:W5:Y:S01]  /*0d30*/  LDG.E.128 R76, [R88.64+0x2800] ;  /* 0x00280004584c7981 */ /* 0x000162000c1e1d00 */
[----:B------:R-:W-:-:S02]  /*0d40*/  PRMT R107, RZ, 0x5410, R8 ;  /* 0x00005410ff6b7816 */ /* 0x000fc40000000008 */
[----:B------:R-:W-:Y:S02]  /*0d50*/  PRMT R4, RZ, 0x7610, R4 ;  /* 0x00007610ff047816 */ /* 0x000fe40000000004 */
[----:B------:R-:W-:Y:S01]  /*0d60*/  PRMT R109, RZ, 0x7610, R8 ;  /* 0x00007610ff6d7816 */ /* 0x000fe20000000008 */
[----:B------:R-:W-:Y:S02]  /*0d70*/  FFMA.FTZ R95, R107, R95, R110 ;  /* 0x0000005f6b5f7223 */ /* 0x000fe4000001006e */
[----:B------:R-:W-:Y:S01]  /*0d80*/  FFMA.FTZ R94, R100, R81, R94 ;  /* 0x00000051645e7223 */ /* 0x000fe2000001005e */
[----:B------:R-:W-:Y:S01]  /*0d90*/  PRMT R110, RZ, 0x5410, R9 ;  /* 0x00005410ff6e7816 */ /* 0x000fe20000000009 */
[----:B------:R-:W-:Y:S01]  /*0da0*/  FFMA.FTZ R4, R109, R4, R95 ;  /* 0x000000046d047223 */ /* 0x000fe2000001005f */
[--C-:B------:R-:W-:Y:S01]  /*0db0*/  PRMT R95, RZ, 0x5410, R5.reuse ;  /* 0x00005410ff5f7816 */ /* 0x100fe20000000005 */
[----:B------:R-:W-:Y:S01]  /*0dc0*/  FFMA.FTZ R104, R91, R104, R94 ;  /* 0x000000685b687223 */ /* 0x000fe2000001005e */
[--C-:B------:R-:W-:Y:S01]  /*0dd0*/  PRMT R94, RZ, 0x5410, R98.reuse ;  /* 0x00005410ff5e7816 */ /* 0x100fe20000000062 */
        /* <DEDUP_REMOVED lines=47> */
[----:B------:R1:W5:Y:S01]  /*10d0*/  LDG.E.128 R4, [R2.64+0x10800] ;  /* 0x0108000402047981 */ /* 0x000362000c1e1d00 */
        /* <DEDUP_REMOVED lines=8> */
[----:B------:R-:W-:Y:S01]  /*1160*/  FFMA.FTZ R34, R91, R8, R34 ;  /* 0x000000085b227223 */ /* 0x000fe20000010022 */
[----:B------:R-:W-:Y:S01]  /*1170*/  PRMT R33, RZ, 0x5410, R24 ;  /* 0x00005410ff217816 */ /* 0x000fe20000000018 */
[----:B------:R1:W5:Y:S02]  /*1180*/  LDG.E.128 R8, [R2.64+0x3000] ;  /* 0x0030000402087981 */ /* 0x000364000c1e1d00 */
[----:B------:R-:W-:Y:S01]  /*1190*/  FFMA.FTZ R115, R105, R32, R34 ;  /* 0x0000002069737223 */ /* 0x000fe20000010022 */
[----:B------:R-:W-:Y:S01]  /*11a0*/  PRMT R32, RZ, 0x5410, R16 ;  /* 0x00005410ff207816 */ /* 0x000fe20000000010 */
[C---:B------:R-:W-:Y:S01]  /*11b0*/  FFMA.FTZ R33, R107.reuse, R33, R114 ;  /* 0x000000216b217223 */ /* 0x040fe20000010072 */
[----:B------:R-:W-:Y:S02]  /*11c0*/  PRMT R24, RZ, 0x7610, R24 ;  /* 0x00007610ff187816 */ /* 0x000fe40000000018 */
[----:B------:R-:W-:Y:S01]  /*11d0*/  PRMT R16, RZ, 0x7610, R16 ;  /* 0x00007610ff107816 */ /* 0x000fe20000000010 */
[----:B------:R-:W-:-:S02]  /*11e0*/  FFMA.FTZ R32, R107, R32, R104 ;  /* 0x000000206b207223 */ /* 0x000fc40000010068 */
[C---:B------:R-:W-:Y:S01]  /*11f0*/  FFMA.FTZ R24, R109.reuse, R24, R33 ;  /* 0x000000186d187223 */ /* 0x040fe20000010021 */
[----:B------:R-:W-:Y:S01]  /*1200*/  PRMT R33, RZ, 0x5410, R17 ;  /* 0x00005410ff217816 */ /* 0x000fe20000000011 */
[----:B------:R-:W-:Y:S01]  /*1210*/  FFMA.FTZ R16, R109, R16, R32 ;  /* 0x000000106d107223 */ /* 0x000fe20000010020 */
[----:B------:R-:W-:-:S03]  /*1220*/  PRMT R35, RZ, 0x5410, R25 ;  /* 0x00005410ff237816 */ /* 0x000fc60000000019 */
[C---:B------:R-:W-:Y:S01]  /*1230*/  FFMA.FTZ R33, R110.reuse, R33, R16 ;  /* 0x000000216e217223 */ /* 0x040fe20000010010 */
[----:B------:R-:W-:Y:S02]  /*1240*/  PRMT R16, RZ, 0x7610, R17 ;  /* 0x00007610ff107816 */ /* 0x000fe40000000011 */
[----:B------:R-:W-:Y:S01]  /*1250*/  PRMT R17, RZ, 0x5410, R18 ;  /* 0x00005410ff117816 */ /* 0x000fe20000000012 */
[----:B------:R-:W-:Y:S02]  /*1260*/  FFMA.FTZ R35, R110, R35, R24 ;  /* 0x000000236e237223 */ /* 0x000fe40000010018 */
[C---:B------:R-:W-:Y:S01]  /*1270*/  FFMA.FTZ R16, R111.reuse, R16, R33 ;  /* 0x000000106f107223 */ /* 0x040fe20000010021 */
[----:B------:R-:W-:Y:S02]  /*1280*/  PRMT R24, RZ, 0x7610, R25 ;  /* 0x00007610ff187816 */ /* 0x000fe40000000019 */
        /* <DEDUP_REMOVED lines=8> */
[----:B------:R1:W5:Y:S01]  /*1310*/  LDG.E.128 R32, [R2.64+0xa000] ;  /* 0x00a0000402207981 */ /* 0x000362000c1e1d00 */
[----:B0-----:R-:W-:Y:S01]  /*1320*/  PRMT R88, RZ, 0x7610, R19 ;  /* 0x00007610ff587816 */ /* 0x001fe20000000013 */
        /* <DEDUP_REMOVED lines=8> */
[----:B------:R1:W5:Y:S02]  /*13b0*/  LDG.E.128 R24, [R2.64+0x11000] ;  /* 0x0110000402187981 */ /* 0x000364000c1e1d00 */
[----:B------:R-:W-:Y:S01]  /*13c0*/  FFMA.FTZ R104, R105, R104, R17 ;  /* 0x0000006869687223 */ /* 0x000fe20000010011 */
[----:B------:R-:W-:Y:S01]  /*13d0*/  PRMT R17, RZ, 0x7610, R64 ;  /* 0x00007610ff117816 */ /* 0x000fe20000000040 */
[----:B------:R-:W-:Y:S01]  /*13e0*/  FFMA.FTZ R16, R89, R16, R106 ;  /* 0x0000001059107223 */ /* 0x000fe2000001006a */
[----:B------:R-:W-:-:S02]  /*13f0*/  PRMT R106, RZ, 0x7610, R68 ;  /* 0x00007610ff6a7816 */ /* 0x000fc40000000044 */
[----:B------:R-:W-:-:S03]  /*1400*/  PRMT R108, RZ, 0x7610, R75 ;  /* 0x00007610ff6c7816 */ /* 0x000fc6000000004b */
[----:B------:R-:W-:Y:S01]  /*1410*/  FFMA.FTZ R17, R106, R17, R16 ;  /* 0x000000116a117223 */ /* 0x000fe20000010010 */
[----:B------:R-:W-:Y:S01]  /*1420*/  PRMT R16, RZ, 0x5410, R44 ;  /* 0x00005410ff107816 */ /* 0x000fe2000000002c */
[----:B------:R-:W-:Y:S01]  /*1430*/  FFMA.FTZ R108, R105, R108, R74 ;  /* 0x0000006c696c7223 */ /* 0x000fe2000001004a */
[----:B------:R-:W-:Y:S01]  /*1440*/  PRMT R105, RZ, 0x5410, R69 ;  /* 0x00005410ff697816 */ /* 0x000fe20000000045 */
[----:B------:R1:W5:Y:S02]  /*1450*/  LDG.E.128 R72, [R2.64+0x6800] ;  /* 0x0068000402487981 */ /* 0x000364000c1e1d00 */
        /* <DEDUP_REMOVED lines=9> */
[----:B------:R-:W-:Y:S02]  /*14f0*/  FFMA.FTZ R64, R105, R16, R19 ;  /* 0x0000001069407223 */ /* 0x000fe40000010013 */
[----:B------:R1:W5:Y:S01]  /*1500*/  LDG.E.128 R16, [R2.64+0xd800] ;  /* 0x00d8000402107981 */ /* 0x000362000c1e1d00 */
[----:B------:R-:W-:Y:S02]  /*1510*/  PRMT R69, RZ, 0x5410, R70 ;  /* 0x00005410ff457816 */ /* 0x000fe40000000046 */
[----:B-1----:R-:W-:-:S05]  /*1520*/  PRMT R2, RZ, 0x7610, R45 ;  /* 0x00007610ff027816 */ /* 0x002fca000000002d */
        /* <DEDUP_REMOVED lines=19> */
[----:B---3--:R-:W-:-:S03]  /*1660*/  PRMT R44, RZ, 0x5410, R20 ;  /* 0x00005410ff2c7816 */ /* 0x008fc60000000014 */
[----:B------:R-:W-:Y:S01]  /*1670*/  FFMA.FTZ R2, R71, R2, R45 ;  /* 0x0000000247027223 */ /* 0x000fe2000001002d */
[----:B--2---:R-:W-:Y:S01]  /*1680*/  PRMT R45, RZ, 0x5410, R60 ;  /* 0x00005410ff2d7816 */ /* 0x004fe2000000003c */
        /* <DEDUP_REMOVED lines=30> */
[--C-:B----4-:R-:W-:Y:S02]  /*1870*/  PRMT R22, RZ, 0x5410, R28.reuse ;  /* 0x00005410ff167816 */ /* 0x110fe4000000001c */
[----:B------:R-:W-:Y:S02]  /*1880*/  PRMT R23, RZ, 0x7610, R28 ;  /* 0x00007610ff177816 */ /* 0x000fe4000000001c */
[--C-:B------:R-:W-:Y:S02]  /*1890*/  PRMT R28, RZ, 0x5410, R29.reuse ;  /* 0x00005410ff1c7816 */ /* 0x100fe4000000001d */
[----:B------:R-:W-:Y:S01]  /*18a0*/  PRMT R44, RZ, 0x7610, R29 ;  /* 0x00007610ff2c7816 */ /* 0x000fe2000000001d */
[----:B------:R-:W-:Y:S01]  /*18b0*/  FFMA.FTZ R104, R89, R22, R104 ;  /* 0x0000001659687223 */ /* 0x000fe20000010068 */
[----:B------:R-:W-:-:S02]  /*18c0*/  PRMT R46, RZ, 0x5410, R30 ;  /* 0x00005410ff2e7816 */ /* 0x000fc4000000001e */
[----:B------:R-:W-:Y:S02]  /*18d0*/  PRMT R29, RZ, 0x7610, R30 ;  /* 0x00007610ff1d7816 */ /* 0x000fe4000000001e */
[--C-:B------:R-:W-:Y:S02]  /*18e0*/  PRMT R45, RZ, 0x5410, R31.reuse ;  /* 0x00005410ff2d7816 */ /* 0x100fe4000000001f */
[----:B------:R-:W-:Y:S02]  /*18f0*/  PRMT R30, RZ, 0x7610, R31 ;  /* 0x00007610ff1e7816 */ /* 0x000fe4000000001f */
[----:B-----5:R-:W-:Y:S02]  /*1900*/  PRMT R31, RZ, 0x5410, R40 ;  /* 0x00005410ff1f7816 */ /* 0x020fe40000000028 */
        /* <DEDUP_REMOVED lines=24> */
[----:B------:R-:W-:Y:S01]  /*1a90*/  PRMT R28, RZ, 0x5410, R15 ;  /* 0x00005410ff1c7816 */ /* 0x000fe2000000000f */
[----:B------:R-:W-:Y:S01]  /*1aa0*/  FFMA.FTZ R71, R71, R30, R29 ;  /* 0x0000001e47477223 */ /* 0x000fe2000001001d */
[----:B------:R-:W-:Y:S02]  /*1ab0*/  PRMT R29, RZ, 0x7610, R15 ;  /* 0x00007610ff1d7816 */ /* 0x000fe4000000000f */
        /* <DEDUP_REMOVED lines=138> */
[--C-:B------:R-:W-:Y:S01]  /*2360*/  PRMT R23, RZ, 0x5410, R4.reuse ;  /* 0x00005410ff177816 */ /* 0x100fe20000000004 */
[----:B------:R-:W-:Y:S01]  /*2370*/  FFMA.FTZ R22, R79, R22, R29 ;  /* 0x000000164f167223 */ /* 0x000fe2000001001d */
[----:B------:R-:W-:Y:S02]  /*2380*/  PRMT R29, RZ, 0x7610, R4 ;  /* 0x00007610ff1d7816 */ /* 0x000fe40000000004 */
[----:B------:R-:W-:Y:S01]  /*2390*/  PRMT R30, RZ, 0x5410, R8 ;  /* 0x00005410ff1e7816 */ /* 0x000fe20000000008 */
[----:B------:R-:W-:Y:S01]  /*23a0*/  FFMA.FTZ R12, R3, R23, R12 ;  /* 0x00000017030c7223 */ /* 0x000fe2000001000c */
[----:B------:R-:W-:Y:S02]  /*23b0*/  PRMT R3, RZ, 0x5410, R100 ;  /* 0x00005410ff037816 */ /* 0x000fe40000000064 */
[--C-:B------:R-:W-:Y:S02]  /*23c0*/  PRMT R4, RZ, 0x5410, R5.reuse ;  /* 0x00005410ff047816 */ /* 0x100fe40000000005 */
[----:B------:R-:W-:-:S02]  /*23d0*/  PRMT R28, RZ, 0x7610, R5 ;  /* 0x00007610ff1c7816 */ /* 0x000fc40000000005 */
[--C-:B------:R-:W-:Y:S02]  /*23e0*/  PRMT R5, RZ, 0x5410, R6.reuse ;  /* 0x00005410ff057816 */ /* 0x100fe40000000006 */
[----:B------:R-:W-:Y:S02]  /*23f0*/  PRMT R31, RZ, 0x7610, R6 ;  /* 0x00007610ff1f7816 */ /* 0x000fe40000000006 */
        /* <DEDUP_REMOVED lines=23> */
[----:B------:R-:W-:Y:S01]  /*2570*/  FFMA.FTZ R10, R102, R9, R8 ;  /* 0x00000009660a7223 */ /* 0x000fe20000010008 */
[----:B------:R-:W-:Y:S02]  /*2580*/  PRMT R9, RZ, 0x5410, R11 ;  /* 0x00005410ff097816 */ /* 0x000fe4000000000b */
[--C-:B------:R-:W-:Y:S01]  /*2590*/  PRMT R8, RZ, 0x5410, R103.reuse ;  /* 0x00005410ff087816 */ /* 0x100fe20000000067 */
[----:B------:R-:W-:Y:S01]  /*25a0*/  FFMA.FTZ R4, R79, R6, R4 ;  /* 0x000000064f047223 */ /* 0x000fe20000010004 */
[----:B------:R-:W-:Y:S02]  /*25b0*/  PRMT R103, RZ, 0x7610, R103 ;  /* 0x00007610ff677816 */ /* 0x000fe40000000067 */
[----:B------:R-:W-:Y:S01]  /*25c0*/  PRMT R6, RZ, 0x7610, R11 ;  /* 0x00007610ff067816 */ /* 0x000fe2000000000b */
[----:B------:R-:W-:Y:S01]  /*25d0*/  FFMA.FTZ R9, R8, R9, R10 ;  /* 0x0000000908097223 */ /* 0x000fe2000001000a */
[----:B------:R-:W-:-:S03]  /*25e0*/  PRMT R10, RZ, 0x5410, R72 ;  /* 0x00005410ff0a7816 */ /* 0x000fc60000000048 */
[----:B------:R-:W-:Y:S01]  /*25f0*/  FFMA.FTZ R6, R103, R6, R9 ;  /* 0x0000000667067223 */ /* 0x000fe20000010009 */
[--C-:B------:R-:W-:Y:S02]  /*2600*/  PRMT R9, RZ, 0x5410, R32.reuse ;  /* 0x00005410ff097816 */ /* 0x100fe40000000020 */
[----:B------:R-:W-:Y:S01]  /*2610*/  PRMT R11, RZ, 0x7610, R32 ;  /* 0x00007610ff0b7816 */ /* 0x000fe20000000020 */
[C---:B------:R-:W-:Y:S02]  /*2620*/  FFMA.FTZ R10, R3.reuse, R10, R21 ;  /* 0x0000000a030a7223 */ /* 0x040fe40000010015 */
        /* <DEDUP_REMOVED lines=58> */
[----:B------:R-:W-:Y:S01]  /*29d0*/  PRMT R4, RZ, 0x7610, R27 ;  /* 0x00007610ff047816 */ /* 0x000fe2000000001b */
[----:B------:R-:W0:Y:S04]  /*29e0*/  SHFL.BFLY PT, R7, R2, 0x10, 0x1f ;  /* 0x0e001f0002077f89 */ /* 0x000e2800000e0000 */
[----:B------:R-:W-:Y:S02]  /*29f0*/  FFMA.FTZ R4, R103, R4, R5 ;  /* 0x0000000467047223 */ /* 0x000fe40000010005 */
[----:B------:R-:W1:Y:S04]  /*2a00*/  SHFL.BFLY PT, R5, R6, 0x10, 0x1f ;  /* 0x0e001f0006057f89 */ /* 0x000e6800000e0000 */
[----:B------:R-:W2:Y:S04]  /*2a10*/  SHFL.BFLY PT, R9, R10, 0x10, 0x1f ;  /* 0x0e001f000a097f89 */ /* 0x000ea800000e0000 */
[----:B------:R-:W3:Y:S04]  /*2a20*/  SHFL.BFLY PT, R8, R3, 0x10, 0x1f ;  /* 0x0e001f0003087f89 */ /* 0x000ee800000e0000 */
[----:B------:R-:W4:Y:S01]  /*2a30*/  SHFL.BFLY PT, R13, R4, 0x10, 0x1f ;  /* 0x0e001f00040d7f89 */ /* 0x000f2200000e0000 */
[----:B0-----:R-:W-:-:S02]  /*2a40*/  FADD.FTZ R7, R2, R7 ;  /* 0x0000000702077221 */ /* 0x001fc40000010000 */
[----:B-1----:R-:W-:Y:S02]  /*2a50*/  FADD.FTZ R5, R6, R5 ;  /* 0x0000000506057221 */ /* 0x002fe40000010000 */
[----:B--2---:R-:W-:Y:S01]  /*2a60*/  FADD.FTZ R9, R10, R9 ;  /* 0x000000090a097221 */ /* 0x004fe20000010000 */
[----:B------:R-:W0:Y:S01]  /*2a70*/  SHFL.BFLY PT, R6, R7, 0x8, 0x1f ;  /* 0x0d001f0007067f89 */ /* 0x000e2200000e0000 */
[----:B---3--:R-:W-:-:S03]  /*2a80*/  FADD.FTZ R11, R3, R8 ;  /* 0x00000008030b7221 */ /* 0x008fc60000010000 */
[----:B------:R-:W1:Y:S01]  /*2a90*/  SHFL.BFLY PT, R8, R5, 0x8, 0x1f ;  /* 0x0d001f0005087f89 */ /* 0x000e6200000e0000 */
[----:B----4-:R-:W-:-:S03]  /*2aa0*/  FADD.FTZ R14, R4, R13 ;  /* 0x0000000d040e7221 */ /* 0x010fc60000010000 */
[----:B------:R-:W2:Y:S04]  /*2ab0*/  SHFL.BFLY PT, R2, R9, 0x8, 0x1f ;  /* 0x0d001f0009027f89 */ /* 0x000ea800000e0000 */
[----:B------:R-:W3:Y:S04]  /*2ac0*/  SHFL.BFLY PT, R12, R11, 0x8, 0x1f ;  /* 0x0d001f000b0c7f89 */ /* 0x000ee800000e0000 */
[----:B------:R-:W4:Y:S01]  /*2ad0*/  SHFL.BFLY PT, R3, R14, 0x8, 0x1f ;  /* 0x0d001f000e037f89 */ /* 0x000f2200000e0000 */
[----:B0-----:R-:W-:Y:S02]  /*2ae0*/  FADD.FTZ R6, R7, R6 ;  /* 0x0000000607067221 */ /* 0x001fe40000010000 */
[----:B-1----:R-:W-:-:S02]  /*2af0*/  FADD.FTZ R8, R5, R8 ;  /* 0x0000000805087221 */ /* 0x002fc40000010000 */
        /* <DEDUP_REMOVED lines=20> */
[----:B--2---:R-:W-:Y:S02]  /*2c40*/  FADD.FTZ R2, R3, R2 ;  /* 0x0000000203027221 */ /* 0x004fe40000010000 */
[----:B---3--:R-:W-:-:S03]  /*2c50*/  FADD.FTZ R10, R13, R10 ;  /* 0x0000000a0d0a7221 */ /* 0x008fc60000010000 */
[----:B------:R-:W0:Y:S01]  /*2c60*/  SHFL.BFLY PT, R5, R2, 0x1, 0x1f ;  /* 0x0c201f0002057f89 */ /* 0x000e2200000e0000 */
[----:B----4-:R-:W-:-:S03]  /*2c70*/  FADD.FTZ R12, R14, R7 ;  /* 0x000000070e0c7221 */ /* 0x010fc60000010000 */
[----:B------:R-:W-:Y:S04]  /*2c80*/  SHFL.BFLY PT, R11, R8, 0x1, 0x1f ;  /* 0x0c201f00080b7f89 */ /* 0x000fe800000e0000 */
[----:B------:R-:W1:Y:S04]  /*2c90*/  SHFL.BFLY PT, R7, R6, 0x1, 0x1f ;  /* 0x0c201f0006077f89 */ /* 0x000e6800000e0000 */
[----:B------:R-:W2:Y:S04]  /*2ca0*/  SHFL.BFLY PT, R9, R10, 0x1, 0x1f ;  /* 0x0c201f000a097f89 */ /* 0x000ea800000e0000 */
[----:B------:R-:W3:Y:S01]  /*2cb0*/  SHFL.BFLY PT, R13, R12, 0x1, 0x1f ;  /* 0x0c201f000c0d7f89 */ /* 0x000ee200000e0000 */
[----:B------:R-:W-:-:S02]  /*2cc0*/  LOP3.LUT P0, RZ, R90, 0x1f, RZ, 0xc0, !PT ;  /* 0x0000001f5aff7812 */ /* 0x000fc4000780c0ff */
[----:B------:R-:W-:-:S04]  /*2cd0*/  SHF.R.S32.HI R3, RZ, 0x1f, R90 ;  /* 0x0000001fff037819 */ /* 0x000fc8000001145a */
[----:B------:R-:W-:-:S07]  /*2ce0*/  LEA.HI R3, R3, R90, RZ, 0x5 ;  /* 0x0000005a03037211 */ /* 0x000fce00078f28ff */
[----:B0-----:R-:W-:Y:S02]  /*2cf0*/  @!P0 FADD.FTZ R4, R2, R5 ;  /* 0x0000000502048221 */ /* 0x001fe40000010000 */
[----:B-1----:R-:W-:Y:S02]  /*2d00*/  FADD.FTZ R2, R6, R7 ;  /* 0x0000000706027221 */ /* 0x002fe40000010000 */
[----:B------:R-:W-:Y:S01]  /*2d10*/  FADD.FTZ R6, R8, R11 ;  /* 0x0000000b08067221 */ /* 0x000fe20000010000 */
[----:B------:R-:W-:Y:S01]  /*2d20*/  SHF.R.S32.HI R3, RZ, 0x5, R3 ;  /* 0x00000005ff037819 */ /* 0x000fe20000011403 */
[----:B--2---:R-:W-:Y:S02]  /*2d30*/  FADD.FTZ R8, R10, R9 ;  /* 0x000000090a087221 */ /* 0x004fe40000010000 */
[----:B---3--:R-:W-:Y:S02]  /*2d40*/  FADD.FTZ R10, R12, R13 ;  /* 0x0000000d0c0a7221 */ /* 0x008fe40000010000 */
[----:B------:R0:W-:Y:S04]  /*2d50*/  @!P0 STS [R3.X4], R4 ;  /* 0x0000000403008388 */ /* 0x0001e80000004800 */
        /* <DEDUP_REMOVED lines=13> */
[----:B------:R-:W4:Y:S01]  /*2e30*/  LDS.128 R20, [0x40] ;  /* 0x00004000ff147984 */ /* 0x000f220000000c00 */
[----:B0-----:R-:W-:Y:S02]  /*2e40*/  FADD.FTZ R4, RZ, R4 ;  /* 0x00000004ff047221 */ /* 0x001fe40000010000 */
[----:B-1----:R-:W-:-:S02]  /*2e50*/  FADD.FTZ R8, RZ, R8 ;  /* 0x00000008ff087221 */ /* 0x002fc40000010000 */
[----:B------:R-:W-:Y:S02]  /*2e60*/  FADD.FTZ R5, R4, R5 ;  /* 0x0000000504057221 */ /* 0x000fe40000010000 */
[----:B--2---:R-:W-:Y:S02]  /*2e70*/  FADD.FTZ R12, RZ, R12 ;  /* 0x0000000cff0c7221 */ /* 0x004fe40000010000 */
[----:B------:R-:W-:Y:S02]  /*2e80*/  FADD.FTZ R9, R8, R9 ;  /* 0x0000000908097221 */ /* 0x000fe40000010000 */
[----:B---3--:R-:W-:Y:S02]  /*2e90*/  FADD.FTZ R16, RZ, R16 ;  /* 0x00000010ff107221 */ /* 0x008fe40000010000 */
[----:B------:R-:W-:Y:S02]  /*2ea0*/  FADD.FTZ R13, R12, R13 ;  /* 0x0000000d0c0d7221 */ /* 0x000fe40000010000 */
[----:B----4-:R-:W-:-:S02]  /*2eb0*/  FADD.FTZ R20, RZ, R20 ;  /* 0x00000014ff147221 */ /* 0x010fc40000010000 */
        /* <DEDUP_REMOVED lines=9> */
[----:B------:R-:W-:Y:S01]  /*2f50*/  FADD.FTZ R15, R14, R15 ;  /* 0x0000000f0e0f7221 */ /* 0x000fe20000010000 */
[----:B------:R-:W-:Y:S01]  /*2f60*/  STG.E [R2.64], R7 ;  /* 0x0000000702007986 */ /* 0x000fe2000c101904 */
[----:B------:R-:W-:Y:S02]  /*2f70*/  FADD.FTZ R19, R18, R19 ;  /* 0x0000001312137221 */ /* 0x000fe40000010000 */
[----:B------:R-:W-:Y:S01]  /*2f80*/  FADD.FTZ R23, R22, R23 ;  /* 0x0000001716177221 */ /* 0x000fe20000010000 */
[----:B------:R-:W-:Y:S04]  /*2f90*/  STG.E [R2.64+0x600], R11 ;  /* 0x0006000b02007986 */ /* 0x000fe8000c101904 */
[----:B------:R-:W-:Y:S04]  /*2fa0*/  STG.E [R2.64+0xc00], R15 ;  /* 0x000c000f02007986 */ /* 0x000fe8000c101904 */
[----:B------:R-:W-:Y:S04]  /*2fb0*/  STG.E [R2.64+0x1200], R19 ;  /* 0x0012001302007986 */ /* 0x000fe8000c101904 */
[----:B------:R-:W-:Y:S01]  /*2fc0*/  STG.E [R2.64+0x1800], R23 ;  /* 0x0018001702007986 */ /* 0x000fe2000c101904 */
[----:B------:R-:W-:Y:S05]  /*2fd0*/  EXIT ;  /* 0x000000000000794d */ /* 0x000fea0003800000 */
.L_x_11:
        /* <DEDUP_REMOVED lines=10> */
.L_x_43:


//--------------------- .text._Z31router_gemm_kernel_float_outputI13__nv_bfloat16Li128ELi8ELi4ELi384ELi7168EEvPfPKT_S4_ --------------------------
	.section	.text._Z31router_gemm_kernel_float_outputI13__nv_bfloat16Li128ELi8ELi4ELi384ELi7168EEvPfPKT_S4_,"ax",@progbits
	.sectioninfo	@"SHI_REGISTERS=117"
	.align	128
        .global         _Z31router_gemm_kernel_float_outputI13__nv_bfloat16Li128ELi8ELi4ELi384ELi7168EEvPfPKT_S4_
        .type           _Z31router_gemm_kernel_float_outputI13__nv_bfloat16Li128ELi8ELi4ELi384ELi7168EEvPfPKT_S4_,@function
        .size           _Z31router_gemm_kernel_float_outputI13__nv_bfloat16Li128ELi8ELi4ELi384ELi7168EEvPfPKT_S4_,(.L_x_44 - _Z31router_gemm_kernel_float_outputI13__nv_bfloat16Li128ELi8ELi4ELi384ELi7168EEvPfPKT_S4_)
        .other          _Z31router_gemm_kernel_float_outputI13__nv_bfloat16Li128ELi8ELi4ELi384ELi7168EEvPfPKT_S4_,@"STO_CUDA_ENTRY STV_DEFAULT"
_Z31router_gemm_kernel_float_outputI13__nv_bfloat16Li128ELi8ELi4ELi384ELi7168EEvPfPKT_S4_:
.text._Z31router_gemm_kernel_float_outputI13__nv_bfloat16Li128ELi8ELi4ELi384ELi7168EEvPfPKT_S4_:
[----:B------:R-:W-:Y:S02]  /*0000*/  IMAD.MOV.U32 R1, RZ, RZ, c[0x0][0x28] ;  /* 0x00000a00ff017624 */ /* 0x000fe400078e00ff */
[----:B------:R-:W0:Y:S01]  /*0010*/  S2R R84, SR_TID.X ;  /* 0x0000000000547919 */ /* 0x000e220000002100 */
[----:B------:R-:W-:-:S03]  /*0020*/  ULDC.64 UR4, c[0x0][0x118] ;  /* 0x0000460000047ab9 */ /* 0x000fc60000000a00 */
[----:B------:R-:W1:Y:S01]  /*0030*/  S2R R0, SR_CTAID.X ;  /* 0x0000000000007919 */ /* 0x000e620000002500 */
[----:B0-----:R-:W-:Y:S02]  /*0040*/  IMAD.SHL.U32 R2, R84, 0x8, RZ ;  /* 0x0000000854027824 */ /* 0x001fe400078e00ff */
[----:B-1----:R-:W-:-:S03]  /*0050*/  IMAD R3, R0, 0x1c00, RZ ;  /* 0x00001c0000037824 */ /* 0x002fc600078e02ff */
[----:B------:R-:W-:Y:S02]  /*0060*/  SHF.R.S32.HI R4, RZ, 0x1f, R2 ;  /* 0x0000001fff047819 */ /* 0x000fe40000011402 */
[----:B------:R-:W-:-:S04]  /*0070*/  IADD3 R5, P0, R2, R3, RZ ;  /* 0x0000000302057210 */ /* 0x000fc80007f1e0ff */
[----:B------:R-:W-:Y:S01]  /*0080*/  LEA.HI.X.SX32 R4, R3, R4, 0x1, P0 ;  /* 0x0000000403047211 */ /* 0x000fe200000f0eff */
[----:B------:R-:W-:Y:S01]  /*0090*/  IMAD.MOV.U32 R3, RZ, RZ, 0x2 ;  /* 0x00000002ff037424 */ /* 0x000fe200078e00ff */
[----:B------:R-:W-:-:S03]  /*00a0*/  LEA R86, P0, R5, c[0x0][0x170], 0x1 ;  /* 0x00005c0005567a11 */ /* 0x000fc600078008ff */
[----:B------:R-:W-:Y:S01]  /*00b0*/  IMAD.WIDE R2, R2, R3, c[0x0][0x168] ;  /* 0x00005a0002027625 */ /* 0x000fe200078e0203 */
[----:B------:R-:W-:-:S04]  /*00c0*/  LEA.HI.X R87, R5, c[0x0][0x174], R4, 0x1, P0 ;  /* 0x00005d0005577a11 */ /* 0x000fc800000f0c04 */
        /* <DEDUP_REMOVED lines=14> */
[----:B------:R0:W5:Y:S04]  /*01b0*/  LDG.E.128 R16, [R2.64+0x8000] ;  /* 0x0080000402107981 */ /* 0x000168000c1e1d00 */
[----:B------:R1:W5:Y:S04]  /*01c0*/  LDG.E.128 R60, [R86.64+0x1800] ;  /* 0x00180004563c7981 */ /* 0x000368000c1e1d00 */
[----:B------:R0:W5:Y:S04]  /*01d0*/  LDG.E.128 R44, [R2.64+0x1800] ;  /* 0x00180004022c7981 */ /* 0x000168000c1e1d00 */
[----:B------:R0:W5:Y:S04]  /*01e0*/  LDG.E.128 R52, [R2.64+0x5000] ;  /* 0x0050000402347981 */ /* 0x000168000c1e1d00 */
[----:B------:R0:W5:Y:S04]  /*01f0*/  LDG.E.128 R56, [R2.64+0x8800] ;  /* 0x0088000402387981 */ /* 0x000168000c1e1d00 */
[----:B------:R0:W5:Y:S04]  /*0200*/  LDG.E.128 R48, [R2.64+0xc000] ;  /* 0x00c0000402307981 */ /* 0x000168000c1e1d00 */
[----:B------:R1:W5:Y:S04]  /*0210*/  LDG.E.128 R40, [R86.64+0x2000] ;  /* 0x0020000456287981 */ /* 0x000368000c1e1d00 */
[----:B------:R0:W5:Y:S01]  /*0220*/  LDG.E.128 R32, [R2.64+0x5800] ;  /* 0x0058000402207981 */ /* 0x000162000c1e1d00 */
[----:B--2---:R-:W-:-:S02]  /*0230*/  PRMT R100, RZ, 0x5410, R36 ;  /* 0x00005410ff647816 */ /* 0x004fc40000000024 */
[--C-:B---3--:R-:W-:Y:S02]  /*0240*/  PRMT R97, RZ, 0x5410, R24.reuse ;  /* 0x00005410ff617816 */ /* 0x108fe40000000018 */
[----:B------:R-:W-:Y:S02]  /*0250*/  PRMT R99, RZ, 0x7610, R24 ;  /* 0x00007610ff637816 */ /* 0x000fe40000000018 */
[----:B------:R-:W-:Y:S01]  /*0260*/  PRMT R36, RZ, 0x7610, R36 ;  /* 0x00007610ff247816 */ /* 0x000fe20000000024 */
[----:B------:R-:W-:Y:S01]  /*0270*/  FFMA.FTZ R100, R97, R100, RZ ;  /* 0x0000006461647223 */ /* 0x000fe200000100ff */
[----:B----4-:R-:W-:Y:S02]  /*0280*/  PRMT R106, RZ, 0x5410, R28 ;  /* 0x00005410ff6a7816 */ /* 0x010fe4000000001c */
[----:B------:R-:W-:Y:S01]  /*0290*/  PRMT R98, RZ, 0x5410, R25 ;  /* 0x00005410ff627816 */ /* 0x000fe20000000019 */
[----:B------:R-:W-:Y:S01]  /*02a0*/  FFMA.FTZ R36, R99, R36, R100 ;  /* 0x0000002463247223 */ /* 0x000fe20000010064 */
[----:B------:R-:W-:Y:S01]  /*02b0*/  PRMT R85, RZ, 0x5410, R37 ;  /* 0x00005410ff557816 */ /* 0x000fe20000000025 */
[----:B------:R-:W-:Y:S01]  /*02c0*/  FFMA.FTZ R106, R97, R106, RZ ;  /* 0x0000006a616a7223 */ /* 0x000fe200000100ff */
        /* <DEDUP_REMOVED lines=23> */
[----:B------:R-:W-:Y:S01]  /*0440*/  PRMT R85, RZ, 0x7610, R39 ;  /* 0x00007610ff557816 */ /* 0x000fe20000000027 */
[----:B------:R0:W2:Y:S01]  /*0450*/  LDG.E.128 R24, [R2.64+0x2000] ;  /* 0x0020000402187981 */ /* 0x0000a2000c1e1d00 */
[----:B------:R-:W-:Y:S01]  /*0460*/  PRMT R30, RZ, 0x5410, R31 ;  /* 0x00005410ff1e7816 */ /* 0x000fe2000000001f */
[----:B------:R-:W-:Y:S01]  /*0470*/  FFMA.FTZ R36, R104, R37, R36 ;  /* 0x0000002568247223 */ /* 0x000fe20000010024 */
[----:B-----5:R-:W-:-:S02]  /*0480*/  PRMT R107, RZ, 0x5410, R88 ;  /* 0x00005410ff6b7816 */ /* 0x020fc40000000058 */
[----:B------:R-:W-:Y:S01]  /*0490*/  PRMT R110, RZ, 0x7610, R88 ;  /* 0x00007610ff6e7816 */ /* 0x000fe20000000058 */
[C---:B------:R-:W-:Y:S01]  /*04a0*/  FFMA.FTZ R85, R96.reuse, R85, R28 ;  /* 0x0000005560557223 */ /* 0x040fe2000001001c */
        /* <DEDUP_REMOVED lines=9> */
[C---:B------:R-:W-:Y:S01]  /*0540*/  FFMA.FTZ R106, R97.reuse, R106, RZ ;  /* 0x0000006a616a7223 */ /* 0x040fe200000100ff */
[----:B------:R-:W-:Y:S01]  /*0550*/  PRMT R85, RZ, 0x5410, R4 ;  /* 0x00005410ff557816 */ /* 0x000fe20000000004 */
[----:B------:R-:W-:Y:S01]  /*0560*/  FFMA.FTZ R108, R97, R108, RZ ;  /* 0x0000006c616c7223 */ /* 0x000fe200000100ff */
[----:B------:R-:W-:-:S02]  /*0570*/  PRMT R109, RZ, 0x5410, R89 ;  /* 0x00005410ff6d7816 */ /* 0x000fc40000000059 */
[----:B------:R-:W-:Y:S01]  /*0580*/  PRMT R112, RZ, 0x7610, R89 ;  /* 0x00007610ff707816 */ /* 0x000fe20000000059 */
[----:B------:R-:W-:Y:S01]  /*0590*/  FFMA.FTZ R80, R99, R80, R106 ;  /* 0x0000005063507223 */ /* 0x000fe2000001006a */
[----:B------:R-:W-:Y:S01]  /*05a0*/  PRMT R97, RZ, 0x5410, R81 ;  /* 0x00005410ff617816 */ /* 0x000fe20000000051 */
[----:B------:R-:W-:Y:S01]  /*05b0*/  FFMA.FTZ R100, R107, R85, R100 ;  /* 0x000000556b647223 */ /* 0x000fe20000010064 */
[----:B------:R-:W-:Y:S01]  /*05c0*/  PRMT R89, RZ, 0x7610, R4 ;  /* 0x00007610ff597816 */ /* 0x000fe20000000004 */
[----:B------:R0:W4:Y:S01]  /*05d0*/  LDG.E.128 R28, [R2.64+0xc800] ;  /* 0x00c80004021c7981 */ /* 0x000122000c1e1d00 */
        /* <DEDUP_REMOVED lines=70> */
[----:B------:R1:W5:Y:S01]  /*0a40*/  LDG.E.128 R80, [R86.64+0x2800] ;  /* 0x0028000456507981 */ /* 0x000362000c1e1d00 */
[----:B------:R-:W-:Y:S01]  /*0a50*/  PRMT R73, RZ, 0x7610, R73 ;  /* 0x00007610ff497816 */ /* 0x000fe20000000049 */
[----:B------:R-:W-:-:S02]  /*0a60*/  FFMA.FTZ R4, R109, R4, R5 ;  /* 0x000000046d047223 */ /* 0x000fc40000010005 */
[----:B------:R0:W3:Y:S02]  /*0a70*/  LDG.E.128 R92, [R2.64+0x2800] ;  /* 0x00280004025c7981 */ /* 0x0000e4000c1e1d00 */
[C---:B------:R-:W-:Y:S01]  /*0a80*/  FFMA.FTZ R77, R112.reuse, R77, R4 ;  /* 0x0000004d704d7223 */ /* 0x040fe20000010004 */
[----:B------:R-:W-:Y:S01]  /*0a90*/  PRMT R4, RZ, 0x5410, R78 ;  /* 0x00005410ff047816 */ /* 0x000fe2000000004e */
[----:B------:R-:W-:Y:S01]  /*0aa0*/  FFMA.FTZ R73, R112, R73, R6 ;  /* 0x0000004970497223 */ /* 0x000fe20000010006 */
[----:B------:R-:W-:Y:S01]  /*0ab0*/  PRMT R6, RZ, 0x5410, R74 ;  /* 0x00005410ff067816 */ /* 0x000fe2000000004a */
[----:B------:R0:W3:Y:S01]  /*0ac0*/  LDG.E.128 R96, [R2.64+0x6000] ;  /* 0x0060000402607981 */ /* 0x0000e2000c1e1d00 */
[----:B------:R-:W-:Y:S01]  /*0ad0*/  PRMT R78, RZ, 0x7610, R78 ;  /* 0x00007610ff4e7816 */ /* 0x000fe2000000004e */
[C---:B------:R-:W-:Y:S01]  /*0ae0*/  FFMA.FTZ R4, R111.reuse, R4, R77 ;  /* 0x000000046f047223 */ /* 0x040fe2000001004d */
[----:B------:R-:W-:Y:S01]  /*0af0*/  PRMT R74, RZ, 0x7610, R74 ;  /* 0x00007610ff4a7816 */ /* 0x000fe2000000004a */
[----:B------:R-:W-:Y:S01]  /*0b00*/  FFMA.FTZ R6, R111, R6, R73 ;  /* 0x000000066f067223 */ /* 0x000fe20000010049 */
[----:B------:R0:W3:Y:S01]  /*0b10*/  LDG.E.128 R100, [R2.64+0x9800] ;  /* 0x0098000402647981 */ /* 0x0000e2000c1e1d00 */
[----:B------:R-:W-:-:S02]  /*0b20*/  FFMA.FTZ R78, R113, R78, R4 ;  /* 0x0000004e714e7223 */ /* 0x000fc40000010004 */
[----:B------:R-:W-:Y:S01]  /*0b30*/  FFMA.FTZ R74, R113, R74, R6 ;  /* 0x0000004a714a7223 */ /* 0x000fe20000010006 */
[----:B------:R-:W-:Y:S01]  /*0b40*/  PRMT R76, RZ, 0x5410, R64 ;  /* 0x00005410ff4c7816 */ /* 0x000fe20000000040 */
[----:B------:R1:W3:Y:S01]  /*0b50*/  LDG.E.128 R4, [R86.64+0x3000] ;  /* 0x0030000456047981 */ /* 0x0002e2000c1e1d00 */
[C---:B------:R-:W-:Y:S01]  /*0b60*/  FFMA.FTZ R8, R105.reuse, R8, R78 ;  /* 0x0000000869087223 */ /* 0x040fe2000001004e */
[--C-:B------:R-:W-:Y:S01]  /*0b70*/  PRMT R108, RZ, 0x7610, R69.reuse ;  /* 0x00007610ff6c7816 */ /* 0x100fe20000000045 */
[----:B------:R-:W-:Y:S01]  /*0b80*/  FFMA.FTZ R10, R105, R10, R74 ;  /* 0x0000000a690a7223 */ /* 0x000fe2000001004a */
[----:B------:R-:W-:Y:S01]  /*0b90*/  PRMT R105, RZ, 0x5410, R69 ;  /* 0x00005410ff697816 */ /* 0x000fe20000000045 */
[----:B------:R0:W3:Y:S01]  /*0ba0*/  LDG.E.128 R88, [R2.64+0xd000] ;  /* 0x00d0000402587981 */ /* 0x0000e2000c1e1d00 */
[----:B------:R-:W-:Y:S02]  /*0bb0*/  PRMT R69, RZ, 0x7610, R64 ;  /* 0x00007610ff457816 */ /* 0x000fe40000000040 */
[----:B------:R-:W-:-:S02]  /*0bc0*/  PRMT R64, RZ, 0x5410, R20 ;  /* 0x00005410ff407816 */ /* 0x000fc40000000014 */
[--C-:B-1----:R-:W-:Y:S02]  /*0bd0*/  PRMT R87, RZ, 0x5410, R68.reuse ;  /* 0x00005410ff577816 */ /* 0x102fe40000000044 */
[----:B------:R-:W-:-:S03]  /*0be0*/  PRMT R86, RZ, 0x7610, R68 ;  /* 0x00007610ff567816 */ /* 0x000fc60000000044 */
[C---:B------:R-:W-:Y:S02]  /*0bf0*/  FFMA.FTZ R76, R87.reuse, R76, R114 ;  /* 0x0000004c574c7223 */ /* 0x040fe40000010072 */
        /* <DEDUP_REMOVED lines=23> */
[----:B------:R0:W5:Y:S01]  /*0d70*/  LDG.E.128 R8, [R2.64+0x3000] ;  /* 0x0030000402087981 */ /* 0x000162000c1e1d00 */
[----:B------:R-:W-:Y:S01]  /*0d80*/  PRMT R109, RZ, 0x7610, R71 ;  /* 0x00007610ff6d7816 */ /* 0x000fe20000000047 */
[----:B------:R-:W-:Y:S01]  /*0d90*/  FFMA.FTZ R21, R107, R64, R21 ;  /* 0x000000406b157223 */ /* 0x000fe20000010015 */
[----:B------:R-:W-:Y:S01]  /*0da0*/  PRMT R22, RZ, 0x7610, R22 ;  /* 0x00007610ff167816 */ /* 0x000fe20000000016 */
[----:B------:R0:W5:Y:S01]  /*0db0*/  LDG.E.128 R72, [R2.64+0x6800] ;  /* 0x0068000402487981 */ /* 0x000162000c1e1d00 */
[----:B------:R-:W-:-:S03]  /*0dc0*/  FFMA.FTZ R20, R111, R66, R20 ;  /* 0x000000426f147223 */ /* 0x000fc60000010014 */
[----:B------:R0:W5:Y:S04]  /*0dd0*/  LDG.E.128 R68, [R2.64+0xa000] ;  /* 0x00a0000402447981 */ /* 0x000168000c1e1d00 */
[----:B------:R0:W5:Y:S01]  /*0de0*/  LDG.E.128 R76, [R2.64+0xd800] ;  /* 0x00d80004024c7981 */ /* 0x000162000c1e1d00 */
[----:B------:R-:W-:Y:S01]  /*0df0*/  FFMA.FTZ R22, R111, R22, R21 ;  /* 0x000000166f167223 */ /* 0x000fe20000010015 */
[----:B0-----:R-:W-:-:S05]  /*0e00*/  PRMT R3, RZ, 0x5410, R67 ;  /* 0x00005410ff037816 */ /* 0x001fca0000000043 */
[C---:B------:R-:W-:Y:S01]  /*0e10*/  FFMA.FTZ R21, R110.reuse, R3, R20 ;  /* 0x000000036e157223 */ /* 0x040fe20000010014 */
[----:B------:R-:W-:Y:S02]  /*0e20*/  PRMT R3, RZ, 0x5410, R23 ;  /* 0x00005410ff037816 */ /* 0x000fe40000000017 */
        /* <DEDUP_REMOVED lines=8> */
[----:B------:R-:W-:-:S03]  /*0eb0*/  PRMT R3, RZ, 0x7610, R16 ;  /* 0x00007610ff037816 */ /* 0x000fc60000000010 */
[----:B------:R-:W-:Y:S01]  /*0ec0*/  FFMA.FTZ R2, R87, R2, R104 ;  /* 0x0000000257027223 */ /* 0x000fe20000010068 */
        /* <DEDUP_REMOVED lines=27> */
[----:B------:R-:W-:Y:S02]  /*1080*/  PRMT R15, RZ, 0x5410, R44 ;  /* 0x00005410ff0f7816 */ /* 0x000fe4000000002c */
[----:B------:R-:W-:-:S03]  /*1090*/  PRMT R60, RZ, 0x7610, R60 ;  /* 0x00007610ff3c7816 */ /* 0x000fc6000000003c */
[----:B------:R-:W-:Y:S01]  /*10a0*/  FFMA.FTZ R20, R3, R15, R20 ;  /* 0x0000000f03147223 */ /* 0x000fe20000010014 */
[----:B------:R-:W-:Y:S02]  /*10b0*/  PRMT R15, RZ, 0x7610, R44 ;  /* 0x00007610ff0f7816 */ /* 0x000fe4000000002c */
        /* <DEDUP_REMOVED lines=61> */
[----:B--2---:R-:W-:-:S03]  /*1490*/  PRMT R18, RZ, 0x5410, R24 ;  /* 0x00005410ff127816 */ /* 0x004fc60000000018 */
        /* <DEDUP_REMOVED lines=46> */
[----:B---3--:R-:W-:-:S05]  /*1780*/  PRMT R18, RZ, 0x5410, R36 ;  /* 0x00005410ff127816 */ /* 0x008fca0000000024 */
        /* <DEDUP_REMOVED lines=27> */
[----:B------:R-:W-:Y:S02]  /*1940*/  PRMT R2, RZ, 0x7610, R39 ;  /* 0x00007610ff027816 */ /* 0x000fe40000000027 */
[----:B------:R-:W-:-:S03]  /*1950*/  PRMT R18, RZ, 0x5410, R92 ;  /* 0x00005410ff127816 */ /* 0x000fc6000000005c */
[----:B------:R-:W-:Y:S01]  /*1960*/  FFMA.FTZ R2, R43, R2, R3 ;  /* 0x000000022b027223 */ /* 0x000fe20000010003 */
[----:B-----5:R-:W-:-:S05]  /*1970*/  PRMT R3, RZ, 0x5410, R80 ;  /* 0x00005410ff037816 */ /* 0x020fca0000000050 */
[C---:B------:R-:W-:Y:S01]  /*1980*/  FFMA.FTZ R18, R3.reuse, R18, R15 ;  /* 0x0000001203127223 */ /* 0x040fe2000001000f */
        /* <DEDUP_REMOVED lines=140> */
[C---:B------:R-:W-:Y:S02]  /*2250*/  FFMA.FTZ R10, R7.reuse, R10, R15 ;  /* 0x0000000a070a7223 */ /* 0x040fe4000001000f */
[C---:B------:R-:W-:Y:S02]  /*2260*/  FFMA.FTZ R2, R7.reuse, R2, R3 ;  /* 0x0000000207027223 */ /* 0x040fe40000010003 */
[----:B------:R-:W-:Y:S01]  /*2270*/  FFMA.FTZ R4, R7, R4, R17 ;  /* 0x0000000407047223 */ /* 0x000fe20000010011 */
[----:B------:R-:W0:Y:S04]  /*2280*/  SHFL.BFLY PT, R3, R8, 0x10, 0x1f ;  /* 0x0e001f0008037f89 */ /* 0x000e2800000e0000 */
[----:B------:R-:W1:Y:S04]  /*2290*/  SHFL.BFLY PT, R5, R10, 0x10, 0x1f ;  /* 0x0e001f000a057f89 */ /* 0x000e6800000e0000 */
[----:B------:R-:W2:Y:S04]  /*22a0*/  SHFL.BFLY PT, R9, R2, 0x10, 0x1f ;  /* 0x0e001f0002097f89 */ /* 0x000ea800000e0000 */
[----:B------:R-:W3:Y:S01]  /*22b0*/  SHFL.BFLY PT, R13, R4, 0x10, 0x1f ;  /* 0x0e001f00040d7f89 */ /* 0x000ee200000e0000 */
[----:B0-----:R-:W-:-:S02]  /*22c0*/  FADD.FTZ R3, R8, R3 ;  /* 0x0000000308037221 */ /* 0x001fc40000010000 */
[----:B-1----:R-:W-:Y:S02]  /*22d0*/  FADD.FTZ R7, R10, R5 ;  /* 0x000000050a077221 */ /* 0x002fe40000010000 */
[----:B--2---:R-:W-:Y:S02]  /*22e0*/  FADD.FTZ R11, R2, R9 ;  /* 0x00000009020b7221 */ /* 0x004fe40000010000 */
[----:B---3--:R-:W-:Y:S01]  /*22f0*/  FADD.FTZ R15, R4, R13 ;  /* 0x0000000d040f7221 */ /* 0x008fe20000010000 */
        /* <DEDUP_REMOVED lines=28> */
[----:B------:R-:W-:-:S02]  /*24c0*/  LOP3.LUT P0, RZ, R84, 0x1f, RZ, 0xc0, !PT ;  /* 0x0000001f54ff7812 */ /* 0x000fc4000780c0ff */
[----:B------:R-:W-:-:S04]  /*24d0*/  SHF.R.S32.HI R3, RZ, 0x1f, R84 ;  /* 0x0000001fff037819 */ /* 0x000fc80000011454 */
[----:B------:R-:W-:-:S04]  /*24e0*/  LEA.HI R3, R3, R84, RZ, 0x5 ;  /* 0x0000005403037211 */ /* 0x000fc800078f28ff */
[----:B------:R-:W-:-:S03]  /*24f0*/  SHF.R.S32.HI R3, RZ, 0x5, R3 ;  /* 0x00000005ff037819 */ /* 0x000fc60000011403 */
[----:B0-----:R-:W-:Y:S02]  /*2500*/  @!P0 FADD.FTZ R4, R2, R7 ;  /* 0x0000000702048221 */ /* 0x001fe40000010000 */
[----:B-1----:R-:W-:Y:S02]  /*2510*/  FADD.FTZ R8, R6, R11 ;  /* 0x0000000b06087221 */ /* 0x002fe40000010000 */
[----:B--2---:R-:W-:Y:S02]  /*2520*/  FADD.FTZ R2, R10, R15 ;  /* 0x0000000f0a027221 */ /* 0x004fe40000010000 */
[----:B---3--:R-:W-:Y:S01]  /*2530*/  FADD.FTZ R6, R12, R5 ;  /* 0x000000050c067221 */ /* 0x008fe20000010000 */
[----:B------:R0:W-:Y:S04]  /*2540*/  @!P0 STS [R3.X4], R4 ;  /* 0x0000000403008388 */ /* 0x0001e80000004800 */
        /* <DEDUP_REMOVED lines=11> */
[----:B------:R-:W3:Y:S01]  /*2600*/  LDS.128 R16, [0x30] ;  /* 0x00003000ff107984 */ /* 0x000ee20000000c00 */
[----:B0-----:R-:W-:Y:S02]  /*2610*/  FADD.FTZ R4, RZ, R4 ;  /* 0x00000004ff047221 */ /* 0x001fe40000010000 */
[----:B-1----:R-:W-:Y:S02]  /*2620*/  FADD.FTZ R8, RZ, R8 ;  /* 0x00000008ff087221 */ /* 0x002fe40000010000 */
        /* <DEDUP_REMOVED lines=14> */
[----:B------:R-:W-:-:S03]  /*2710*/  FADD.FTZ R19, R18, R19 ;  /* 0x0000001312137221 */ /* 0x000fc60000010000 */
[----:B------:R-:W-:Y:S04]  /*2720*/  STG.E [R2.64+0x600], R11 ;  /* 0x0006000b02007986 */ /* 0x000fe8000c101904 */
[----:B------:R-:W-:Y:S04]  /*2730*/  STG.E [R2.64+0xc00], R15 ;  /* 0x000c000f02007986 */ /* 0x000fe8000c101904 */
[----:B------:R-:W-:Y:S01]  /*2740*/  STG.E [R2.64+0x1200], R19 ;  /* 0x0012001302007986 */ /* 0x000fe2000c101904 */
[----:B------:R-:W-:Y:S05]  /*2750*/  EXIT ;  /* 0x000000000000794d */ /* 0x000fea0003800000 */
.L_x_12:
        /* <DEDUP_REMOVED lines=10> */
.L_x_44:


//--------------------- .text._Z31router_gemm_kernel_float_outputI13__nv_bfloat16Li128ELi8ELi3ELi384ELi7168EEvPfPKT_S4_ --------------------------
	.section	.text._Z31router_gemm_kernel_float_outputI13__nv_bfloat16Li128ELi8ELi3ELi384ELi7168EEvPfPKT_S4_,"ax",@progbits
	.sectioninfo	@"SHI_REGISTERS=112"
	.align	128
        .global         _Z31router_gemm_kernel_float_outputI13__nv_bfloat16Li128ELi8ELi3ELi384ELi7168EEvPfPKT_S4_
        .type           _Z31router_gemm_kernel_float_outputI13__nv_bfloat16Li128ELi8ELi3ELi384ELi7168EEvPfPKT_S4_,@function
        .size           _Z31router_gemm_kernel_float_outputI13__nv_bfloat16Li128ELi8ELi3ELi384ELi7168EEvPfPKT_S4_,(.L_x_45 - _Z31router_gemm_kernel_float_outputI13__nv_bfloat16Li128ELi8ELi3ELi384ELi7168EEvPfPKT_S4_)
        .other          _Z31router_gemm_kernel_float_outputI13__nv_bfloat16Li128ELi8ELi3ELi384ELi7168EEvPfPKT_S4_,@"STO_CUDA_ENTRY STV_DEFAULT"
_Z31router_gemm_kernel_float_outputI13__nv_bfloat16Li128ELi8ELi3ELi384ELi7168EEvPfPKT_S4_:
.text._Z31router_gemm_kernel_float_outputI13__nv_bfloat16Li128ELi8ELi3ELi384ELi7168EEvPfPKT_S4_:
        /* <DEDUP_REMOVED lines=17> */
[----:B------:R0:W4:Y:S04]  /*0110*/  LDG.E.128 R56, [R96.64+0x800] ;  /* 0x0008000460387981 */ /* 0x000128000c1e1d00 */
[----:B------:R-:W4:Y:S04]  /*0120*/  LDG.E.128 R76, [R2.64+0x800] ;  /* 0x00080004024c7981 */ /* 0x000f28000c1e1d00 */
[----:B------:R-:W4:Y:S04]  /*0130*/  LDG.E.128 R68, [R2.64+0x4000] ;  /* 0x0040000402447981 */ /* 0x000f28000c1e1d00 */
        /* <DEDUP_REMOVED lines=17> */
[----:B---3--:R-:W-:-:S05]  /*0250*/  PRMT R98, RZ, 0x5410, R80 ;  /* 0x00005410ff627816 */ /* 0x008fca0000000050 */
[----:B------:R-:W-:Y:S01]  /*0260*/  FFMA.FTZ R101, R98, R99, RZ ;  /* 0x0000006362657223 */ /* 0x000fe200000100ff */
        /* <DEDUP_REMOVED lines=8> */
[----:B----4-:R-:W-:-:S03]  /*02f0*/  PRMT R93, RZ, 0x5410, R88 ;  /* 0x00005410ff5d7816 */ /* 0x010fc60000000058 */
[----:B------:R-:W-:Y:S02]  /*0300*/  FFMA.FTZ R80, R103, R80, R99 ;  /* 0x0000005067507223 */ /* 0x000fe40000010063 */
[----:B------:R-:W-:Y:S01]  /*0310*/  FFMA.FTZ R99, R98, R93, RZ ;  /* 0x0000005d62637223 */ /* 0x000fe200000100ff */
[----:B------:R-:W-:-:S05]  /*0320*/  PRMT R93, RZ, 0x7610, R88 ;  /* 0x00007610ff5d7816 */ /* 0x000fca0000000058 */
[----:B------:R-:W-:Y:S01]  /*0330*/  FFMA.FTZ R99, R92, R93, R99 ;  /* 0x0000005d5c637223 */ /* 0x000fe20000010063 */
[----:B-----5:R-:W-:-:S05]  /*0340*/  PRMT R93, RZ, 0x5410, R84 ;  /* 0x00005410ff5d7816 */ /* 0x020fca0000000054 */
[----:B------:R-:W-:Y:S01]  /*0350*/  FFMA.FTZ R98, R98, R93, RZ ;  /* 0x0000005d62627223 */ /* 0x000fe200000100ff */
[----:B------:R-:W-:-:S05]  /*0360*/  PRMT R93, RZ, 0x5410, R89 ;  /* 0x00005410ff5d7816 */ /* 0x000fca0000000059 */
[----:B------:R-:W-:Y:S01]  /*0370*/  FFMA.FTZ R88, R102, R93, R99 ;  /* 0x0000005d66587223 */ /* 0x000fe20000010063 */
[----:B------:R-:W-:Y:S02]  /*0380*/  PRMT R93, RZ, 0x7610, R84 ;  /* 0x00007610ff5d7816 */ /* 0x000fe40000000054 */
[----:B------:R-:W-:-:S03]  /*0390*/  PRMT R109, RZ, 0x5410, R85 ;  /* 0x00005410ff6d7816 */ /* 0x000fc60000000055 */
[----:B------:R-:W-:Y:S01]  /*03a0*/  FFMA.FTZ R84, R92, R93, R98 ;  /* 0x0000005d5c547223 */ /* 0x000fe20000010062 */
[----:B------:R-:W-:Y:S01]  /*03b0*/  PRMT R81, RZ, 0x5410, R94 ;  /* 0x00005410ff517816 */ /* 0x000fe2000000005e */
[----:B0-----:R-:W2:Y:S02]  /*03c0*/  LDG.E.128 R96, [R96.64+0x3000] ;  /* 0x0030000460607981 */ /* 0x001ea4000c1e1d00 */
[----:B------:R-:W-:Y:S01]  /*03d0*/  FFMA.FTZ R109, R102, R109, R84 ;  /* 0x0000006d666d7223 */ /* 0x000fe20000010054 */
[----:B------:R-:W-:Y:S02]  /*03e0*/  PRMT R84, RZ, 0x7610, R89 ;  /* 0x00007610ff547816 */ /* 0x000fe40000000059 */
        /* <DEDUP_REMOVED lines=48> */
[----:B------:R-:W-:-:S03]  /*06f0*/  PRMT R68, RZ, 0x7610, R77 ;  /* 0x00007610ff447816 */ /* 0x000fc6000000004d */
[----:B------:R-:W-:Y:S02]  /*0700*/  FFMA.FTZ R106, R106, R87, R85 ;  /* 0x000000576a6a7223 */ /* 0x000fe40000010055 */
[C---:B------:R-:W-:Y:S01]  /*0710*/  FFMA.FTZ R68, R57.reuse, R68, R76 ;  /* 0x0000004439447223 */ /* 0x040fe2000001004c */
[----:B------:R1:W2:Y:S01]  /*0720*/  LDG.E.128 R84, [R2.64+0x6800] ;  /* 0x0068000402547981 */ /* 0x0002a2000c1e1d00 */
[----:B------:R-:W-:Y:S02]  /*0730*/  PRMT R76, RZ, 0x7610, R69 ;  /* 0x00007610ff4c7816 */ /* 0x000fe40000000045 */
[----:B------:R-:W-:Y:S02]  /*0740*/  PRMT R69, RZ, 0x5410, R78 ;  /* 0x00005410ff457816 */ /* 0x000fe4000000004e */
[----:B-1----:R-:W-:Y:S01]  /*0750*/  PRMT R2, RZ, 0x5410, R58 ;  /* 0x00005410ff027816 */ /* 0x002fe2000000003a */
        /* <DEDUP_REMOVED lines=22> */
[----:B------:R-:W-:Y:S02]  /*08c0*/  PRMT R79, RZ, 0x7610, R54 ;  /* 0x00007610ff4f7816 */ /* 0x000fe40000000036 */
[----:B------:R-:W-:-:S02]  /*08d0*/  PRMT R71, RZ, 0x5410, R53 ;  /* 0x00005410ff477816 */ /* 0x000fc40000000035 */
[----:B------:R-:W-:Y:S02]  /*08e0*/  PRMT R78, RZ, 0x7610, R53 ;  /* 0x00007610ff4e7816 */ /* 0x000fe40000000035 */
[--C-:B------:R-:W-:Y:S02]  /*08f0*/  PRMT R54, RZ, 0x5410, R55.reuse ;  /* 0x00005410ff367816 */ /* 0x100fe40000000037 */
[----:B------:R-:W-:Y:S02]  /*0900*/  PRMT R52, RZ, 0x7610, R55 ;  /* 0x00007610ff347816 */ /* 0x000fe40000000037 */
        /* <DEDUP_REMOVED lines=102> */
[C---:B------:R-:W-:Y:S01]  /*0f70*/  FFMA.FTZ R2, R27.reuse, R2, R37 ;  /* 0x000000021b027223 */ /* 0x040fe20000010025 */
[----:B------:R-:W-:Y:S01]  /*0f80*/  PRMT R37, RZ, 0x5410, R20 ;  /* 0x00005410ff257816 */ /* 0x000fe20000000014 */
[----:B------:R-:W-:Y:S01]  /*0f90*/  FFMA.FTZ R36, R27, R36, R38 ;  /* 0x000000241b247223 */ /* 0x000fe20000010026 */
[--C-:B------:R-:W-:Y:S02]  /*0fa0*/  PRMT R39, RZ, 0x5410, R21.reuse ;  /* 0x00005410ff277816 */ /* 0x100fe40000000015 */
[----:B------:R-:W-:Y:S01]  /*0fb0*/  PRMT R38, RZ, 0x7610, R21 ;  /* 0x00007610ff267816 */ /* 0x000fe20000000015 */
[----:B------:R-:W-:Y:S01]  /*0fc0*/  FFMA.FTZ R37, R45, R37, R46 ;  /* 0x000000252d257223 */ /* 0x000fe2000001002e */
[----:B------:R-:W-:Y:S02]  /*0fd0*/  PRMT R20, RZ, 0x7610, R20 ;  /* 0x00007610ff147816 */ /* 0x000fe40000000014 */
[--C-:B------:R-:W-:Y:S02]  /*0fe0*/  PRMT R21, RZ, 0x5410, R22.reuse ;  /* 0x00005410ff157816 */ /* 0x100fe40000000016 */
[----:B------:R-:W-:-:S02]  /*0ff0*/  PRMT R49, RZ, 0x7610, R22 ;  /* 0x00007610ff317816 */ /* 0x000fc40000000016 */
[--C-:B------:R-:W-:Y:S02]  /*1000*/  PRMT R22, RZ, 0x5410, R23.reuse ;  /* 0x00005410ff167816 */ /* 0x100fe40000000017 */
        /* <DEDUP_REMOVED lines=62> */
[--C-:B------:R-:W-:Y:S01]  /*13f0*/  PRMT R21, RZ, 0x7610, R4.reuse ;  /* 0x00007610ff157816 */ /* 0x100fe20000000004 */
[C---:B------:R-:W-:Y:S01]  /*1400*/  FFMA.FTZ R3, R19.reuse, R16, R3 ;  /* 0x0000001013037223 */ /* 0x040fe20000010003 */
[----:B------:R-:W-:Y:S01]  /*1410*/  PRMT R16, RZ, 0x5410, R4 ;  /* 0x00005410ff107816 */ /* 0x000fe20000000004 */
[----:B------:R-:W-:Y:S01]  /*1420*/  FFMA.FTZ R2, R19, R2, R17 ;  /* 0x0000000213027223 */ /* 0x000fe20000010011 */
[----:B------:R-:W-:Y:S02]  /*1430*/  PRMT R17, RZ, 0x5410, R8 ;  /* 0x00005410ff117816 */ /* 0x000fe40000000008 */
[----:B------:R-:W-:-:S02]  /*1440*/  PRMT R4, RZ, 0x5410, R12 ;  /* 0x00005410ff047816 */ /* 0x000fc4000000000c */
[----:B------:R-:W-:Y:S01]  /*1450*/  PRMT R8, RZ, 0x7610, R8 ;  /* 0x00007610ff087816 */ /* 0x000fe20000000008 */
[C---:B------:R-:W-:Y:S01]  /*1460*/  FFMA.FTZ R22, R17.reuse, R16, R22 ;  /* 0x0000001011167223 */ /* 0x040fe20000010016 */
[----:B------:R-:W-:Y:S01]  /*1470*/  PRMT R23, RZ, 0x7610, R12 ;  /* 0x00007610ff177816 */ /* 0x000fe2000000000c */
[----:B------:R-:W-:Y:S02]  /*1480*/  FFMA.FTZ R2, R17, R4, R2 ;  /* 0x0000000411027223 */ /* 0x000fe40000010002 */
[C---:B------:R-:W-:Y:S01]  /*1490*/  FFMA.FTZ R22, R8.reuse, R21, R22 ;  /* 0x0000001508167223 */ /* 0x040fe20000010016 */
[--C-:B------:R-:W-:Y:S01]  /*14a0*/  PRMT R21, RZ, 0x5410, R5.reuse ;  /* 0x00005410ff157816 */ /* 0x100fe20000000005 */
[----:B------:R-:W-:Y:S01]  /*14b0*/  FFMA.FTZ R23, R8, R23, R2 ;  /* 0x0000001708177223 */ /* 0x000fe20000010002 */
[----:B------:R-:W-:Y:S02]  /*14c0*/  PRMT R2, RZ, 0x7610, R5 ;  /* 0x00007610ff027816 */ /* 0x000fe40000000005 */
[----:B------:R-:W-:-:S02]  /*14d0*/  PRMT R16, RZ, 0x5410, R9 ;  /* 0x00005410ff107816 */ /* 0x000fc40000000009 */
[----:B------:R-:W-:Y:S02]  /*14e0*/  PRMT R5, RZ, 0x5410, R13 ;  /* 0x00005410ff057816 */ /* 0x000fe4000000000d */
        /* <DEDUP_REMOVED lines=32> */
[----:B----4-:R-:W-:Y:S01]  /*16f0*/  PRMT R14, RZ, 0x5410, R92 ;  /* 0x00005410ff0e7816 */ /* 0x010fe2000000005c */
[----:B------:R-:W-:Y:S01]  /*1700*/  FFMA.FTZ R2, R11, R2, R5 ;  /* 0x000000020b027223 */ /* 0x000fe20000010005 */
[----:B--2---:R-:W-:Y:S01]  /*1710*/  PRMT R13, RZ, 0x5410, R96 ;  /* 0x00005410ff0d7816 */ /* 0x004fe20000000060 */
[----:B------:R-:W-:Y:S01]  /*1720*/  FFMA.FTZ R3, R9, R6, R3 ;  /* 0x0000000609037223 */ /* 0x000fe20000010003 */
[----:B------:R-:W-:-:S02]  /*1730*/  PRMT R5, RZ, 0x5410, R82 ;  /* 0x00005410ff057816 */ /* 0x000fc40000000052 */
        /* <DEDUP_REMOVED lines=23> */
[----:B------:R-:W-:Y:S02]  /*18b0*/  PRMT R7, RZ, 0x5410, R95 ;  /* 0x00005410ff077816 */ /* 0x000fe4000000005f */
[----:B-----5:R-:W-:Y:S01]  /*18c0*/  PRMT R10, RZ, 0x5410, R88 ;  /* 0x00005410ff0a7816 */ /* 0x020fe20000000058 */
        /* <DEDUP_REMOVED lines=33> */
[----:B------:R-:W-:-:S02]  /*1ae0*/  FFMA.FTZ R7, R99, R8, R7 ;  /* 0x0000000863077223 */ /* 0x000fc40000010007 */
[C---:B------:R-:W-:Y:S02]  /*1af0*/  FFMA.FTZ R2, R99.reuse, R2, R3 ;  /* 0x0000000263027223 */ /* 0x040fe40000010003 */
[----:B------:R-:W-:Y:S01]  /*1b00*/  FFMA.FTZ R4, R99, R4, R5 ;  /* 0x0000000463047223 */ /* 0x000fe20000010005 */
[----:B------:R-:W0:Y:S04]  /*1b10*/  SHFL.BFLY PT, R6, R7, 0x10, 0x1f ;  /* 0x0e001f0007067f89 */ /* 0x000e2800000e0000 */
[----:B------:R-:W1:Y:S04]  /*1b20*/  SHFL.BFLY PT, R3, R2, 0x10, 0x1f ;  /* 0x0e001f0002037f89 */ /* 0x000e6800000e0000 */
[----:B------:R-:W2:Y:S01]  /*1b30*/  SHFL.BFLY PT, R9, R4, 0x10, 0x1f ;  /* 0x0e001f0004097f89 */ /* 0x000ea200000e0000 */
[----:B0-----:R-:W-:-:S02]  /*1b40*/  FADD.FTZ R6, R7, R6 ;  /* 0x0000000607067221 */ /* 0x001fc40000010000 */
[----:B-1----:R-:W-:Y:S02]  /*1b50*/  FADD.FTZ R5, R2, R3 ;  /* 0x0000000302057221 */ /* 0x002fe40000010000 */
[----:B--2---:R-:W-:Y:S01]  /*1b60*/  FADD.FTZ R9, R4, R9 ;  /* 0x0000000904097221 */ /* 0x004fe20000010000 */
        /* <DEDUP_REMOVED lines=21> */
[----:B------:R-:W-:-:S02]  /*1cc0*/  LOP3.LUT P0, RZ, R100, 0x1f, RZ, 0xc0, !PT ;  /* 0x0000001f64ff7812 */ /* 0x000fc4000780c0ff */
[----:B------:R-:W-:-:S04]  /*1cd0*/  SHF.R.S32.HI R3, RZ, 0x1f, R100 ;  /* 0x0000001fff037819 */ /* 0x000fc80000011464 */
[----:B------:R-:W-:-:S04]  /*1ce0*/  LEA.HI R3, R3, R100, RZ, 0x5 ;  /* 0x0000006403037211 */ /* 0x000fc800078f28ff */
[----:B------:R-:W-:-:S03]  /*1cf0*/  SHF.R.S32.HI R3, RZ, 0x5, R3 ;  /* 0x00000005ff037819 */ /* 0x000fc60000011403 */
[----:B0-----:R-:W-:Y:S02]  /*1d00*/  @!P0 FADD.FTZ R4, R5, R4 ;  /* 0x0000000405048221 */ /* 0x001fe40000010000 */
[----:B-1----:R-:W-:Y:S02]  /*1d10*/  FADD.FTZ R2, R6, R9 ;  /* 0x0000000906027221 */ /* 0x002fe40000010000 */
[----:B--2---:R-:W-:Y:S01]  /*1d20*/  FADD.FTZ R8, R12, R13 ;  /* 0x0000000d0c087221 */ /* 0x004fe20000010000 */
[----:B------:R0:W-:Y:S04]  /*1d30*/  @!P0 STS [R3.X4], R4 ;  /* 0x0000000403008388 */ /* 0x0001e80000004800 */
        /* <DEDUP_REMOVED lines=9> */
[----:B------:R-:W2:Y:S01]  /*1dd0*/  LDS.128 R12, [0x20] ;  /* 0x00002000ff0c7984 */ /* 0x000ea20000000c00 */
[----:B0-----:R-:W-:Y:S02]  /*1de0*/  FADD.FTZ R4, RZ, R4 ;  /* 0x00000004ff047221 */ /* 0x001fe40000010000 */
[----:B-1----:R-:W-:Y:S02]  /*1df0*/  FADD.FTZ R8, RZ, R8 ;  /* 0x00000008ff087221 */ /* 0x002fe40000010000 */
[----:B------:R-:W-:Y:S02]  /*1e00*/  FADD.FTZ R5, R4, R5 ;  /* 0x0000000504057221 */ /* 0x000fe40000010000 */
[----:B--2---:R-:W-:Y:S02]  /*1e10*/  FADD.FTZ R12, RZ, R12 ;  /* 0x0000000cff0c7221 */ /* 0x004fe40000010000 */
        /* <DEDUP_REMOVED lines=8> */
[----:B------:R-:W-:Y:S04]  /*1ea0*/  STG.E [R2.64], R7 ;  /* 0x0000000702007986 */ /* 0x000fe8000c101904 */
[----:B------:R-:W-:Y:S04]  /*1eb0*/  STG.E [R2.64+0x600], R11 ;  /* 0x0006000b02007986 */ /* 0x000fe8000c101904 */
[----:B------:R-:W-:Y:S01]  /*1ec0*/  STG.E [R2.64+0xc00], R15 ;  /* 0x000c000f02007986 */ /* 0x000fe2000c101904 */
[----:B------:R-:W-:Y:S05]  /*1ed0*/  EXIT ;  /* 0x000000000000794d */ /* 0x000fea0003800000 */
.L_x_13:
        /* <DEDUP_REMOVED lines=10> */
.L_x_45:


//--------------------- .text._Z31router_gemm_kernel_float_outputI13__nv_bfloat16Li128ELi8ELi2ELi384ELi7168EEvPfPKT_S4_ --------------------------
	.section	.text._Z31router_gemm_kernel_float_outputI13__nv_bfloat16Li128ELi8ELi2ELi384ELi7168EEvPfPKT_S4_,"ax",@progbits
	.sectioninfo	@"SHI_REGISTERS=96"
	.align	128
        .global         _Z31router_gemm_kernel_float_outputI13__nv_bfloat16Li128ELi8ELi2ELi384ELi7168EEvPfPKT_S4_
        .type           _Z31router_gemm_kernel_float_outputI13__nv_bfloat16Li128ELi8ELi2ELi384ELi7168EEvPfPKT_S4_,@function
        .size           _Z31router_gemm_kernel_float_outputI13__nv_bfloat16Li128ELi8ELi2ELi384ELi7168EEvPfPKT_S4_,(.L_x_46 - _Z31router_gemm_kernel_float_outputI13__nv_bfloat16Li128ELi8ELi2ELi384ELi7168EEvPfPKT_S4_)
        .other          _Z31router_gemm_kernel_float_outputI13__nv_bfloat16Li128ELi8ELi2ELi384ELi7168EEvPfPKT_S4_,@"STO_CUDA_ENTRY STV_DEFAULT"
_Z31router_gemm_kernel_float_outputI13__nv_bfloat16Li128ELi8ELi2ELi384ELi7168EEvPfPKT_S4_:
.text._Z31router_gemm_kernel_float_outputI13__nv_bfloat16Li128ELi8ELi2ELi384ELi7168EEvPfPKT_S4_:
        /* <DEDUP_REMOVED lines=15> */
[----:B------:R2:W4:Y:S04]  /*00f0*/  LDG.E.128 R12, [R92.64+0x3800] ;  /* 0x003800045c0c7981 */ /* 0x000528000c1e1d00 */
        /* <DEDUP_REMOVED lines=20> */
[C---:B------:R-:W-:Y:S01]  /*0240*/  FFMA.FTZ R91, R3.reuse, R92, RZ ;  /* 0x0000005c035b7223 */ /* 0x040fe200000100ff */
[----:B----4-:R-:W-:Y:S02]  /*0250*/  PRMT R92, RZ, 0x5410, R12 ;  /* 0x00005410ff5c7816 */ /* 0x010fe4000000000c */
[----:B0-----:R-:W-:Y:S02]  /*0260*/  PRMT R88, RZ, 0x7610, R4 ;  /* 0x00007610ff587816 */ /* 0x001fe40000000004 */
[----:B------:R-:W-:Y:S01]  /*0270*/  PRMT R8, RZ, 0x7610, R8 ;  /* 0x00007610ff087816 */ /* 0x000fe20000000008 */
[----:B------:R-:W-:Y:S01]  /*0280*/  FFMA.FTZ R3, R3, R92, RZ ;  /* 0x0000005c03037223 */ /* 0x000fe200000100ff */
[----:B------:R-:W-:Y:S02]  /*0290*/  PRMT R12, RZ, 0x7610, R12 ;  /* 0x00007610ff0c7816 */ /* 0x000fe4000000000c */
[----:B------:R-:W-:Y:S01]  /*02a0*/  PRMT R4, RZ, 0x5410, R5 ;  /* 0x00005410ff047816 */ /* 0x000fe20000000005 */
[C---:B------:R-:W-:Y:S01]  /*02b0*/  FFMA.FTZ R8, R88.reuse, R8, R91 ;  /* 0x0000000858087223 */ /* 0x040fe2000001005b */
[----:B------:R-:W-:Y:S01]  /*02c0*/  PRMT R91, RZ, 0x5410, R13 ;  /* 0x00005410ff5b7816 */ /* 0x000fe2000000000d */
[----:B------:R-:W-:Y:S01]  /*02d0*/  FFMA.FTZ R12, R88, R12, R3 ;  /* 0x0000000c580c7223 */ /* 0x000fe20000010003 */
[----:B------:R-:W-:-:S02]  /*02e0*/  PRMT R3, RZ, 0x5410, R9 ;  /* 0x00005410ff037816 */ /* 0x000fc40000000009 */
        /* <DEDUP_REMOVED lines=267> */
[----:B------:R-:W0:Y:S04]  /*13a0*/  SHFL.BFLY PT, R6, R3, 0x10, 0x1f ;  /* 0x0e001f0003067f89 */ /* 0x000e2800000e0000 */
[----:B------:R-:W1:Y:S01]  /*13b0*/  SHFL.BFLY PT, R5, R4, 0x10, 0x1f ;  /* 0x0e001f0004057f89 */ /* 0x000e6200000e0000 */
[----:B0-----:R-:W-:Y:S02]  /*13c0*/  FADD.FTZ R6, R3, R6 ;  /* 0x0000000603067221 */ /* 0x001fe40000010000 */
[----:B-1----:R-:W-:-:S03]  /*13d0*/  FADD.FTZ R7, R4, R5 ;  /* 0x0000000504077221 */ /* 0x002fc60000010000 */
        /* <DEDUP_REMOVED lines=10> */
[----:B------:R-:W-:Y:S01]  /*1480*/  LOP3.LUT P0, RZ, R2, 0x1f, RZ, 0xc0, !PT ;  /* 0x0000001f02ff7812 */ /* 0x000fe2000780c0ff */
[----:B0-----:R-:W-:Y:S02]  /*1490*/  FADD.FTZ R4, R8, R3 ;  /* 0x0000000308047221 */ /* 0x001fe40000010000 */
[----:B-1----:R-:W-:-:S03]  /*14a0*/  FADD.FTZ R11, R10, R11 ;  /* 0x0000000b0a0b7221 */ /* 0x002fc60000010000 */
[----:B------:R-:W0:Y:S04]  /*14b0*/  SHFL.BFLY PT, R7, R4, 0x1, 0x1f ;  /* 0x0c201f0004077f89 */ /* 0x000e2800000e0000 */
[----:B------:R-:W1:Y:S01]  /*14c0*/  SHFL.BFLY PT, R6, R11, 0x1, 0x1f ;  /* 0x0c201f000b067f89 */ /* 0x000e6200000e0000 */
[----:B------:R-:W-:-:S04]  /*14d0*/  SHF.R.S32.HI R3, RZ, 0x1f, R2 ;  /* 0x0000001fff037819 */ /* 0x000fc80000011402 */
[----:B------:R-:W-:Y:S02]  /*14e0*/  LEA.HI R3, R3, R2, RZ, 0x5 ;  /* 0x0000000203037211 */ /* 0x000fe400078f28ff */
[----:B------:R-:W-:Y:S02]  /*14f0*/  ISETP.NE.AND P1, PT, R2, RZ, PT ;  /* 0x000000ff0200720c */ /* 0x000fe40003f25270 */
[----:B------:R-:W-:Y:S01]  /*1500*/  SHF.R.S32.HI R3, RZ, 0x5, R3 ;  /* 0x00000005ff037819 */ /* 0x000fe20000011403 */
[----:B0-----:R-:W-:Y:S02]  /*1510*/  @!P0 FADD.FTZ R2, R4, R7 ;  /* 0x0000000704028221 */ /* 0x001fe40000010000 */
[----:B-1----:R-:W-:-:S03]  /*1520*/  FADD.FTZ R6, R11, R6 ;  /* 0x000000060b067221 */ /* 0x002fc60000010000 */
[----:B------:R0:W-:Y:S04]  /*1530*/  @!P0 STS [R3.X4], R2 ;  /* 0x0000000203008388 */ /* 0x0001e80000004800 */
[----:B------:R0:W-:Y:S04]  /*1540*/  @!P0 STS [R3.X4+0x10], R6 ;  /* 0x0000100603008388 */ /* 0x0001e80000004800 */
[----:B------:R-:W-:Y:S06]  /*1550*/  BAR.SYNC.DEFER_BLOCKING 0x0 ;  /* 0x0000000000007b1d */ /* 0x000fec0000010000 */
[----:B------:R-:W-:Y:S05]  /*1560*/  @P1 EXIT ;  /* 0x000000000000194d */ /* 0x000fea0003800000 */
[----:B0-----:R-:W0:Y:S01]  /*1570*/  LDS.128 R4, [RZ] ;  /* 0x00000000ff047984 */ /* 0x001e220000000c00 */
[----:B------:R-:W-:-:S03]  /*1580*/  IMAD.MOV.U32 R3, RZ, RZ, 0x4 ;  /* 0x00000004ff037424 */ /* 0x000fc600078e00ff */
[----:B------:R-:W1:Y:S01]  /*1590*/  LDS.128 R8, [0x10] ;  /* 0x00001000ff087984 */ /* 0x000e620000000c00 */
[----:B------:R-:W-:-:S04]  /*15a0*/  IMAD.WIDE R2, R0, R3, c[0x0][0x160] ;  /* 0x0000580000027625 */ /* 0x000fc800078e0203 */
[----:B0-----:R-:W-:Y:S02]  /*15b0*/  FADD.FTZ R4, RZ, R4 ;  /* 0x00000004ff047221 */ /* 0x001fe40000010000 */
[----:B-1----:R-:W-:Y:S02]  /*15c0*/  FADD.FTZ R8, RZ, R8 ;  /* 0x00000008ff087221 */ /* 0x002fe40000010000 */
[----:B------:R-:W-:Y:S02]  /*15d0*/  FADD.FTZ R5, R4, R5 ;  /* 0x0000000504057221 */ /* 0x000fe40000010000 */
[----:B------:R-:W-:Y:S02]  /*15e0*/  FADD.FTZ R9, R8, R9 ;  /* 0x0000000908097221 */ /* 0x000fe40000010000 */
[----:B------:R-:W-:Y:S02]  /*15f0*/  FADD.FTZ R6, R5, R6 ;  /* 0x0000000605067221 */ /* 0x000fe40000010000 */
[----:B------:R-:W-:-:S02]  /*1600*/  FADD.FTZ R10, R9, R10 ;  /* 0x0000000a090a7221 */ /* 0x000fc40000010000 */
[----:B------:R-:W-:Y:S02]  /*1610*/  FADD.FTZ R7, R6, R7 ;  /* 0x0000000706077221 */ /* 0x000fe40000010000 */
[----:B------:R-:W-:-:S03]  /*1620*/  FADD.FTZ R11, R10, R11 ;  /* 0x0000000b0a0b7221 */ /* 0x000fc60000010000 */
[----:B------:R-:W-:Y:S04]  /*1630*/  STG.E [R2.64], R7 ;  /* 0x0000000702007986 */ /* 0x000fe8000c101904 */
[----:B------:R-:W-:Y:S01]  /*1640*/  STG.E [R2.64+0x600], R11 ;  /* 0x0006000b02007986 */ /* 0x000fe2000c101904 */
[----:B------:R-:W-:Y:S05]  /*1650*/  EXIT ;  /* 0x000000000000794d */ /* 0x000fea0003800000 */
.L_x_14:
        /* <DEDUP_REMOVED lines=10> */
.L_x_46:


//--------------------- .text._Z31router_gemm_kernel_float_outputI13__nv_bfloat16Li128ELi8ELi1ELi384ELi7168EEvPfPKT_S4_ --------------------------
	.section	.text._Z31router_gemm_kernel_float_outputI13__nv_bfloat16Li128ELi8ELi1ELi384ELi7168EEvPfPKT_S4_,"ax",@progbits
	.sectioninfo	@"SHI_REGISTERS=64"
	.align	128
        .global         _Z31router_gemm_kernel_float_outputI13__nv_bfloat16Li128ELi8ELi1ELi384ELi7168EEvPfPKT_S4_
        .type           _Z31router_gemm_kernel_float_outputI13__nv_bfloat16Li128ELi8ELi1ELi384ELi7168EEvPfPKT_S4_,@function
        .size           _Z31router_gemm_kernel_float_outputI13__nv_bfloat16Li128ELi8ELi1ELi384ELi7168EEvPfPKT_S4_,(.L_x_47 - _Z31router_gemm_kernel_float_outputI13__nv_bfloat16Li128ELi8ELi1ELi384ELi7168EEvPfPKT_S4_)
        .other          _Z31router_gemm_kernel_float_outputI13__nv_bfloat16Li128ELi8ELi1ELi384ELi7168EEvPfPKT_S4_,@"STO_CUDA_ENTRY STV_DEFAULT"
_Z31router_gemm_kernel_float_outputI13__nv_bfloat16Li128ELi8ELi1ELi384ELi7168EEvPfPKT_S4_:
.text._Z31router_gemm_kernel_float_outputI13__nv_bfloat16Li128ELi8ELi1ELi384ELi7168EEvPfPKT_S4_:
        /* <DEDUP_REMOVED lines=8> */
[C---:B------:R-:W-:Y:S01]  /*0080*/  IADD3 R5, P0, R52.reuse, R3, RZ ;  /* 0x0000000334057210 */ /* 0x040fe20007f1e0ff */
[----:B------:R-:W-:-:S03]  /*0090*/  IMAD.WIDE R52, R52, R53, c[0x0][0x168] ;  /* 0x00005a0034347625 */ /* 0x000fc600078e0235 */
[----:B------:R-:W-:Y:S02]  /*00a0*/  LEA.HI.X.SX32 R4, R3, R4, 0x1, P0 ;  /* 0x0000000403047211 */ /* 0x000fe400000f0eff */
[C---:B------:R-:W-:Y:S01]  /*00b0*/  LEA R60, P0, R5.reuse, c[0x0][0x170], 0x1 ;  /* 0x00005c00053c7a11 */ /* 0x040fe200078008ff */
[----:B------:R0:W2:Y:S03]  /*00c0*/  LDG.E.128 R12, [R52.64+0x800] ;  /* 0x00080004340c7981 */ /* 0x0000a6000c1e1d00 */
[----:B------:R-:W-:Y:S01]  /*00d0*/  LEA.HI.X R61, R5, c[0x0][0x174], R4, 0x1, P0 ;  /* 0x00005d00053d7a11 */ /* 0x000fe200000f0c04 */
[----:B------:R0:W3:Y:S04]  /*00e0*/  LDG.E.128 R20, [R52.64+0x1000] ;  /* 0x0010000434147981 */ /* 0x0000e8000c1e1d00 */
[----:B------:R0:W4:Y:S04]  /*00f0*/  LDG.E.128 R4, [R52.64] ;  /* 0x0000000434047981 */ /* 0x000128000c1e1d00 */
[----:B------:R4:W5:Y:S04]  /*0100*/  LDG.E.128 R8, [R60.64] ;  /* 0x000000043c087981 */ /* 0x000968000c1e1d00 */
[----:B------:R4:W2:Y:S04]  /*0110*/  LDG.E.128 R16, [R60.64+0x800] ;  /* 0x000800043c107981 */ /* 0x0008a8000c1e1d00 */
        /* <DEDUP_REMOVED lines=8> */
[----:B0-----:R-:W2:Y:S01]  /*01a0*/  LDG.E.128 R52, [R52.64+0x3000] ;  /* 0x0030000434347981 */ /* 0x001ea2000c1e1d00 */
        /* <DEDUP_REMOVED lines=8> */
[----:B------:R-:W-:-:S03]  /*0230*/  PRMT R9, RZ, 0x7610, R9 ;  /* 0x00007610ff097816 */ /* 0x000fc60000000009 */
[----:B------:R-:W-:Y:S01]  /*0240*/  FFMA.FTZ R3, R3, R4, R8 ;  /* 0x0000000403037223 */ /* 0x000fe20000010008 */
[----:B------:R-:W-:-:S05]  /*0250*/  PRMT R4, RZ, 0x7610, R5 ;  /* 0x00007610ff047816 */ /* 0x000fca0000000005 */
[----:B------:R-:W-:Y:S01]  /*0260*/  FFMA.FTZ R9, R9, R4, R3 ;  /* 0x0000000409097223 */ /* 0x000fe20000010003 */
[----:B------:R-:W-:Y:S02]  /*0270*/  PRMT R4, RZ, 0x5410, R6 ;  /* 0x00005410ff047816 */ /* 0x000fe40000000006 */
        /* <DEDUP_REMOVED lines=9> */
[----:B------:R-:W-:Y:S02]  /*0310*/  PRMT R4, RZ, 0x7610, R7 ;  /* 0x00007610ff047816 */ /* 0x000fe40000000007 */
[----:B--2---:R-:W-:-:S03]  /*0320*/  PRMT R5, RZ, 0x5410, R12 ;  /* 0x00005410ff057816 */ /* 0x004fc6000000000c */
        /* <DEDUP_REMOVED lines=23> */
[----:B---3--:R-:W-:-:S03]  /*04a0*/  PRMT R5, RZ, 0x5410, R20 ;  /* 0x00005410ff057816 */ /* 0x008fc60000000014 */
        /* <DEDUP_REMOVED lines=119> */
[----:B------:R-:W-:-:S05]  /*0c20*/  FFMA.FTZ R3, R59, R4, R3 ;  /* 0x000000043b037223 */ /* 0x000fca0000010003 */
[----:B------:R-:W0:Y:S02]  /*0c30*/  SHFL.BFLY PT, R4, R3, 0x10, 0x1f ;  /* 0x0e001f0003047f89 */ /* 0x000e2400000e0000 */
[----:B0-----:R-:W-:-:S05]  /*0c40*/  FADD.FTZ R4, R3, R4 ;  /* 0x0000000403047221 */ /* 0x001fca0000010000 */
[----:B------:R-:W0:Y:S02]  /*0c50*/  SHFL.BFLY PT, R5, R4, 0x8, 0x1f ;  /* 0x0d001f0004057f89 */ /* 0x000e2400000e0000 */
[----:B0-----:R-:W-:-:S05]  /*0c60*/  FADD.FTZ R5, R4, R5 ;  /* 0x0000000504057221 */ /* 0x001fca0000010000 */
[----:B------:R-:W0:Y:S02]  /*0c70*/  SHFL.BFLY PT, R6, R5, 0x4, 0x1f ;  /* 0x0c801f0005067f89 */ /* 0x000e2400000e0000 */
[----:B0-----:R-:W-:-:S05]  /*0c80*/  FADD.FTZ R6, R5, R6 ;  /* 0x0000000605067221 */ /* 0x001fca0000010000 */
[----:B------:R-:W0:Y:S01]  /*0c90*/  SHFL.BFLY PT, R7, R6, 0x2, 0x1f ;  /* 0x0c401f0006077f89 */ /* 0x000e2200000e0000 */
[----:B------:R-:W-:Y:S01]  /*0ca0*/  LOP3.LUT P0, RZ, R2, 0x1f, RZ, 0xc0, !PT ;  /* 0x0000001f02ff7812 */ /* 0x000fe2000780c0ff */
[----:B0-----:R-:W-:-:S05]  /*0cb0*/  FADD.FTZ R7, R6, R7 ;  /* 0x0000000706077221 */ /* 0x001fca0000010000 */
[----:B------:R-:W0:Y:S07]  /*0cc0*/  SHFL.BFLY PT, R8, R7, 0x1, 0x1f ;  /* 0x0c201f0007087f89 */ /* 0x000e2e00000e0000 */
[----:B------:R-:W-:-:S04]  /*0cd0*/  @!P0 SHF.R.S32.HI R9, RZ, 0x1f, R2 ;  /* 0x0000001fff098819 */ /* 0x000fc80000011402 */
[----:B------:R-:W-:-:S04]  /*0ce0*/  @!P0 LEA.HI R9, R9, R2, RZ, 0x5 ;  /* 0x0000000209098211 */ /* 0x000fc800078f28ff */
[----:B------:R-:W-:Y:S01]  /*0cf0*/  @!P0 SHF.R.S32.HI R9, RZ, 0x5, R9 ;  /* 0x00000005ff098819 */ /* 0x000fe20000011409 */
[----:B0-----:R-:W-:-:S05]  /*0d00*/  @!P0 FADD.FTZ R8, R7, R8 ;  /* 0x0000000807088221 */ /* 0x001fca0000010000 */
[----:B------:R0:W-:Y:S04]  /*0d10*/  @!P0 STS [R9.X4], R8 ;  /* 0x0000000809008388 */ /* 0x0001e80000004800 */
[----:B------:R-:W-:Y:S01]  /*0d20*/  BAR.SYNC.DEFER_BLOCKING 0x0 ;  /* 0x0000000000007b1d */ /* 0x000fe20000010000 */
[----:B------:R-:W-:-:S13]  /*0d30*/  ISETP.NE.AND P1, PT, R2, RZ, PT ;  /* 0x000000ff0200720c */ /* 0x000fda0003f25270 */
[----:B------:R-:W-:Y:S05]  /*0d40*/  @P1 EXIT ;  /* 0x000000000000194d */ /* 0x000fea0003800000 */
[----:B0-----:R-:W0:Y:S01]  /*0d50*/  LDS.128 R4, [RZ] ;  /* 0x00000000ff047984 */ /* 0x001e220000000c00 */
[----:B------:R-:W-:-:S04]  /*0d60*/  IMAD.MOV.U32 R3, RZ, RZ, 0x4 ;  /* 0x00000004ff037424 */ /* 0x000fc800078e00ff */
[----:B------:R-:W-:-:S04]  /*0d70*/  IMAD.WIDE R2, R0, R3, c[0x0][0x160] ;  /* 0x0000580000027625 */ /* 0x000fc800078e0203 */
[----:B0-----:R-:W-:-:S04]  /*0d80*/  FADD.FTZ R4, RZ, R4 ;  /* 0x00000004ff047221 */ /* 0x001fc80000010000 */
[----:B------:R-:W-:-:S04]  /*0d90*/  FADD.FTZ R5, R4, R5 ;  /* 0x0000000504057221 */ /* 0x000fc80000010000 */
[----:B------:R-:W-:-:S04]  /*0da0*/  FADD.FTZ R6, R5, R6 ;  /* 0x0000000605067221 */ /* 0x000fc80000010000 */
[----:B------:R-:W-:-:S05]  /*0db0*/  FADD.FTZ R7, R6, R7 ;  /* 0x0000000706077221 */ /* 0x000fca0000010000 */
[----:B------:R-:W-:Y:S01]  /*0dc0*/  STG.E [R2.64], R7 ;  /* 0x0000000702007986 */ /* 0x000fe2000c101904 */
[----:B------:R-:W-:Y:S05]  /*0dd0*/  EXIT ;  /* 0x000000000000794d */ /* 0x000fea0003800000 */
.L_x_15:
        /* <DEDUP_REMOVED lines=10> */
.L_x_47:


//--------------------- .text._Z31router_gemm_kernel_float_outputI13__nv_bfloat16Li128ELi8ELi16ELi256ELi7168EEvPfPKT_S4_ --------------------------
	.section	.text._Z31router_gemm_kernel_float_outputI13__nv_bfloat16Li128ELi8ELi16ELi256ELi7168EEvPfPKT_S4_,"ax",@progbits
	.sectioninfo	@"SHI_REGISTERS=125"
	.align	128
        .global         _Z31router_gemm_kernel_float_outputI13__nv_bfloat16Li128ELi8ELi16ELi256ELi7168EEvPfPKT_S4_
        .type           _Z31router_gemm_kernel_float_outputI13__nv_bfloat16Li128ELi8ELi16ELi256ELi7168EEvPfPKT_S4_,@function
        .size           _Z31router_gemm_kernel_float_outputI13__nv_bfloat16Li128ELi8ELi16ELi256ELi7168EEvPfPKT_S4_,(.L_x_48 - _Z31router_gemm_kernel_float_outputI13__nv_bfloat16Li128ELi8ELi16ELi256ELi7168EEvPfPKT_S4_)
        .other          _Z31router_gemm_kernel_float_outputI13__nv_bfloat16Li128ELi8ELi16ELi256ELi7168EEvPfPKT_S4_,@"STO_CUDA_ENTRY STV_DEFAULT"
_Z31router_gemm_kernel_float_outputI13__nv_bfloat16Li128ELi8ELi16ELi256ELi7168EEvPfPKT_S4_:
.text._Z31router_gemm_kernel_float_outputI13__nv_bfloat16Li128ELi8ELi16ELi256ELi7168EEvPfPKT_S4_:
        /* <DEDUP_REMOVED lines=2262> */
.L_x_16:
        /* <DEDUP_REMOVED lines=10> */
.L_x_48:


//--------------------- .text._Z31router_gemm_kernel_float_outputI13__nv_bfloat16Li128ELi8ELi15ELi256ELi7168EEvPfPKT_S4_ --------------------------
	.section	.text._Z31router_gemm_kernel_float_outputI13__nv_bfloat16Li128ELi8ELi15ELi256ELi7168EEvPfPKT_S4_,"ax",@progbits
	.sectioninfo	@"SHI_REGISTERS=128"
	.align	128
        .global         _Z31router_gemm_kernel_float_outputI13__nv_bfloat16Li128ELi8ELi15ELi256ELi7168EEvPfPKT_S4_
        .type           _Z31router_gemm_kernel_float_outputI13__nv_bfloat16Li128ELi8ELi15ELi256ELi7168EEvPfPKT_S4_,@function
        .size           _Z31router_gemm_kernel_float_outputI13__nv_bfloat16Li128ELi8ELi15ELi256ELi7168EEvPfPKT_S4_,(.L_x_49 - _Z31router_gemm_kernel_float_outputI13__nv_bfloat16Li128ELi8ELi15ELi256ELi7168EEvPfPKT_S4_)
        .other          _Z31router_gemm_kernel_float_outputI13__nv_bfloat16Li128ELi8ELi15ELi256ELi7168EEvPfPKT_S4_,@"STO_CUDA_ENTRY STV_DEFAULT"
_Z31router_gemm_kernel_float_outputI13__nv_bfloat16Li128ELi8ELi15ELi256ELi7168EEvPfPKT_S4_:
.text._Z31router_gemm_kernel_float_outputI13__nv_bfloat16Li128ELi8ELi15ELi256ELi7168EEvPfPKT_S4_:
        /* <DEDUP_REMOVED lines=2126> */
.L_x_17:
        /* <DEDUP_REMOVED lines=10> */
.L_x_49:


//--------------------- .text._Z31router_gemm_kernel_float_outputI13__nv_bfloat16Li128ELi8ELi14ELi256ELi7168EEvPfPKT_S4_ --------------------------
	.section	.text._Z31router_gemm_kernel_float_outputI13__nv_bfloat16Li128ELi8ELi14ELi256ELi7168EEvPfPKT_S4_,"ax",@progbits
	.sectioninfo	@"SHI_REGISTERS=128"
	.align	128
        .global         _Z31router_gemm_kernel_float_outputI13__nv_bfloat16Li128ELi8ELi14ELi256ELi7168EEvPfPKT_S4_
        .type           _Z31router_gemm_kernel_float_outputI13__nv_bfloat16Li128ELi8ELi14ELi256ELi7168EEvPfPKT_S4_,@function
        .size           _Z31router_gemm_kernel_float_outputI13__nv_bfloat16Li128ELi8ELi14ELi256ELi7168EEvPfPKT_S4_,(.L_x_50 - _Z31router_gemm_kernel_float_outputI13__nv_bfloat16Li128ELi8ELi14ELi256ELi7168EEvPfPKT_S4_)
        .other          _Z31router_gemm_kernel_float_outputI13__nv_bfloat16Li128ELi8ELi14ELi256ELi7168EEvPfPKT_S4_,@"STO_CUDA_ENTRY STV_DEFAULT"
_Z31router_gemm_kernel_float_outputI13__nv_bfloat16Li128ELi8ELi14ELi256ELi7168EEvPfPKT_S4_:
.text._Z31router_gemm_kernel_float_outputI13__nv_bfloat16Li128ELi8ELi14ELi256ELi7168EEvPfPKT_S4_:
        /* <DEDUP_REMOVED lines=1990> */
.L_x_18:
        /* <DEDUP_REMOVED lines=10> */
.L_x_50:


//--------------------- .text._Z31router_gemm_kernel_float_outputI13__nv_bfloat16Li128ELi8ELi13ELi256ELi7168EEvPfPKT_S4_ --------------------------
	.section	.text._Z31router_gemm_kernel_float_outputI13__nv_bfloat16Li128ELi8ELi13ELi256ELi7168EEvPfPKT_S4_,"ax",@progbits
	.sectioninfo	@"SHI_REGISTERS=128"
	.align	128
        .global         _Z31router_gemm_kernel_float_outputI13__nv_bfloat16Li128ELi8ELi13ELi256ELi7168EEvPfPKT_S4_
        .type           _Z31router_gemm_kernel_float_outputI13__nv_bfloat16Li128ELi8ELi13ELi256ELi7168EEvPfPKT_S4_,@function
        .size           _Z31router_gemm_kernel_float_outputI13__nv_bfloat16Li128ELi8ELi13ELi256ELi7168EEvPfPKT_S4_,(.L_x_51 - _Z31router_gemm_kernel_float_outputI13__nv_bfloat16Li128ELi8ELi13ELi256ELi7168EEvPfPKT_S4_)
        .other          _Z31router_gemm_kernel_float_outputI13__nv_bfloat16Li128ELi8ELi13ELi256ELi7168EEvPfPKT_S4_,@"STO_CUDA_ENTRY STV_DEFAULT"
_Z31router_gemm_kernel_float_outputI13__nv_bfloat16Li128ELi8ELi13ELi256ELi7168EEvPfPKT_S4_:
.text._Z31router_gemm_kernel_float_outputI13__nv_bfloat16Li128ELi8ELi13ELi256ELi7168EEvPfPKT_S4_:
        /* <DEDUP_REMOVED lines=1854> */
.L_x_19:
        /* <DEDUP_REMOVED lines=10> */
.L_x_51:


//--------------------- .text._Z31router_gemm_kernel_float_outputI13__nv_bfloat16Li128ELi8ELi12ELi256ELi7168EEvPfPKT_S4_ --------------------------
	.section	.text._Z31router_gemm_kernel_float_outputI13__nv_bfloat16Li128ELi8ELi12ELi256ELi7168EEvPfPKT_S4_,"ax",@progbits
	.sectioninfo	@"SHI_REGISTERS=122"
	.align	128
        .global         _Z31router_gemm_kernel_float_outputI13__nv_bfloat16Li128ELi8ELi12ELi256ELi7168EEvPfPKT_S4_
        .type           _Z31router_gemm_kernel_float_outputI13__nv_bfloat16Li128ELi8ELi12ELi256ELi7168EEvPfPKT_S4_,@function
        .size           _Z31router_gemm_kernel_float_outputI13__nv_bfloat16Li128ELi8ELi12ELi256ELi7168EEvPfPKT_S4_,(.L_x_52 - _Z31router_gemm_kernel_float_outputI13__nv_bfloat16Li128ELi8ELi12ELi256ELi7168EEvPfPKT_S4_)
        .other          _Z31router_gemm_kernel_float_outputI13__nv_bfloat16Li128ELi8ELi12ELi256ELi7168EEvPfPKT_S4_,@"STO_CUDA_ENTRY STV_DEFAULT"
_Z31router_gemm_kernel_float_outputI13__nv_bfloat16Li128ELi8ELi12ELi256ELi7168EEvPfPKT_S4_:
.text._Z31router_gemm_kernel_float_outputI13__nv_bfloat16Li128ELi8ELi12ELi256ELi7168EEvPfPKT_S4_:
        /* <DEDUP_REMOVED lines=1718> */
.L_x_20:
        /* <DEDUP_REMOVED lines=10> */
.L_x_52:


//--------------------- .text._Z31router_gemm_kernel_float_outputI13__nv_bfloat16Li128ELi8ELi11ELi256ELi7168EEvPfPKT_S4_ --------------------------
	.section	.text._Z31router_gemm_kernel_float_outputI13__nv_bfloat16Li128ELi8ELi11ELi256ELi7168EEvPfPKT_S4_,"ax",@progbits
	.sectioninfo	@"SHI_REGISTERS=122"
	.align	128
        .global         _Z31router_gemm_kernel_float_outputI13__nv_bfloat16Li128ELi8ELi11ELi256ELi7168EEvPfPKT_S4_
        .type           _Z31router_gemm_kernel_float_outputI13__nv_bfloat16Li128ELi8ELi11ELi256ELi7168EEvPfPKT_S4_,@function
        .size           _Z31router_gemm_kernel_float_outputI13__nv_bfloat16Li128ELi8ELi11ELi256ELi7168EEvPfPKT_S4_,(.L_x_53 - _Z31router_gemm_kernel_float_outputI13__nv_bfloat16Li128ELi8ELi11ELi256ELi7168EEvPfPKT_S4_)
        .other          _Z31router_gemm_kernel_float_outputI13__nv_bfloat16Li128ELi8ELi11ELi256ELi7168EEvPfPKT_S4_,@"STO_CUDA_ENTRY STV_DEFAULT"
_Z31router_gemm_kernel_float_outputI13__nv_bfloat16Li128ELi8ELi11ELi256ELi7168EEvPfPKT_S4_:
.text._Z31router_gemm_kernel_float_outputI13__nv_bfloat16Li128ELi8ELi11ELi256ELi7168EEvPfPKT_S4_:
        /* <DEDUP_REMOVED lines=1582> */
.L_x_21:
        /* <DEDUP_REMOVED lines=10> */
.L_x_53:


//--------------------- .text._Z31router_gemm_kernel_float_outputI13__nv_bfloat16Li128ELi8ELi10ELi256ELi7168EEvPfPKT_S4_ --------------------------
	.section	.text._Z31router_gemm_kernel_float_outputI13__nv_bfloat16Li128ELi8ELi10ELi256ELi7168EEvPfPKT_S4_,"ax",@progbits
	.sectioninfo	@"SHI_REGISTERS=121"
	.align	128
        .global         _Z31router_gemm_kernel_float_outputI13__nv_bfloat16Li128ELi8ELi10ELi256ELi7168EEvPfPKT_S4_
        .type           _Z31router_gemm_kernel_float_outputI13__nv_bfloat16Li128ELi8ELi10ELi256ELi7168EEvPfPKT_S4_,@function
        .size           _Z31router_gemm_kernel_float_outputI13__nv_bfloat16Li128ELi8ELi10ELi256ELi7168EEvPfPKT_S4_,(.L_x_54 - _Z31router_gemm_kernel_float_outputI13__nv_bfloat16Li128ELi8ELi10ELi256ELi7168EEvPfPKT_S4_)
        .other          _Z31router_gemm_kernel_float_outputI13__nv_bfloat16Li128ELi8ELi10ELi256ELi7168EEvPfPKT_S4_,@"STO_CUDA_ENTRY STV_DEFAULT"
_Z31router_gemm_kernel_float_outputI13__nv_bfloat16Li128ELi8ELi10ELi256ELi7168EEvPfPKT_S4_:
.text._Z31router_gemm_kernel_float_outputI13__nv_bfloat16Li128ELi8ELi10ELi256ELi7168EEvPfPKT_S4_:
        /* <DEDUP_REMOVED lines=1446> */
.L_x_22:
        /* <DEDUP_REMOVED lines=10> */
.L_x_54:


//--------------------- .text._Z31router_gemm_kernel_float_outputI13__nv_bfloat16Li128ELi8ELi9ELi256ELi7168EEvPfPKT_S4_ --------------------------
	.section	.text._Z31router_gemm_kernel_float_outputI13__nv_bfloat16Li128ELi8ELi9ELi256ELi7168EEvPfPKT_S4_,"ax",@progbits
	.sectioninfo	@"SHI_REGISTERS=118"
	.align	128
        .global         _Z31router_gemm_kernel_float_outputI13__nv_bfloat16Li128ELi8ELi9ELi256ELi7168EEvPfPKT_S4_
        .type           _Z31router_gemm_kernel_float_outputI13__nv_bfloat16Li128ELi8ELi9ELi256ELi7168EEvPfPKT_S4_,@function
        .size           _Z31router_gemm_kernel_float_outputI13__nv_bfloat16Li128ELi8ELi9ELi256ELi7168EEvPfPKT_S4_,(.L_x_55 - _Z31router_gemm_kernel_float_outputI13__nv_bfloat16Li128ELi8ELi9ELi256ELi7168EEvPfPKT_S4_)
        .other          _Z31router_gemm_kernel_float_outputI13__nv_bfloat16Li128ELi8ELi9ELi256ELi7168EEvPfPKT_S4_,@"STO_CUDA_ENTRY STV_DEFAULT"
_Z31router_gemm_kernel_float_outputI13__nv_bfloat16Li128ELi8ELi9ELi256ELi7168EEvPfPKT_S4_:
.text._Z31router_gemm_kernel_float_outputI13__nv_bfloat16Li128ELi8ELi9ELi256ELi7168EEvPfPKT_S4_:
        /* <DEDUP_REMOVED lines=1310> */
.L_x_23:
        /* <DEDUP_REMOVED lines=10> */
.L_x_55:


//--------------------- .text._Z31router_gemm_kernel_float_outputI13__nv_bfloat16Li128ELi8ELi8ELi256ELi7168EEvPfPKT_S4_ --------------------------
	.section	.text._Z31router_gemm_kernel_float_outputI13__nv_bfloat16Li128ELi8ELi8ELi256ELi7168EEvPfPKT_S4_,"ax",@progbits
	.sectioninfo	@"SHI_REGISTERS=124"
	.align	128
        .global         _Z31router_gemm_kernel_float_outputI13__nv_bfloat16Li128ELi8ELi8ELi256ELi7168EEvPfPKT_S4_
        .type           _Z31router_gemm_kernel_float_outputI13__nv_bfloat16Li128ELi8ELi8ELi256ELi7168EEvPfPKT_S4_,@function
        .size           _Z31router_gemm_kernel_float_outputI13__nv_bfloat16Li128ELi8ELi8ELi256ELi7168EEvPfPKT_S4_,(.L_x_56 - _Z31router_gemm_kernel_float_outputI13__nv_bfloat16Li128ELi8ELi8ELi256ELi7168EEvPfPKT_S4_)
        .other          _Z31router_gemm_kernel_float_outputI13__nv_bfloat16Li128ELi8ELi8ELi256ELi7168EEvPfPKT_S4_,@"STO_CUDA_ENTRY STV_DEFAULT"
_Z31router_gemm_kernel_float_outputI13__nv_bfloat16Li128ELi8ELi8ELi256ELi7168EEvPfPKT_S4_:
.text._Z31router_gemm_kernel_float_outputI13__nv_bfloat16Li128ELi8ELi8ELi256ELi7168EEvPfPKT_S4_:
        /* <DEDUP_REMOVED lines=1174> */
.L_x_24:
        /* <DEDUP_REMOVED lines=10> */
.L_x_56:


//--------------------- .text._Z31router_gemm_kernel_float_outputI13__nv_bfloat16Li128ELi8ELi7ELi256ELi7168EEvPfPKT_S4_ --------------------------
	.section	.text._Z31router_gemm_kernel_float_outputI13__nv_bfloat16Li128ELi8ELi7ELi256ELi7168EEvPfPKT_S4_,"ax",@progbits
	.sectioninfo	@"SHI_REGISTERS=116"
	.align	128
        .global         _Z31router_gemm_kernel_float_outputI13__nv_bfloat16Li128ELi8ELi7ELi256ELi7168EEvPfPKT_S4_
        .type           _Z31router_gemm_kernel_float_outputI13__nv_bfloat16Li128ELi8ELi7ELi256ELi7168EEvPfPKT_S4_,@function
        .size           _Z31router_gemm_kernel_float_outputI13__nv_bfloat16Li128ELi8ELi7ELi256ELi7168EEvPfPKT_S4_,(.L_x_57 - _Z31router_gemm_kernel_float_outputI13__nv_bfloat16Li128ELi8ELi7ELi256ELi7168EEvPfPKT_S4_)
        .other          _Z31router_gemm_kernel_float_outputI13__nv_bfloat16Li128ELi8ELi7ELi256ELi7168EEvPfPKT_S4_,@"STO_CUDA_ENTRY STV_DEFAULT"
_Z31router_gemm_kernel_float_outputI13__nv_bfloat16Li128ELi8ELi7ELi256ELi7168EEvPfPKT_S4_:
.text._Z31router_gemm_kernel_float_outputI13__nv_bfloat16Li128ELi8ELi7ELi256ELi7168EEvPfPKT_S4_:
        /* <DEDUP_REMOVED lines=1038> */
.L_x_25:
        /* <DEDUP_REMOVED lines=10> */
.L_x_57:


//--------------------- .text._Z31router_gemm_kernel_float_outputI13__nv_bfloat16Li128ELi8ELi6ELi256ELi7168EEvPfPKT_S4_ --------------------------
	.section	.text._Z31router_gemm_kernel_float_outputI13__nv_bfloat16Li128ELi8ELi6ELi256ELi7168EEvPfPKT_S4_,"ax",@progbits
	.sectioninfo	@"SHI_REGISTERS=114"
	.align	128
        .global         _Z31router_gemm_kernel_float_outputI13__nv_bfloat16Li128ELi8ELi6ELi256ELi7168EEvPfPKT_S4_
        .type           _Z31router_gemm_kernel_float_outputI13__nv_bfloat16Li128ELi8ELi6ELi256ELi7168EEvPfPKT_S4_,@function
        .size           _Z31router_gemm_kernel_float_outputI13__nv_bfloat16Li128ELi8ELi6ELi256ELi7168EEvPfPKT_S4_,(.L_x_58 - _Z31router_gemm_kernel_float_outputI13__nv_bfloat16Li128ELi8ELi6ELi256ELi7168EEvPfPKT_S4_)
        .other          _Z31router_gemm_kernel_float_outputI13__nv_bfloat16Li128ELi8ELi6ELi256ELi7168EEvPfPKT_S4_,@"STO_CUDA_ENTRY STV_DEFAULT"
_Z31router_gemm_kernel_float_outputI13__nv_bfloat16Li128ELi8ELi6ELi256ELi7168EEvPfPKT_S4_:
.text._Z31router_gemm_kernel_float_outputI13__nv_bfloat16Li128ELi8ELi6ELi256ELi7168EEvPfPKT_S4_:
        /* <DEDUP_REMOVED lines=902> */
.L_x_26:
        /* <DEDUP_REMOVED lines=10> */
.L_x_58:


//--------------------- .text._Z31router_gemm_kernel_float_outputI13__nv_bfloat16Li128ELi8ELi5ELi256ELi7168EEvPfPKT_S4_ --------------------------
	.section	.text._Z31router_gemm_kernel_float_outputI13__nv_bfloat16Li128ELi8ELi5ELi256ELi7168EEvPfPKT_S4_,"ax",@progbits
	.sectioninfo	@"SHI_REGISTERS=118"
	.align	128
        .global         _Z31router_gemm_kernel_float_outputI13__nv_bfloat16Li128ELi8ELi5ELi256ELi7168EEvPfPKT_S4_
        .type           _Z31router_gemm_kernel_float_outputI13__nv_bfloat16Li128ELi8ELi5ELi256ELi7168EEvPfPKT_S4_,@function
        .size           _Z31router_gemm_kernel_float_outputI13__nv_bfloat16Li128ELi8ELi5ELi256ELi7168EEvPfPKT_S4_,(.L_x_59 - _Z31router_gemm_kernel_float_outputI13__nv_bfloat16Li128ELi8ELi5ELi256ELi7168EEvPfPKT_S4_)
        .other          _Z31router_gemm_kernel_float_outputI13__nv_bfloat16Li128ELi8ELi5ELi256ELi7168EEvPfPKT_S4_,@"STO_CUDA_ENTRY STV_DEFAULT"
_Z31router_gemm_kernel_float_outputI13__nv_bfloat16Li128ELi8ELi5ELi256ELi7168EEvPfPKT_S4_:
.text._Z31router_gemm_kernel_float_outputI13__nv_bfloat16Li128ELi8ELi5ELi256ELi7168EEvPfPKT_S4_:
        /* <DEDUP_REMOVED lines=766> */
.L_x_27:
        /* <DEDUP_REMOVED lines=10> */
.L_x_59:


//--------------------- .text._Z31router_gemm_kernel_float_outputI13__nv_bfloat16Li128ELi8ELi4ELi256ELi7168EEvPfPKT_S4_ --------------------------
	.section	.text._Z31router_gemm_kernel_float_outputI13__nv_bfloat16Li128ELi8ELi4ELi256ELi7168EEvPfPKT_S4_,"ax",@progbits
	.sectioninfo	@"SHI_REGISTERS=117"
	.align	128
        .global         _Z31router_gemm_kernel_float_outputI13__nv_bfloat16Li128ELi8ELi4ELi256ELi7168EEvPfPKT_S4_
        .type           _Z31router_gemm_kernel_float_outputI13__nv_bfloat16Li128ELi8ELi4ELi256ELi7168EEvPfPKT_S4_,@function
        .size           _Z31router_gemm_kernel_float_outputI13__nv_bfloat16Li128ELi8ELi4ELi256ELi7168EEvPfPKT_S4_,(.L_x_60 - _Z31router_gemm_kernel_float_outputI13__nv_bfloat16Li128ELi8ELi4ELi256ELi7168EEvPfPKT_S4_)
        .other          _Z31router_gemm_kernel_float_outputI13__nv_bfloat16Li128ELi8ELi4ELi256ELi7168EEvPfPKT_S4_,@"STO_CUDA_ENTRY STV_DEFAULT"
_Z31router_gemm_kernel_float_outputI13__nv_bfloat16Li128ELi8ELi4ELi256ELi7168EEvPfPKT_S4_:
.text._Z31router_gemm_kernel_float_outputI13__nv_bfloat16Li128ELi8ELi4ELi256ELi7168EEvPfPKT_S4_:
        /* <DEDUP_REMOVED lines=630> */
.L_x_28:
        /* <DEDUP_REMOVED lines=10> */
.L_x_60:


//--------------------- .text._Z31router_gemm_kernel_float_outputI13__nv_bfloat16Li128ELi8ELi3ELi256ELi7168EEvPfPKT_S4_ --------------------------
	.section	.text._Z31router_gemm_kernel_float_outputI13__nv_bfloat16Li128ELi8ELi3ELi256ELi7168EEvPfPKT_S4_,"ax",@progbits
	.sectioninfo	@"SHI_REGISTERS=112"
	.align	128
        .global         _Z31router_gemm_kernel_float_outputI13__nv_bfloat16Li128ELi8ELi3ELi256ELi7168EEvPfPKT_S4_
        .type           _Z31router_gemm_kernel_float_outputI13__nv_bfloat16Li128ELi8ELi3ELi256ELi7168EEvPfPKT_S4_,@function
        .size           _Z31router_gemm_kernel_float_outputI13__nv_bfloat16Li128ELi8ELi3ELi256ELi7168EEvPfPKT_S4_,(.L_x_61 - _Z31router_gemm_kernel_float_outputI13__nv_bfloat16Li128ELi8ELi3ELi256ELi7168EEvPfPKT_S4_)
        .other          _Z31router_gemm_kernel_float_outputI13__nv_bfloat16Li128ELi8ELi3ELi256ELi7168EEvPfPKT_S4_,@"STO_CUDA_ENTRY STV_DEFAULT"
_Z31router_gemm_kernel_float_outputI13__nv_bfloat16Li128ELi8ELi3ELi256ELi7168EEvPfPKT_S4_:
.text._Z31router_gemm_kernel_float_outputI13__nv_bfloat16Li128ELi8ELi3ELi256ELi7168EEvPfPKT_S4_:
        /* <DEDUP_REMOVED lines=494> */
.L_x_29:
        /* <DEDUP_REMOVED lines=10> */
.L_x_61:


//--------------------- .text._Z31router_gemm_kernel_float_outputI13__nv_bfloat16Li128ELi8ELi2ELi256ELi7168EEvPfPKT_S4_ --------------------------
	.section	.text._Z31router_gemm_kernel_float_outputI13__nv_bfloat16Li128ELi8ELi2ELi256ELi7168EEvPfPKT_S4_,"ax",@progbits
	.sectioninfo	@"SHI_REGISTERS=96"
	.align	128
        .global         _Z31router_gemm_kernel_float_outputI13__nv_bfloat16Li128ELi8ELi2ELi256ELi7168EEvPfPKT_S4_
        .type           _Z31router_gemm_kernel_float_outputI13__nv_bfloat16Li128ELi8ELi2ELi256ELi7168EEvPfPKT_S4_,@function
        .size           _Z31router_gemm_kernel_float_outputI13__nv_bfloat16Li128ELi8ELi2ELi256ELi7168EEvPfPKT_S4_,(.L_x_62 - _Z31router_gemm_kernel_float_outputI13__nv_bfloat16Li128ELi8ELi2ELi256ELi7168EEvPfPKT_S4_)
        .other          _Z31router_gemm_kernel_float_outputI13__nv_bfloat16Li128ELi8ELi2ELi256ELi7168EEvPfPKT_S4_,@"STO_CUDA_ENTRY STV_DEFAULT"
_Z31router_gemm_kernel_float_outputI13__nv_bfloat16Li128ELi8ELi2ELi256ELi7168EEvPfPKT_S4_:
.text._Z31router_gemm_kernel_float_outputI13__nv_bfloat16Li128ELi8ELi2ELi256ELi7168EEvPfPKT_S4_:
        /* <DEDUP_REMOVED lines=358> */
.L_x_30:
        /* <DEDUP_REMOVED lines=10> */
.L_x_62:


//--------------------- .text._Z31router_gemm_kernel_float_outputI13__nv_bfloat16Li128ELi8ELi1ELi256ELi7168EEvPfPKT_S4_ --------------------------
	.section	.text._Z31router_gemm_kernel_float_outputI13__nv_bfloat16Li128ELi8ELi1ELi256ELi7168EEvPfPKT_S4_,"ax",@progbits
	.sectioninfo	@"SHI_REGISTERS=64"
	.align	128
        .global         _Z31router_gemm_kernel_float_outputI13__nv_bfloat16Li128ELi8ELi1ELi256ELi7168EEvPfPKT_S4_
        .type           _Z31router_gemm_kernel_float_outputI13__nv_bfloat16Li128ELi8ELi1ELi256ELi7168EEvPfPKT_S4_,@function
        .size           _Z31router_gemm_kernel_float_outputI13__nv_bfloat16Li128ELi8ELi1ELi256ELi7168EEvPfPKT_S4_,(.L_x_63 - _Z31router_gemm_kernel_float_outputI13__nv_bfloat16Li128ELi8ELi1ELi256ELi7168EEvPfPKT_S4_)
        .other          _Z31router_gemm_kernel_float_outputI13__nv_bfloat16Li128ELi8ELi1ELi256ELi7168EEvPfPKT_S4_,@"STO_CUDA_ENTRY STV_DEFAULT"
_Z31router_gemm_kernel_float_outputI13__nv_bfloat16Li128ELi8ELi1ELi256ELi7168EEvPfPKT_S4_:
.text._Z31router_gemm_kernel_float_outputI13__nv_bfloat16Li128ELi8ELi1ELi256ELi7168EEvPfPKT_S4_:
        /* <DEDUP_REMOVED lines=222> */
.L_x_31:
        /* <DEDUP_REMOVED lines=10> */
.L_x_63:


//--------------------- .nv.shared._Z31router_gemm_kernel_float_outputI13__nv_bfloat16Li128ELi8ELi16ELi384ELi7168EEvPfPKT_S4_ --------------------------
	.section	.nv.shared._Z31router_gemm_kernel_float_outputI13__nv_bfloat16Li128ELi8ELi16ELi384ELi7168EEvPfPKT_S4_,"aw",@nobits
	.sectionflags	@""
	.align	4
.nv.shared._Z31router_gemm_kernel_float_outputI13__nv_bfloat16Li128ELi8ELi16ELi384ELi7168EEvPfPKT_S4_:
	.zero		256


//--------------------- .nv.global                --------------------------
	.section	.nv.global,"aw",@nobits
.nv.global:
	.type		_ZN65_INTERNAL_cc3c4f23_29_dsv3_router_gemm_float_out_cu_80ed9e0e_34754cuda3std3__48in_placeE,@object
	.size		_ZN65_INTERNAL_cc3c4f23_29_dsv3_router_gemm_float_out_cu_80ed9e0e_34754cuda3std3__48in_placeE,(_ZN65_INTERNAL_cc3c4f23_29_dsv3_router_gemm_float_out_cu_80ed9e0e_34754cuda3std6ranges3__45__cpo8distanceE - _ZN65_INTERNAL_cc3c4f23_29_dsv3_router_gemm_float_out_cu_80ed9e0e_34754cuda3std3__48in_placeE)
_ZN65_INTERNAL_cc3c4f23_29_dsv3_router_gemm_float_out_cu_80ed9e0e_34754cuda3std3__48in_placeE:
	.zero		1
	.type		_ZN65_INTERNAL_cc3c4f23_29_dsv3_router_gemm_float_out_cu_80ed9e0e_34754cuda3std6ranges3__45__cpo8distanceE,@object
	.size		_ZN65_INTERNAL_cc3c4f23_29_dsv3_router_gemm_float_out_cu_80ed9e0e_34754cuda3std6ranges3__45__cpo8distanceE,(_ZN65_INTERNAL_cc3c4f23_29_dsv3_router_gemm_float_out_cu_80ed9e0e_34754cuda3std3__45__cpo6cbeginE - _ZN65_INTERNAL_cc3c4f23_29_dsv3_router_gemm_float_out_cu_80ed9e0e_34754cuda3std6ranges3__45__cpo8distanceE)
_ZN65_INTERNAL_cc3c4f23_29_dsv3_router_gemm_float_out_cu_80ed9e0e_34754cuda3std6ranges3__45__cpo8distanceE:
	.zero		1
	.type		_ZN65_INTERNAL_cc3c4f23_29_dsv3_router_gemm_float_out_cu_80ed9e0e_34754cuda3std3__45__cpo6cbeginE,@object
	.size		_ZN65_INTERNAL_cc3c4f23_29_dsv3_router_gemm_float_out_cu_80ed9e0e_34754cuda3std3__45__cpo6cbeginE,(_ZN65_INTERNAL_cc3c4f23_29_dsv3_router_gemm_float_out_cu_80ed9e0e_34754cuda3std6ranges3__45__cpo7advanceE - _ZN65_INTERNAL_cc3c4f23_29_dsv3_router_gemm_float_out_cu_80ed9e0e_34754cuda3std3__45__cpo6cbeginE)
_ZN65_INTERNAL_cc3c4f23_29_dsv3_router_gemm_float_out_cu_80ed9e0e_34754cuda3std3__45__cpo6cbeginE:
	.zero		1
	.type		_ZN65_INTERNAL_cc3c4f23_29_dsv3_router_gemm_float_out_cu_80ed9e0e_34754cuda3std6ranges3__45__cpo7advanceE,@object
	.size		_ZN65_INTERNAL_cc3c4f23_29_dsv3_router_gemm_float_out_cu_80ed9e0e_34754cuda3std6ranges3__45__cpo7advanceE,(_ZN65_INTERNAL_cc3c4f23_29_dsv3_router_gemm_float_out_cu_80ed9e0e_34754cuda3std3__45__cpo7crbeginE - _ZN65_INTERNAL_cc3c4f23_29_dsv3_router_gemm_float_out_cu_80ed9e0e_34754cuda3std6ranges3__45__cpo7advanceE)
_ZN65_INTERNAL_cc3c4f23_29_dsv3_router_gemm_float_out_cu_80ed9e0e_34754cuda3std6ranges3__45__cpo7advanceE:
	.zero		1
	.type		_ZN65_INTERNAL_cc3c4f23_29_dsv3_router_gemm_float_out_cu_80ed9e0e_34754cuda3std3__45__cpo7crbeginE,@object
	.size		_ZN65_INTERNAL_cc3c4f23_29_dsv3_router_gemm_float_out_cu_80ed9e0e_34754cuda3std3__45__cpo7crbeginE,(_ZN65_INTERNAL_cc3c4f23_29_dsv3_router_gemm_float_out_cu_80ed9e0e_34754cuda3std6ranges3__45__cpo4dataE - _ZN65_INTERNAL_cc3c4f23_29_dsv3_router_gemm_float_out_cu_80ed9e0e_34754cuda3std3__45__cpo7crbeginE)
_ZN65_INTERNAL_cc3c4f23_29_dsv3_router_gemm_float_out_cu_80ed9e0e_34754cuda3std3__45__cpo7crbeginE:
	.zero		1
	.type		_ZN65_INTERNAL_cc3c4f23_29_dsv3_router_gemm_float_out_cu_80ed9e0e_34754cuda3std6ranges3__45__cpo4dataE,@object
	.size		_ZN65_INTERNAL_cc3c4f23_29_dsv3_router_gemm_float_out_cu_80ed9e0e_34754cuda3std6ranges3__45__cpo4dataE,(_ZN65_INTERNAL_cc3c4f23_29_dsv3_router_gemm_float_out_cu_80ed9e0e_34754cuda3std6ranges3__45__cpo5beginE - _ZN65_INTERNAL_cc3c4f23_29_dsv3_router_gemm_float_out_cu_80ed9e0e_34754cuda3std6ranges3__45__cpo4dataE)
_ZN65_INTERNAL_cc3c4f23_29_dsv3_router_gemm_float_out_cu_80ed9e0e_34754cuda3std6ranges3__45__cpo4dataE:
	.zero		1
	.type		_ZN65_INTERNAL_cc3c4f23_29_dsv3_router_gemm_float_out_cu_80ed9e0e_34754cuda3std6ranges3__45__cpo5beginE,@object
	.size		_ZN65_INTERNAL_cc3c4f23_29_dsv3_router_gemm_float_out_cu_80ed9e0e_34754cuda3std6ranges3__45__cpo5beginE,(_ZN65_INTERNAL_cc3c4f23_29_dsv3_router_gemm_float_out_cu_80ed9e0e_34754cuda3std3__467_GLOBAL__N__cc3c4f23_29_dsv3_router_gemm_float_out_cu_80ed9e0e_34756ignoreE - _ZN65_INTERNAL_cc3c4f23_29_dsv3_router_gemm_float_out_cu_80ed9e0e_34754cuda3std6ranges3__45__cpo5beginE)
_ZN65_INTERNAL_cc3c4f23_29_dsv3_router_gemm_float_out_cu_80ed9e0e_34754cuda3std6ranges3__45__cpo5beginE:
	.zero		1
	.type		_ZN65_INTERNAL_cc3c4f23_29_dsv3_router_gemm_float_out_cu_80ed9e0e_34754cuda3std3__467_GLOBAL__N__cc3c4f23_29_dsv3_router_gemm_float_out_cu_80ed9e0e_34756ignoreE,@object
	.size		_ZN65_INTERNAL_cc3c4f23_29_dsv3_router_gemm_float_out_cu_80ed9e0e_34754cuda3std3__467_GLOBAL__N__cc3c4f23_29_dsv3_router_gemm_float_out_cu_80ed9e0e_34756ignoreE,(_ZN65_INTERNAL_cc3c4f23_29_dsv3_router_gemm_float_out_cu_80ed9e0e_34754cuda3std6ranges3__45__cpo4sizeE - _ZN65_INTERNAL_cc3c4f23_29_dsv3_router_gemm_float_out_cu_80ed9e0e_34754cuda3std3__467_GLOBAL__N__cc3c4f23_29_dsv3_router_gemm_float_out_cu_80ed9e0e_34756ignoreE)
_ZN65_INTERNAL_cc3c4f23_29_dsv3_router_gemm_float_out_cu_80ed9e0e_34754cuda3std3__467_GLOBAL__N__cc3c4f23_29_dsv3_router_gemm_float_out_cu_80ed9e0e_34756ignoreE:
	.zero		1
	.type		_ZN65_INTERNAL_cc3c4f23_29_dsv3_router_gemm_float_out_cu_80ed9e0e_34754cuda3std6ranges3__45__cpo4sizeE,@object
	.size		_ZN65_INTERNAL_cc3c4f23_29_dsv3_router_gemm_float_out_cu_80ed9e0e_34754cuda3std6ranges3__45__cpo4sizeE,(_ZN65_INTERNAL_cc3c4f23_29_dsv3_router_gemm_float_out_cu_80ed9e0e_34754cuda3std3__45__cpo5beginE - _ZN65_INTERNAL_cc3c4f23_29_dsv3_router_gemm_float_out_cu_80ed9e0e_34754cuda3std6ranges3__45__cpo4sizeE)
_ZN65_INTERNAL_cc3c4f23_29_dsv3_router_gemm_float_out_cu_80ed9e0e_34754cuda3std6ranges3__45__cpo4sizeE:
	.zero		1
	.type		_ZN65_INTERNAL_cc3c4f23_29_dsv3_router_gemm_float_out_cu_80ed9e0e_34754cuda3std3__45__cpo5beginE,@object
	.size		_ZN65_INTERNAL_cc3c4f23_29_dsv3_router_gemm_float_out_cu_80ed9e0e_34754cuda3std3__45__cpo5beginE,(_ZN65_INTERNAL_cc3c4f23_29_dsv3_router_gemm_float_out_cu_80ed9e0e_34754cuda3std6ranges3__45__cpo6cbeginE - _ZN65_INTERNAL_cc3c4f23_29_dsv3_router_gemm_float_out_cu_80ed9e0e_34754cuda3std3__45__cpo5beginE)
_ZN65_INTERNAL_cc3c4f23_29_dsv3_router_gemm_float_out_cu_80ed9e0e_34754cuda3std3__45__cpo5beginE:
	.zero		1
	.type		_ZN65_INTERNAL_cc3c4f23_29_dsv3_router_gemm_float_out_cu_80ed9e0e_34754cuda3std6ranges3__45__cpo6cbeginE,@object
	.size		_ZN65_INTERNAL_cc3c4f23_29_dsv3_router_gemm_float_out_cu_80ed9e0e_34754cuda3std6ranges3__45__cpo6cbeginE,(_ZN65_INTERNAL_cc3c4f23_29_dsv3_router_gemm_float_out_cu_80ed9e0e_34754cuda3std3__45__cpo6rbeginE - _ZN65_INTERNAL_cc3c4f23_29_dsv3_router_gemm_float_out_cu_80ed9e0e_34754cuda3std6ranges3__45__cpo6cbeginE)
_ZN65_INTERNAL_cc3c4f23_29_dsv3_router_gemm_float_out_cu_80ed9e0e_34754cuda3std6ranges3__45__cpo6cbeginE:
	.zero		1
	.type		_ZN65_INTERNAL_cc3c4f23_29_dsv3_router_gemm_float_out_cu_80ed9e0e_34754cuda3std3__45__cpo6rbeginE,@object
	.size		_ZN65_INTERNAL_cc3c4f23_29_dsv3_router_gemm_float_out_cu_80ed9e0e_34754cuda3std3__45__cpo6rbeginE,(_ZN65_INTERNAL_cc3c4f23_29_dsv3_router_gemm_float_out_cu_80ed9e0e_34754cuda3std6ranges3__45__cpo4nextE - _ZN65_INTERNAL_cc3c4f23_29_dsv3_router_gemm_float_out_cu_80ed9e0e_34754cuda3std3__45__cpo6rbeginE)
_ZN65_INTERNAL_cc3c4f23_29_dsv3_router_gemm_float_out_cu_80ed9e0e_34754cuda3std3__45__cpo6rbeginE:
	.zero		1
	.type		_ZN65_INTERNAL_cc3c4f23_29_dsv3_router_gemm_float_out_cu_80ed9e0e_34754cuda3std6ranges3__45__cpo4nextE,@object
	.size		_ZN65_INTERNAL_cc3c4f23_29_dsv3_router_gemm_float_out_cu_80ed9e0e_34754cuda3std6ranges3__45__cpo4nextE,(_ZN65_INTERNAL_cc3c4f23_29_dsv3_router_gemm_float_out_cu_80ed9e0e_34754cuda3std6ranges3__45__cpo4swapE - _ZN65_INTERNAL_cc3c4f23_29_dsv3_router_gemm_float_out_cu_80ed9e0e_34754cuda3std6ranges3__45__cpo4nextE)
_ZN65_INTERNAL_cc3c4f23_29_dsv3_router_gemm_float_out_cu_80ed9e0e_34754cuda3std6ranges3__45__cpo4nextE:
	.zero		1
	.type		_ZN65_INTERNAL_cc3c4f23_29_dsv3_router_gemm_float_out_cu_80ed9e0e_34754cuda3std6ranges3__45__cpo4swapE,@object
	.size		_ZN65_INTERNAL_cc3c4f23_29_dsv3_router_gemm_float_out_cu_80ed9e0e_34754cuda3std6ranges3__45__cpo4swapE,(_ZN65_INTERNAL_cc3c4f23_29_dsv3_router_gemm_float_out_cu_80ed9e0e_34754cuda3std3__420unreachable_sentinelE - _ZN65_INTERNAL_cc3c4f23_29_dsv3_router_gemm_float_out_cu_80ed9e0e_34754cuda3std6ranges3__45__cpo4swapE)
_ZN65_INTERNAL_cc3c4f23_29_dsv3_router_gemm_float_out_cu_80ed9e0e_34754cuda3std6ranges3__45__cpo4swapE:
	.zero		1
	.type		_ZN65_INTERNAL_cc3c4f23_29_dsv3_router_gemm_float_out_cu_80ed9e0e_34754cuda3std3__420unreachable_sentinelE,@object
	.size		_ZN65_INTERNAL_cc3c4f23_29_dsv3_router_gemm_float_out_cu_80ed9e0e_34754cuda3std3__420unreachable_sentinelE,(_ZN65_INTERNAL_cc3c4f23_29_dsv3_router_gemm_float_out_cu_80ed9e0e_34756thrust23THRUST_300001_SM_800_NS6system6detail10sequential3seqE - _ZN65_INTERNAL_cc3c4f23_29_dsv3_router_gemm_float_out_cu_80ed9e0e_34754cuda3std3__420unreachable_sentinelE)
_ZN65_INTERNAL_cc3c4f23_29_dsv3_router_gemm_float_out_cu_80ed9e0e_34754cuda3std3__420unreachable_sentinelE:
	.zero		1
	.type		_ZN65_INTERNAL_cc3c4f23_29_dsv3_router_gemm_float_out_cu_80ed9e0e_34756thrust23THRUST_300001_SM_800_NS6system6detail10sequential3seqE,@object
	.size		_ZN65_INTERNAL_cc3c4f23_29_dsv3_router_gemm_float_out_cu_80ed9e0e_34756thrust23THRUST_300001_SM_800_NS6system6detail10sequential3seqE,(_ZN65_INTERNAL_cc3c4f23_29_dsv3_router_gemm_float_out_cu_80ed9e0e_34754cuda3std3__45__cpo4cendE - _ZN65_INTERNAL_cc3c4f23_29_dsv3_router_gemm_float_out_cu_80ed9e0e_34756thrust23THRUST_300001_SM_800_NS6system6detail10sequential3seqE)
_ZN65_INTERNAL_cc3c4f23_29_dsv3_router_gemm_float_out_cu_80ed9e0e_34756thrust23THRUST_300001_SM_800_NS6system6detail10sequential3seqE:
	.zero		1
	.type		_ZN65_INTERNAL_cc3c4f23_29_dsv3_router_gemm_float_out_cu_80ed9e0e_34754cuda3std3__45__cpo4cendE,@object
	.size		_ZN65_INTERNAL_cc3c4f23_29_dsv3_router_gemm_float_out_cu_80ed9e0e_34754cuda3std3__45__cpo4cendE,(_ZN65_INTERNAL_cc3c4f23_29_dsv3_router_gemm_float_out_cu_80ed9e0e_34754cuda3std6ranges3__45__cpo9iter_swapE - _ZN65_INTERNAL_cc3c4f23_29_dsv3_router_gemm_float_out_cu_80ed9e0e_34754cuda3std3__45__cpo4cendE)
_ZN65_INTERNAL_cc3c4f23_29_dsv3_router_gemm_float_out_cu_80ed9e0e_34754cuda3std3__45__cpo4cendE:
	.zero		1
	.type		_ZN65_INTERNAL_cc3c4f23_29_dsv3_router_gemm_float_out_cu_80ed9e0e_34754cuda3std6ranges3__45__cpo9iter_swapE,@object
	.size		_ZN65_INTERNAL_cc3c4f23_29_dsv3_router_gemm_float_out_cu_80ed9e0e_34754cuda3std6ranges3__45__cpo9iter_swapE,(_ZN65_INTERNAL_cc3c4f23_29_dsv3_router_gemm_float_out_cu_80ed9e0e_34754cuda3std3__45__cpo5crendE - _ZN65_INTERNAL_cc3c4f23_29_dsv3_router_gemm_float_out_cu_80ed9e0e_34754cuda3std6ranges3__45__cpo9iter_swapE)
_ZN65_INTERNAL_cc3c4f23_29_dsv3_router_gemm_float_out_cu_80ed9e0e_34754cuda3std6ranges3__45__cpo9iter_swapE:
	.zero		1
	.type		_ZN65_INTERNAL_cc3c4f23_29_dsv3_router_gemm_float_out_cu_80ed9e0e_34754cuda3std3__45__cpo5crendE,@object
	.size		_ZN65_INTERNAL_cc3c4f23_29_dsv3_router_gemm_float_out_cu_80ed9e0e_34754cuda3std3__45__cpo5crendE,(_ZN65_INTERNAL_cc3c4f23_29_dsv3_router_gemm_float_out_cu_80ed9e0e_34754cuda3std6ranges3__45__cpo5cdataE - _ZN65_INTERNAL_cc3c4f23_29_dsv3_router_gemm_float_out_cu_80ed9e0e_34754cuda3std3__45__cpo5crendE)
_ZN65_INTERNAL_cc3c4f23_29_dsv3_router_gemm_float_out_cu_80ed9e0e_34754cuda3std3__45__cpo5crendE:
	.zero		1
	.type		_ZN65_INTERNAL_cc3c4f23_29_dsv3_router_gemm_float_out_cu_80ed9e0e_34754cuda3std6ranges3__45__cpo5cdataE,@object
	.size		_ZN65_INTERNAL_cc3c4f23_29_dsv3_router_gemm_float_out_cu_80ed9e0e_34754cuda3std6ranges3__45__cpo5cdataE,(_ZN65_INTERNAL_cc3c4f23_29_dsv3_router_gemm_float_out_cu_80ed9e0e_34754cuda3std6ranges3__45__cpo3endE - _ZN65_INTERNAL_cc3c4f23_29_dsv3_router_gemm_float_out_cu_80ed9e0e_34754cuda3std6ranges3__45__cpo5cdataE)
_ZN65_INTERNAL_cc3c4f23_29_dsv3_router_gemm_float_out_cu_80ed9e0e_34754cuda3std6ranges3__45__cpo5cdataE:
	.zero		1
	.type		_ZN65_INTERNAL_cc3c4f23_29_dsv3_router_gemm_float_out_cu_80ed9e0e_34754cuda3std6ranges3__45__cpo3endE,@object
	.size		_ZN65_INTERNAL_cc3c4f23_29_dsv3_router_gemm_float_out_cu_80ed9e0e_34754cuda3std6ranges3__45__cpo3endE,(_ZN65_INTERNAL_cc3c4f23_29_dsv3_router_gemm_float_out_cu_80ed9e0e_34754cuda3std3__419piecewise_constructE - _ZN65_INTERNAL_cc3c4f23_29_dsv3_router_gemm_float_out_cu_80ed9e0e_34754cuda3std6ranges3__45__cpo3endE)
_ZN65_INTERNAL_cc3c4f23_29_dsv3_router_gemm_float_out_cu_80ed9e0e_34754cuda3std6ranges3__45__cpo3endE:
	.zero		1
	.type		_ZN65_INTERNAL_cc3c4f23_29_dsv3_router_gemm_float_out_cu_80ed9e0e_34754cuda3std3__419piecewise_constructE,@object
	.size		_ZN65_INTERNAL_cc3c4f23_29_dsv3_router_gemm_float_out_cu_80ed9e0e_34754cuda3std3__419piecewise_constructE,(_ZN65_INTERNAL_cc3c4f23_29_dsv3_router_gemm_float_out_cu_80ed9e0e_34754cuda3std6ranges3__45__cpo5ssizeE - _ZN65_INTERNAL_cc3c4f23_29_dsv3_router_gemm_float_out_cu_80ed9e0e_34754cuda3std3__419piecewise_constructE)
_ZN65_INTERNAL_cc3c4f23_29_dsv3_router_gemm_float_out_cu_80ed9e0e_34754cuda3std3__419piecewise_constructE:
	.zero		1
	.type		_ZN65_INTERNAL_cc3c4f23_29_dsv3_router_gemm_float_out_cu_80ed9e0e_34754cuda3std6ranges3__45__cpo5ssizeE,@object
	.size		_ZN65_INTERNAL_cc3c4f23_29_dsv3_router_gemm_float_out_cu_80ed9e0e_34754cuda3std6ranges3__45__cpo5ssizeE,(_ZN65_INTERNAL_cc3c4f23_29_dsv3_router_gemm_float_out_cu_80ed9e0e_34754cuda3std3__45__cpo3endE - _ZN65_INTERNAL_cc3c4f23_29_dsv3_router_gemm_float_out_cu_80ed9e0e_34754cuda3std6ranges3__45__cpo5ssizeE)
_ZN65_INTERNAL_cc3c4f23_29_dsv3_router_gemm_float_out_cu_80ed9e0e_34754cuda3std6ranges3__45__cpo5ssizeE:
	.zero		1
	.type		_ZN65_INTERNAL_cc3c4f23_29_dsv3_router_gemm_float_out_cu_80ed9e0e_34754cuda3std3__45__cpo3endE,@object
	.size		_ZN65_INTERNAL_cc3c4f23_29_dsv3_router_gemm_float_out_cu_80ed9e0e_34754cuda3std3__45__cpo3endE,(_ZN65_INTERNAL_cc3c4f23_29_dsv3_router_gemm_float_out_cu_80ed9e0e_34754cuda3std6ranges3__45__cpo4cendE - _ZN65_INTERNAL_cc3c4f23_29_dsv3_router_gemm_float_out_cu_80ed9e0e_34754cuda3std3__45__cpo3endE)
_ZN65_INTERNAL_cc3c4f23_29_dsv3_router_gemm_float_out_cu_80ed9e0e_34754cuda3std3__45__cpo3endE:
	.zero		1
	.type		_ZN65_INTERNAL_cc3c4f23_29_dsv3_router_gemm_float_out_cu_80ed9e0e_34754cuda3std6ranges3__45__cpo4cendE,@object
	.size		_ZN65_INTERNAL_cc3c4f23_29_dsv3_router_gemm_float_out_cu_80ed9e0e_34754cuda3std6ranges3__45__cpo4cendE,(_ZN65_INTERNAL_cc3c4f23_29_dsv3_router_gemm_float_out_cu_80ed9e0e_34754cuda3std3__45__cpo4rendE - _ZN65_INTERNAL_cc3c4f23_29_dsv3_router_gemm_float_out_cu_80ed9e0e_34754cuda3std6ranges3__45__cpo4cendE)
_ZN65_INTERNAL_cc3c4f23_29_dsv3_router_gemm_float_out_cu_80ed9e0e_34754cuda3std6ranges3__45__cpo4cendE:
	.zero		1
	.type		_ZN65_INTERNAL_cc3c4f23_29_dsv3_router_gemm_float_out_cu_80ed9e0e_34754cuda3std3__45__cpo4rendE,@object
	.size		_ZN65_INTERNAL_cc3c4f23_29_dsv3_router_gemm_float_out_cu_80ed9e0e_34754cuda3std3__45__cpo4rendE,(_ZN65_INTERNAL_cc3c4f23_29_dsv3_router_gemm_float_out_cu_80ed9e0e_34754cuda3std6ranges3__45__cpo4prevE - _ZN65_INTERNAL_cc3c4f23_29_dsv3_router_gemm_float_out_cu_80ed9e0e_34754cuda3std3__45__cpo4rendE)
_ZN65_INTERNAL_cc3c4f23_29_dsv3_router_gemm_float_out_cu_80ed9e0e_34754cuda3std3__45__cpo4rendE:
	.zero		1
	.type		_ZN65_INTERNAL_cc3c4f23_29_dsv3_router_gemm_float_out_cu_80ed9e0e_34754cuda3std6ranges3__45__cpo4prevE,@object
	.size		_ZN65_INTERNAL_cc3c4f23_29_dsv3_router_gemm_float_out_cu_80ed9e0e_34754cuda3std6ranges3__45__cpo4prevE,(_ZN65_INTERNAL_cc3c4f23_29_dsv3_router_gemm_float_out_cu_80ed9e0e_34754cuda3std6ranges3__45__cpo9iter_moveE - _ZN65_INTERNAL_cc3c4f23_29_dsv3_router_gemm_float_out_cu_80ed9e0e_34754cuda3std6ranges3__45__cpo4prevE)
_ZN65_INTERNAL_cc3c4f23_29_dsv3_router_gemm_float_out_cu_80ed9e0e_34754cuda3std6ranges3__45__cpo4prevE:
	.zero		1
	.type		_ZN65_INTERNAL_cc3c4f23_29_dsv3_router_gemm_float_out_cu_80ed9e0e_34754cuda3std6ranges3__45__cpo9iter_moveE,@object
	.size		_ZN65_INTERNAL_cc3c4f23_29_dsv3_router_gemm_float_out_cu_80ed9e0e_34754cuda3std6ranges3__45__cpo9iter_moveE,(.L_13 - _ZN65_INTERNAL_cc3c4f23_29_dsv3_router_gemm_float_out_cu_80ed9e0e_34754cuda3std6ranges3__45__cpo9iter_moveE)
_ZN65_INTERNAL_cc3c4f23_29_dsv3_router_gemm_float_out_cu_80ed9e0e_34754cuda3std6ranges3__45__cpo9iter_moveE:
	.zero		1
.L_13:


//--------------------- .nv.shared._Z31router_gemm_kernel_float_outputI13__nv_bfloat16Li128ELi8ELi15ELi384ELi7168EEvPfPKT_S4_ --------------------------
	.section	.nv.shared._Z31router_gemm_kernel_float_outputI13__nv_bfloat16Li128ELi8ELi15ELi384ELi7168EEvPfPKT_S4_,"aw",@nobits
	.sectionflags	@""
	.align	4
.nv.shared._Z31router_gemm_kernel_float_outputI13__nv_bfloat16Li128ELi8ELi15ELi384ELi7168EEvPfPKT_S4_:
	.zero		240


//--------------------- .nv.shared._Z31router_gemm_kernel_float_outputI13__nv_bfloat16Li128ELi8ELi14ELi384ELi7168EEvPfPKT_S4_ --------------------------
	.section	.nv.shared._Z31router_gemm_kernel_float_outputI13__nv_bfloat16Li128ELi8ELi14ELi384ELi7168EEvPfPKT_S4_,"aw",@nobits
	.sectionflags	@""
	.align	4
.nv.shared._Z31router_gemm_kernel_float_outputI13__nv_bfloat16Li128ELi8ELi14ELi384ELi7168EEvPfPKT_S4_:
	.zero		224


//--------------------- .nv.shared._Z31router_gemm_kernel_float_outputI13__nv_bfloat16Li128ELi8ELi13ELi384ELi7168EEvPfPKT_S4_ --------------------------
	.section	.nv.shared._Z31router_gemm_kernel_float_outputI13__nv_bfloat16Li128ELi8ELi13ELi384ELi7168EEvPfPKT_S4_,"aw",@nobits
	.sectionflags	@""
	.align	4
.nv.shared._Z31router_gemm_kernel_float_outputI13__nv_bfloat16Li128ELi8ELi13ELi384ELi7168EEvPfPKT_S4_:
	.zero		208


//--------------------- .nv.shared._Z31router_gemm_kernel_float_outputI13__nv_bfloat16Li128ELi8ELi12ELi384ELi7168EEvPfPKT_S4_ --------------------------
	.section	.nv.shared._Z31router_gemm_kernel_float_outputI13__nv_bfloat16Li128ELi8ELi12ELi384ELi7168EEvPfPKT_S4_,"aw",@nobits
	.sectionflags	@""
	.align	4
.nv.shared._Z31router_gemm_kernel_float_outputI13__nv_bfloat16Li128ELi8ELi12ELi384ELi7168EEvPfPKT_S4_:
	.zero		192


//--------------------- .nv.shared._Z31router_gemm_kernel_float_outputI13__nv_bfloat16Li128ELi8ELi11ELi384ELi7168EEvPfPKT_S4_ --------------------------
	.section	.nv.shared._Z31router_gemm_kernel_float_outputI13__nv_bfloat16Li128ELi8ELi11ELi384ELi7168EEvPfPKT_S4_,"aw",@nobits
	.sectionflags	@""
	.align	4
.nv.shared._Z31router_gemm_kernel_float_outputI13__nv_bfloat16Li128ELi8ELi11ELi384ELi7168EEvPfPKT_S4_:
	.zero		176


//--------------------- .nv.shared._Z31router_gemm_kernel_float_outputI13__nv_bfloat16Li128ELi8ELi10ELi384ELi7168EEvPfPKT_S4_ --------------------------
	.section	.nv.shared._Z31router_gemm_kernel_float_outputI13__nv_bfloat16Li128ELi8ELi10ELi384ELi7168EEvPfPKT_S4_,"aw",@nobits
	.sectionflags	@""
	.align	4
.nv.shared._Z31router_gemm_kernel_float_outputI13__nv_bfloat16Li128ELi8ELi10ELi384ELi7168EEvPfPKT_S4_:
	.zero		160


//--------------------- .nv.shared._Z31router_gemm_kernel_float_outputI13__nv_bfloat16Li128ELi8ELi9ELi384ELi7168EEvPfPKT_S4_ --------------------------
	.section	.nv.shared._Z31router_gemm_kernel_float_outputI13__nv_bfloat16Li128ELi8ELi9ELi384ELi7168EEvPfPKT_S4_,"aw",@nobits
	.sectionflags	@""
	.align	4
.nv.shared._Z31router_gemm_kernel_float_outputI13__nv_bfloat16Li128ELi8ELi9ELi384ELi7168EEvPfPKT_S4_:
	.zero		144


//--------------------- .nv.shared._Z31router_gemm_kernel_float_outputI13__nv_bfloat16Li128ELi8ELi8ELi384ELi7168EEvPfPKT_S4_ --------------------------
	.section	.nv.shared._Z31router_gemm_kernel_float_outputI13__nv_bfloat16Li128ELi8ELi8ELi384ELi7168EEvPfPKT_S4_,"aw",@nobits
	.sectionflags	@""
	.align	4
.nv.shared._Z31router_gemm_kernel_float_outputI13__nv_bfloat16Li128ELi8ELi8ELi384ELi7168EEvPfPKT_S4_:
	.zero		128


//--------------------- .nv.shared._Z31router_gemm_kernel_float_outputI13__nv_bfloat16Li128ELi8ELi7ELi384ELi7168EEvPfPKT_S4_ --------------------------
	.section	.nv.shared._Z31router_gemm_kernel_float_outputI13__nv_bfloat16Li128ELi8ELi7ELi384ELi7168EEvPfPKT_S4_,"aw",@nobits
	.sectionflags	@""
	.align	4
.nv.shared._Z31router_gemm_kernel_float_outputI13__nv_bfloat16Li128ELi8ELi7ELi384ELi7168EEvPfPKT_S4_:
	.zero		112


//--------------------- .nv.shared._Z31router_gemm_kernel_float_outputI13__nv_bfloat16Li128ELi8ELi6ELi384ELi7168EEvPfPKT_S4_ --------------------------
	.section	.nv.shared._Z31router_gemm_kernel_float_outputI13__nv_bfloat16Li128ELi8ELi6ELi384ELi7168EEvPfPKT_S4_,"aw",@nobits
	.sectionflags	@""
	.align	4
.nv.shared._Z31router_gemm_kernel_float_outputI13__nv_bfloat16Li128ELi8ELi6ELi384ELi7168EEvPfPKT_S4_:
	.zero		96


//--------------------- .nv.shared._Z31router_gemm_kernel_float_outputI13__nv_bfloat16Li128ELi8ELi5ELi384ELi7168EEvPfPKT_S4_ --------------------------
	.section	.nv.shared._Z31router_gemm_kernel_float_outputI13__nv_bfloat16Li128ELi8ELi5ELi384ELi7168EEvPfPKT_S4_,"aw",@nobits
	.sectionflags	@""
	.align	4
.nv.shared._Z31router_gemm_kernel_float_outputI13__nv_bfloat16Li128ELi8ELi5ELi384ELi7168EEvPfPKT_S4_:
	.zero		80


//--------------------- .nv.shared._Z31router_gemm_kernel_float_outputI13__nv_bfloat16Li128ELi8ELi4ELi384ELi7168EEvPfPKT_S4_ --------------------------
	.section	.nv.shared._Z31router_gemm_kernel_float_outputI13__nv_bfloat16Li128ELi8ELi4ELi384ELi7168EEvPfPKT_S4_,"aw",@nobits
	.sectionflags	@""
	.align	4
.nv.shared._Z31router_gemm_kernel_float_outputI13__nv_bfloat16Li128ELi8ELi4ELi384ELi7168EEvPfPKT_S4_:
	.zero		64


//--------------------- .nv.shared._Z31router_gemm_kernel_float_outputI13__nv_bfloat16Li128ELi8ELi3ELi384ELi7168EEvPfPKT_S4_ --------------------------
	.section	.nv.shared._Z31router_gemm_kernel_float_outputI13__nv_bfloat16Li128ELi8ELi3ELi384ELi7168EEvPfPKT_S4_,"aw",@nobits
	.sectionflags	@""
	.align	4
.nv.shared._Z31router_gemm_kernel_float_outputI13__nv_bfloat16Li128ELi8ELi3ELi384ELi7168EEvPfPKT_S4_:
	.zero		48


//--------------------- .nv.shared._Z31router_gemm_kernel_float_outputI13__nv_bfloat16Li128ELi8ELi2ELi384ELi7168EEvPfPKT_S4_ --------------------------
	.section	.nv.shared._Z31router_gemm_kernel_float_outputI13__nv_bfloat16Li128ELi8ELi2ELi384ELi7168EEvPfPKT_S4_,"aw",@nobits
	.sectionflags	@""
	.align	4
.nv.shared._Z31router_gemm_kernel_float_outputI13__nv_bfloat16Li128ELi8ELi2ELi384ELi7168EEvPfPKT_S4_:
	.zero		32


//--------------------- .nv.shared._Z31router_gemm_kernel_float_outputI13__nv_bfloat16Li128ELi8ELi1ELi384ELi7168EEvPfPKT_S4_ --------------------------
	.section	.nv.shared._Z31router_gemm_kernel_float_outputI13__nv_bfloat16Li128ELi8ELi1ELi384ELi7168EEvPfPKT_S4_,"aw",@nobits
	.sectionflags	@""
	.align	4
.nv.shared._Z31router_gemm_kernel_float_outputI13__nv_bfloat16Li128ELi8ELi1ELi384ELi7168EEvPfPKT_S4_:
	.zero		16


//--------------------- .nv.shared._Z31router_gemm_kernel_float_outputI13__nv_bfloat16Li128ELi8ELi16ELi256ELi7168EEvPfPKT_S4_ --------------------------
	.section	.nv.shared._Z31router_gemm_kernel_float_outputI13__nv_bfloat16Li128ELi8ELi16ELi256ELi7168EEvPfPKT_S4_,"aw",@nobits
	.sectionflags	@""
	.align	4
.nv.shared._Z31router_gemm_kernel_float_outputI13__nv_bfloat16Li128ELi8ELi16ELi256ELi7168EEvPfPKT_S4_:
	.zero		256


//--------------------- .nv.shared._Z31router_gemm_kernel_float_outputI13__nv_bfloat16Li128ELi8ELi15ELi256ELi7168EEvPfPKT_S4_ --------------------------
	.section	.nv.shared._Z31router_gemm_kernel_float_outputI13__nv_bfloat16Li128ELi8ELi15ELi256ELi7168EEvPfPKT_S4_,"aw",@nobits
	.sectionflags	@""
	.align	4
.nv.shared._Z31router_gemm_kernel_float_outputI13__nv_bfloat16Li128ELi8ELi15ELi256ELi7168EEvPfPKT_S4_:
	.zero		240


//--------------------- .nv.shared._Z31router_gemm_kernel_float_outputI13__nv_bfloat16Li128ELi8ELi14ELi256ELi7168EEvPfPKT_S4_ --------------------------
	.section	.nv.shared._Z31router_gemm_kernel_float_outputI13__nv_bfloat16Li128ELi8ELi14ELi256ELi7168EEvPfPKT_S4_,"aw",@nobits
	.sectionflags	@""
	.align	4
.nv.shared._Z31router_gemm_kernel_float_outputI13__nv_bfloat16Li128ELi8ELi14ELi256ELi7168EEvPfPKT_S4_:
	.zero		224


//--------------------- .nv.shared._Z31router_gemm_kernel_float_outputI13__nv_bfloat16Li128ELi8ELi13ELi256ELi7168EEvPfPKT_S4_ --------------------------
	.section	.nv.shared._Z31router_gemm_kernel_float_outputI13__nv_bfloat16Li128ELi8ELi13ELi256ELi7168EEvPfPKT_S4_,"aw",@nobits
	.sectionflags	@""
	.align	4
.nv.shared._Z31router_gemm_kernel_float_outputI13__nv_bfloat16Li128ELi8ELi13ELi256ELi7168EEvPfPKT_S4_:
	.zero		208


//--------------------- .nv.shared._Z31router_gemm_kernel_float_outputI13__nv_bfloat16Li128ELi8ELi12ELi256ELi7168EEvPfPKT_S4_ --------------------------
	.section	.nv.shared._Z31router_gemm_kernel_float_outputI13__nv_bfloat16Li128ELi8ELi12ELi256ELi7168EEvPfPKT_S4_,"aw",@nobits
	.sectionflags	@""
	.align	4
.nv.shared._Z31router_gemm_kernel_float_outputI13__nv_bfloat16Li128ELi8ELi12ELi256ELi7168EEvPfPKT_S4_:
	.zero		192


//--------------------- .nv.shared._Z31router_gemm_kernel_float_outputI13__nv_bfloat16Li128ELi8ELi11ELi256ELi7168EEvPfPKT_S4_ --------------------------
	.section	.nv.shared._Z31router_gemm_kernel_float_outputI13__nv_bfloat16Li128ELi8ELi11ELi256ELi7168EEvPfPKT_S4_,"aw",@nobits
	.sectionflags	@""
	.align	4
.nv.shared._Z31router_gemm_kernel_float_outputI13__nv_bfloat16Li128ELi8ELi11ELi256ELi7168EEvPfPKT_S4_:
	.zero		176


//--------------------- .nv.shared._Z31router_gemm_kernel_float_outputI13__nv_bfloat16Li128ELi8ELi10ELi256ELi7168EEvPfPKT_S4_ --------------------------
	.section	.nv.shared._Z31router_gemm_kernel_float_outputI13__nv_bfloat16Li128ELi8ELi10ELi256ELi7168EEvPfPKT_S4_,"aw",@nobits
	.sectionflags	@""
	.align	4
.nv.shared._Z31router_gemm_kernel_float_outputI13__nv_bfloat16Li128ELi8ELi10ELi256ELi7168EEvPfPKT_S4_:
	.zero		160


//--------------------- .nv.shared._Z31router_gemm_kernel_float_outputI13__nv_bfloat16Li128ELi8ELi9ELi256ELi7168EEvPfPKT_S4_ --------------------------
	.section	.nv.shared._Z31router_gemm_kernel_float_outputI13__nv_bfloat16Li128ELi8ELi9ELi256ELi7168EEvPfPKT_S4_,"aw",@nobits
	.sectionflags	@""
	.align	4
.nv.shared._Z31router_gemm_kernel_float_outputI13__nv_bfloat16Li128ELi8ELi9ELi256ELi7168EEvPfPKT_S4_:
	.zero		144


//--------------------- .nv.shared._Z31router_gemm_kernel_float_outputI13__nv_bfloat16Li128ELi8ELi8ELi256ELi7168EEvPfPKT_S4_ --------------------------
	.section	.nv.shared._Z31router_gemm_kernel_float_outputI13__nv_bfloat16Li128ELi8ELi8ELi256ELi7168EEvPfPKT_S4_,"aw",@nobits
	.sectionflags	@""
	.align	4
.nv.shared._Z31router_gemm_kernel_float_outputI13__nv_bfloat16Li128ELi8ELi8ELi256ELi7168EEvPfPKT_S4_:
	.zero		128


//--------------------- .nv.shared._Z31router_gemm_kernel_float_outputI13__nv_bfloat16Li128ELi8ELi7ELi256ELi7168EEvPfPKT_S4_ --------------------------
	.section	.nv.shared._Z31router_gemm_kernel_float_outputI13__nv_bfloat16Li128ELi8ELi7ELi256ELi7168EEvPfPKT_S4_,"aw",@nobits
	.sectionflags	@""
	.align	4
.nv.shared._Z31router_gemm_kernel_float_outputI13__nv_bfloat16Li128ELi8ELi7ELi256ELi7168EEvPfPKT_S4_:
	.zero		112


//--------------------- .nv.shared._Z31router_gemm_kernel_float_outputI13__nv_bfloat16Li128ELi8ELi6ELi256ELi7168EEvPfPKT_S4_ --------------------------
	.section	.nv.shared._Z31router_gemm_kernel_float_outputI13__nv_bfloat16Li128ELi8ELi6ELi256ELi7168EEvPfPKT_S4_,"aw",@nobits
	.sectionflags	@""
	.align	4
.nv.shared._Z31router_gemm_kernel_float_outputI13__nv_bfloat16Li128ELi8ELi6ELi256ELi7168EEvPfPKT_S4_:
	.zero		96


//--------------------- .nv.shared._Z31router_gemm_kernel_float_outputI13__nv_bfloat16Li128ELi8ELi5ELi256ELi7168EEvPfPKT_S4_ --------------------------
	.section	.nv.shared._Z31router_gemm_kernel_float_outputI13__nv_bfloat16Li128ELi8ELi5ELi256ELi7168EEvPfPKT_S4_,"aw",@nobits
	.sectionflags	@""
	.align	4
.nv.shared._Z31router_gemm_kernel_float_outputI13__nv_bfloat16Li128ELi8ELi5ELi256ELi7168EEvPfPKT_S4_:
	.zero		80


//--------------------- .nv.shared._Z31router_gemm_kernel_float_outputI13__nv_bfloat16Li128ELi8ELi4ELi256ELi7168EEvPfPKT_S4_ --------------------------
	.section	.nv.shared._Z31router_gemm_kernel_float_outputI13__nv_bfloat16Li128ELi8ELi4ELi256ELi7168EEvPfPKT_S4_,"aw",@nobits
	.sectionflags	@""
	.align	4
.nv.shared._Z31router_gemm_kernel_float_outputI13__nv_bfloat16Li128ELi8ELi4ELi256ELi7168EEvPfPKT_S4_:
	.zero		64


//--------------------- .nv.shared._Z31router_gemm_kernel_float_outputI13__nv_bfloat16Li128ELi8ELi3ELi256ELi7168EEvPfPKT_S4_ --------------------------
	.section	.nv.shared._Z31router_gemm_kernel_float_outputI13__nv_bfloat16Li128ELi8ELi3ELi256ELi7168EEvPfPKT_S4_,"aw",@nobits
	.sectionflags	@""
	.align	4
.nv.shared._Z31router_gemm_kernel_float_outputI13__nv_bfloat16Li128ELi8ELi3ELi256ELi7168EEvPfPKT_S4_:
	.zero		48


//--------------------- .nv.shared._Z31router_gemm_kernel_float_outputI13__nv_bfloat16Li128ELi8ELi2ELi256ELi7168EEvPfPKT_S4_ --------------------------
	.section	.nv.shared._Z31router_gemm_kernel_float_outputI13__nv_bfloat16Li128ELi8ELi2ELi256ELi7168EEvPfPKT_S4_,"aw",@nobits
	.sectionflags	@""
	.align	4
.nv.shared._Z31router_gemm_kernel_float_outputI13__nv_bfloat16Li128ELi8ELi2ELi256ELi7168EEvPfPKT_S4_:
	.zero		32


//--------------------- .nv.shared._Z31router_gemm_kernel_float_outputI13__nv_bfloat16Li128ELi8ELi1ELi256ELi7168EEvPfPKT_S4_ --------------------------
	.section	.nv.shared._Z31router_gemm_kernel_float_outputI13__nv_bfloat16Li128ELi8ELi1ELi256ELi7168EEvPfPKT_S4_,"aw",@nobits
	.sectionflags	@""
	.align	4
.nv.shared._Z31router_gemm_kernel_float_outputI13__nv_bfloat16Li128ELi8ELi1ELi256ELi7168EEvPfPKT_S4_:
	.zero		16
